	.target	sm_100a

	.elftype	@"ET_EXEC"


//--------------------- .note.nv.tkinfo           --------------------------
	.section	.note.nv.tkinfo,"",@"SHT_NOTE"
	.sectionflags	@"SHF_NOTE_NV_TKINFO"
	.tkinfo
        /*0018*/ 	.word	0x00000002
        /*0030*/ 	.string	""
        /*0030*/ 	.string	"ptxas"
        /*0030*/ 	.string	"Cuda compilation tools, release 13.0, V13.0.88"
        /*0030*/ 	.string	"Build cuda_13.0.r13.0/compiler.36424714_0"
        /*0030*/ 	.string	"-arch sm_100a -m 64 "



//--------------------- .note.nv.cuinfo           --------------------------
	.section	.note.nv.cuinfo,"",@"SHT_NOTE"
	.sectionflags	@"SHF_NOTE_NV_CUINFO"
        /*0018*/ 	.short	0x0002
        /*001a*/ 	.short	0x0064
        /*001c*/ 	.short	0x0082
	.zero		2


//--------------------- .nv.info                  --------------------------
	.section	.nv.info,"",@"SHT_CUDA_INFO"
	.align	4


	//----- nvinfo : EIATTR_REGCOUNT
	.align		4
        /*0000*/ 	.byte	0x04, 0x2f
        /*0002*/ 	.short	(.L_19 - .L_18)
	.align		4
.L_18:
        /*0004*/ 	.word	index@(_ZN7cutlass13device_kernelINS_4gemm6kernel13GemmUniversalIN4cute5tupleIJiiiiEEENS1_10collective13CollectiveMmaINS1_46MainloopSm100TmaUmmaWarpSpecializedBlockScaledILi15ELi2ELi2ENS5_IJNS4_1CILi4EEENSA_ILi1EEESC_EEEEENS5_IJNSA_ILi128EEENSA_ILi64EEESF_EEENS5_IJNS_12float_e2m1_tENS_13float_ue4m3_tEEEENS5_IJNS5_IJlSC_lEEENS4_6LayoutINS5_IJNS5_IJNS5_IJNSA_ILi32EEESB_EEEiEEENS5_IJNS5_IJNSA_ILi16EEESB_EEEiEEENS5_IJSC_iEEEEEENS5_IJSS_NS5_IJNS5_IJNSA_ILi0EEESC_EEENSA_ILi512EEEEEENS5_IJSV_iEEEEEEEEEEESK_S12_NS4_8TiledMMAINS4_8MMA_AtomIJNS4_17SM100_MMA_MXF4_SSISI_SI_fSJ_Li128ELi64ELi16ELNS4_4UMMA5MajorE0ELS17_0ELNS16_7ScaleInE0ELS18_0EEEEEENSM_INS5_IJSC_SC_SC_EEENS5_IJSV_SV_SV_EEEEENS5_IJNS4_10UnderscoreES1E_S1E_EEEEENS5_IJNS4_13SM90_TMA_LOADES1H_EEENS5_IJNS4_14ComposedLayoutINS4_7SwizzleILi2ELi4ELi3EEENS4_18smem_ptr_flag_bitsILi4EEENSM_INS5_IJNSA_ILi8EEESF_EEENS5_IJSF_SC_EEEEEEENSM_INS5_IJNS5_IJNS5_IJSO_SC_EEESR_EEESC_NS5_IJSC_NSA_ILi2EEEEEEEEENS5_IJNS5_IJNS5_IJSR_SX_EEESW_EEESV_NS5_IJSB_SX_EEEEEEEEEEEvNS4_8identityENS5_IJNS4_23SM90_TMA_LOAD_MULTICASTES25_EEES23_vS24_EENS_8epilogue10collective18CollectiveEpilogueINS28_23Sm100TmaWarpSpecializedILi3ELi2ELi16ELb1ELb0EEEJNS5_IJSG_SG_SF_EEENS5_IJNSM_ISG_SC_EENSM_INS5_IJSQ_S1V_EEENS5_IJSC_SN_EEEEEEEENS_10bfloat16_tESL_S2J_SL_NS28_6fusion15FusionCallbacksIS2C_NS2K_17LinearCombinationIS2J_fS2J_fLNS_15FloatRoundStyleE2EEES2D_S2I_JEEENS4_5SM1004TMEM4LOAD26SM100_TMEM_LOAD_32dp32b16xES1H_NS1J_INS1K_ILi1ELi4ELi3EEENS1M_ILi16EEENSM_INS5_IJS1O_SQ_EEENS5_IJSQ_SC_EEEEEEENS4_39AutoVectorizingCopyWithAssumedAlignmentILi128EEENS4_14SM90_TMA_STOREES2Z_S31_S31_EEEvvEEEEvNT_6ParamsE)
        /*0008*/ 	.word	0x00000074


	//----- nvinfo : EIATTR_FRAME_SIZE
	.align		4
.L_19:
        /*000c*/ 	.byte	0x04, 0x11
        /*000e*/ 	.short	(.L_21 - .L_20)
	.align		4
.L_20:
        /*0010*/ 	.word	index@($__internal_2_$__cuda_sm10x_tcgen05_guardrail_trap_unallocated_columns_being_dealloced)
        /*0014*/ 	.word	0x00000000


	//----- nvinfo : EIATTR_FRAME_SIZE
	.align		4
.L_21:
        /*0018*/ 	.byte	0x04, 0x11
        /*001a*/ 	.short	(.L_23 - .L_22)
	.align		4
.L_22:
        /*001c*/ 	.word	index@($__internal_1_$__cuda_sm10x_tcgen05_guardrail_trap_phase_invalid_during_alloc)
        /*0020*/ 	.word	0x00000000


	//----- nvinfo : EIATTR_FRAME_SIZE
	.align		4
.L_23:
        /*0024*/ 	.byte	0x04, 0x11
        /*0026*/ 	.short	(.L_25 - .L_24)
	.align		4
.L_24:
        /*0028*/ 	.word	index@($__internal_0_$__cuda_sm10x_tcgen05_guardrail_trap_col_being_dealloced_not_returned_by_alloc)
        /*002c*/ 	.word	0x00000000


	//----- nvinfo : EIATTR_FRAME_SIZE
	.align		4
.L_25:
        /*0030*/ 	.byte	0x04, 0x11
        /*0032*/ 	.short	(.L_27 - .L_26)
	.align		4
.L_26:
        /*0034*/ 	.word	index@(_ZN7cutlass13device_kernelINS_4gemm6kernel13GemmUniversalIN4cute5tupleIJiiiiEEENS1_10collective13CollectiveMmaINS1_46MainloopSm100TmaUmmaWarpSpecializedBlockScaledILi15ELi2ELi2ENS5_IJNS4_1CILi4EEENSA_ILi1EEESC_EEEEENS5_IJNSA_ILi128EEENSA_ILi64EEESF_EEENS5_IJNS_12float_e2m1_tENS_13float_ue4m3_tEEEENS5_IJNS5_IJlSC_lEEENS4_6LayoutINS5_IJNS5_IJNS5_IJNSA_ILi32EEESB_EEEiEEENS5_IJNS5_IJNSA_ILi16EEESB_EEEiEEENS5_IJSC_iEEEEEENS5_IJSS_NS5_IJNS5_IJNSA_ILi0EEESC_EEENSA_ILi512EEEEEENS5_IJSV_iEEEEEEEEEEESK_S12_NS4_8TiledMMAINS4_8MMA_AtomIJNS4_17SM100_MMA_MXF4_SSISI_SI_fSJ_Li128ELi64ELi16ELNS4_4UMMA5MajorE0ELS17_0ELNS16_7ScaleInE0ELS18_0EEEEEENSM_INS5_IJSC_SC_SC_EEENS5_IJSV_SV_SV_EEEEENS5_IJNS4_10UnderscoreES1E_S1E_EEEEENS5_IJNS4_13SM90_TMA_LOADES1H_EEENS5_IJNS4_14ComposedLayoutINS4_7SwizzleILi2ELi4ELi3EEENS4_18smem_ptr_flag_bitsILi4EEENSM_INS5_IJNSA_ILi8EEESF_EEENS5_IJSF_SC_EEEEEEENSM_INS5_IJNS5_IJNS5_IJSO_SC_EEESR_EEESC_NS5_IJSC_NSA_ILi2EEEEEEEEENS5_IJNS5_IJNS5_IJSR_SX_EEESW_EEESV_NS5_IJSB_SX_EEEEEEEEEEEvNS4_8identityENS5_IJNS4_23SM90_TMA_LOAD_MULTICASTES25_EEES23_vS24_EENS_8epilogue10collective18CollectiveEpilogueINS28_23Sm100TmaWarpSpecializedILi3ELi2ELi16ELb1ELb0EEEJNS5_IJSG_SG_SF_EEENS5_IJNSM_ISG_SC_EENSM_INS5_IJSQ_S1V_EEENS5_IJSC_SN_EEEEEEEENS_10bfloat16_tESL_S2J_SL_NS28_6fusion15FusionCallbacksIS2C_NS2K_17LinearCombinationIS2J_fS2J_fLNS_15FloatRoundStyleE2EEES2D_S2I_JEEENS4_5SM1004TMEM4LOAD26SM100_TMEM_LOAD_32dp32b16xES1H_NS1J_INS1K_ILi1ELi4ELi3EEENS1M_ILi16EEENSM_INS5_IJS1O_SQ_EEENS5_IJSQ_SC_EEEEEEENS4_39AutoVectorizingCopyWithAssumedAlignmentILi128EEENS4_14SM90_TMA_STOREES2Z_S31_S31_EEEvvEEEEvNT_6ParamsE)
        /*0038*/ 	.word	0x00000000


	//----- nvinfo : EIATTR_MIN_STACK_SIZE
	.align		4
.L_27:
        /*003c*/ 	.byte	0x04, 0x12
        /*003e*/ 	.short	(.L_29 - .L_28)
	.align		4
.L_28:
        /*0040*/ 	.word	index@(_ZN7cutlass13device_kernelINS_4gemm6kernel13GemmUniversalIN4cute5tupleIJiiiiEEENS1_10collective13CollectiveMmaINS1_46MainloopSm100TmaUmmaWarpSpecializedBlockScaledILi15ELi2ELi2ENS5_IJNS4_1CILi4EEENSA_ILi1EEESC_EEEEENS5_IJNSA_ILi128EEENSA_ILi64EEESF_EEENS5_IJNS_12float_e2m1_tENS_13float_ue4m3_tEEEENS5_IJNS5_IJlSC_lEEENS4_6LayoutINS5_IJNS5_IJNS5_IJNSA_ILi32EEESB_EEEiEEENS5_IJNS5_IJNSA_ILi16EEESB_EEEiEEENS5_IJSC_iEEEEEENS5_IJSS_NS5_IJNS5_IJNSA_ILi0EEESC_EEENSA_ILi512EEEEEENS5_IJSV_iEEEEEEEEEEESK_S12_NS4_8TiledMMAINS4_8MMA_AtomIJNS4_17SM100_MMA_MXF4_SSISI_SI_fSJ_Li128ELi64ELi16ELNS4_4UMMA5MajorE0ELS17_0ELNS16_7ScaleInE0ELS18_0EEEEEENSM_INS5_IJSC_SC_SC_EEENS5_IJSV_SV_SV_EEEEENS5_IJNS4_10UnderscoreES1E_S1E_EEEEENS5_IJNS4_13SM90_TMA_LOADES1H_EEENS5_IJNS4_14ComposedLayoutINS4_7SwizzleILi2ELi4ELi3EEENS4_18smem_ptr_flag_bitsILi4EEENSM_INS5_IJNSA_ILi8EEESF_EEENS5_IJSF_SC_EEEEEEENSM_INS5_IJNS5_IJNS5_IJSO_SC_EEESR_EEESC_NS5_IJSC_NSA_ILi2EEEEEEEEENS5_IJNS5_IJNS5_IJSR_SX_EEESW_EEESV_NS5_IJSB_SX_EEEEEEEEEEEvNS4_8identityENS5_IJNS4_23SM90_TMA_LOAD_MULTICASTES25_EEES23_vS24_EENS_8epilogue10collective18CollectiveEpilogueINS28_23Sm100TmaWarpSpecializedILi3ELi2ELi16ELb1ELb0EEEJNS5_IJSG_SG_SF_EEENS5_IJNSM_ISG_SC_EENSM_INS5_IJSQ_S1V_EEENS5_IJSC_SN_EEEEEEEENS_10bfloat16_tESL_S2J_SL_NS28_6fusion15FusionCallbacksIS2C_NS2K_17LinearCombinationIS2J_fS2J_fLNS_15FloatRoundStyleE2EEES2D_S2I_JEEENS4_5SM1004TMEM4LOAD26SM100_TMEM_LOAD_32dp32b16xES1H_NS1J_INS1K_ILi1ELi4ELi3EEENS1M_ILi16EEENSM_INS5_IJS1O_SQ_EEENS5_IJSQ_SC_EEEEEEENS4_39AutoVectorizingCopyWithAssumedAlignmentILi128EEENS4_14SM90_TMA_STOREES2Z_S31_S31_EEEvvEEEEvNT_6ParamsE)
        /*0044*/ 	.word	0x00000000
.L_29:


//--------------------- .nv.compat                --------------------------
	.section	.nv.compat,"",@"SHT_CUDA_COMPAT_INFO"
	.align	4
        /*0000*/ 	.byte	0x02, 0x09, 0x01, 0x00, 0x02, 0x02, 0x02, 0x00, 0x02, 0x05, 0x05, 0x00, 0x03, 0x07, 0x01, 0x01
        /*0010*/ 	.byte	0x02, 0x03, 0x01, 0x00, 0x02, 0x06, 0x01, 0x00, 0x04, 0x0b, 0x08, 0x00, 0x09, 0x00, 0x00, 0x00
        /*0020*/ 	.byte	0x00, 0x00, 0x00, 0x00


//--------------------- .nv.info._ZN7cutlass13device_kernelINS_4gemm6kernel13GemmUniversalIN4cute5tupleIJiiiiEEENS1_10collective13CollectiveMmaINS1_46MainloopSm100TmaUmmaWarpSpecializedBlockScaledILi15ELi2ELi2ENS5_IJNS4_1CILi4EEENSA_ILi1EEESC_EEEEENS5_IJNSA_ILi128EEENSA_ILi64EEESF_EEENS5_IJNS_12float_e2m1_tENS_13float_ue4m3_tEEEENS5_IJNS5_IJlSC_lEEENS4_6LayoutINS5_IJNS5_IJNS5_IJNSA_ILi32EEESB_EEEiEEENS5_IJNS5_IJNSA_ILi16EEESB_EEEiEEENS5_IJSC_iEEEEEENS5_IJSS_NS5_IJNS5_IJNSA_ILi0EEESC_EEENSA_ILi512EEEEEENS5_IJSV_iEEEEEEEEEEESK_S12_NS4_8TiledMMAINS4_8MMA_AtomIJNS4_17SM100_MMA_MXF4_SSISI_SI_fSJ_Li128ELi64ELi16ELNS4_4UMMA5MajorE0ELS17_0ELNS16_7ScaleInE0ELS18_0EEEEEENSM_INS5_IJSC_SC_SC_EEENS5_IJSV_SV_SV_EEEEENS5_IJNS4_10UnderscoreES1E_S1E_EEEEENS5_IJNS4_13SM90_TMA_LOADES1H_EEENS5_IJNS4_14ComposedLayoutINS4_7SwizzleILi2ELi4ELi3EEENS4_18smem_ptr_flag_bitsILi4EEENSM_INS5_IJNSA_ILi8EEESF_EEENS5_IJSF_SC_EEEEEEENSM_INS5_IJNS5_IJNS5_IJSO_SC_EEESR_EEESC_NS5_IJSC_NSA_ILi2EEEEEEEEENS5_IJNS5_IJNS5_IJSR_SX_EEESW_EEESV_NS5_IJSB_SX_EEEEEEEEEEEvNS4_8identityENS5_IJNS4_23SM90_TMA_LOAD_MULTICASTES25_EEES23_vS24_EENS_8epilogue10collective18CollectiveEpilogueINS28_23Sm100TmaWarpSpecializedILi3ELi2ELi16ELb1ELb0EEEJNS5_IJSG_SG_SF_EEENS5_IJNSM_ISG_SC_EENSM_INS5_IJSQ_S1V_EEENS5_IJSC_SN_EEEEEEEENS_10bfloat16_tESL_S2J_SL_NS28_6fusion15FusionCallbacksIS2C_NS2K_17LinearCombinationIS2J_fS2J_fLNS_15FloatRoundStyleE2EEES2D_S2I_JEEENS4_5SM1004TMEM4LOAD26SM100_TMEM_LOAD_32dp32b16xES1H_NS1J_INS1K_ILi1ELi4ELi3EEENS1M_ILi16EEENSM_INS5_IJS1O_SQ_EEENS5_IJSQ_SC_EEEEEEENS4_39AutoVectorizingCopyWithAssumedAlignmentILi128EEENS4_14SM90_TMA_STOREES2Z_S31_S31_EEEvvEEEEvNT_6ParamsE --------------------------
	.section	.nv.info._ZN7cutlass13device_kernelINS_4gemm6kernel13GemmUniversalIN4cute5tupleIJiiiiEEENS1_10collective13CollectiveMmaINS1_46MainloopSm100TmaUmmaWarpSpecializedBlockScaledILi15ELi2ELi2ENS5_IJNS4_1CILi4EEENSA_ILi1EEESC_EEEEENS5_IJNSA_ILi128EEENSA_ILi64EEESF_EEENS5_IJNS_12float_e2m1_tENS_13float_ue4m3_tEEEENS5_IJNS5_IJlSC_lEEENS4_6LayoutINS5_IJNS5_IJNS5_IJNSA_ILi32EEESB_EEEiEEENS5_IJNS5_IJNSA_ILi16EEESB_EEEiEEENS5_IJSC_iEEEEEENS5_IJSS_NS5_IJNS5_IJNSA_ILi0EEESC_EEENSA_ILi512EEEEEENS5_IJSV_iEEEEEEEEEEESK_S12_NS4_8TiledMMAINS4_8MMA_AtomIJNS4_17SM100_MMA_MXF4_SSISI_SI_fSJ_Li128ELi64ELi16ELNS4_4UMMA5MajorE0ELS17_0ELNS16_7ScaleInE0ELS18_0EEEEEENSM_INS5_IJSC_SC_SC_EEENS5_IJSV_SV_SV_EEEEENS5_IJNS4_10UnderscoreES1E_S1E_EEEEENS5_IJNS4_13SM90_TMA_LOADES1H_EEENS5_IJNS4_14ComposedLayoutINS4_7SwizzleILi2ELi4ELi3EEENS4_18smem_ptr_flag_bitsILi4EEENSM_INS5_IJNSA_ILi8EEESF_EEENS5_IJSF_SC_EEEEEEENSM_INS5_IJNS5_IJNS5_IJSO_SC_EEESR_EEESC_NS5_IJSC_NSA_ILi2EEEEEEEEENS5_IJNS5_IJNS5_IJSR_SX_EEESW_EEESV_NS5_IJSB_SX_EEEEEEEEEEEvNS4_8identityENS5_IJNS4_23SM90_TMA_LOAD_MULTICASTES25_EEES23_vS24_EENS_8epilogue10collective18CollectiveEpilogueINS28_23Sm100TmaWarpSpecializedILi3ELi2ELi16ELb1ELb0EEEJNS5_IJSG_SG_SF_EEENS5_IJNSM_ISG_SC_EENSM_INS5_IJSQ_S1V_EEENS5_IJSC_SN_EEEEEEEENS_10bfloat16_tESL_S2J_SL_NS28_6fusion15FusionCallbacksIS2C_NS2K_17LinearCombinationIS2J_fS2J_fLNS_15FloatRoundStyleE2EEES2D_S2I_JEEENS4_5SM1004TMEM4LOAD26SM100_TMEM_LOAD_32dp32b16xES1H_NS1J_INS1K_ILi1ELi4ELi3EEENS1M_ILi16EEENSM_INS5_IJS1O_SQ_EEENS5_IJSQ_SC_EEEEEEENS4_39AutoVectorizingCopyWithAssumedAlignmentILi128EEENS4_14SM90_TMA_STOREES2Z_S31_S31_EEEvvEEEEvNT_6ParamsE,"",@"SHT_CUDA_INFO"
	.sectionflags	@""
	.align	4


	//----- nvinfo : EIATTR_CUDA_API_VERSION
	.align		4
        /*0000*/ 	.byte	0x04, 0x37
        /*0002*/ 	.short	(.L_31 - .L_30)
.L_30:
        /*0004*/ 	.word	0x00000082


	//----- nvinfo : EIATTR_KPARAM_INFO
	.align		4
.L_31:
        /*0008*/ 	.byte	0x04, 0x17
        /*000a*/ 	.short	(.L_33 - .L_32)
.L_32:
        /*000c*/ 	.word	0x00000000
        /*0010*/ 	.short	0x0000
        /*0012*/ 	.short	0x0000
        /*0014*/ 	.byte	0x00, 0xf0, 0x01, 0x30


	//----- nvinfo : EIATTR_AT_ENTRY_FRAGMENTS
	.align		4
.L_33:
        /*0018*/ 	.byte	0x04, 0x4f
        /*001a*/ 	.short	(.L_35 - .L_34)


	//   ....[0]....
.L_34:
        /*001c*/ 	.word	0x00000006


	//----- nvinfo : EIATTR_RESERVED_SMEM_USED
	.align		4
.L_35:
        /*0020*/ 	.byte	0x01, 0x41
	.zero		2


	//----- nvinfo : EIATTR_SPARSE_MMA_MASK
	.align		4
        /*0024*/ 	.byte	0x03, 0x50
        /*0026*/ 	.short	0x0000


	//----- nvinfo : EIATTR_TCGEN05_1CTA_USED
	.align		4
        /*0028*/ 	.byte	0x01, 0x51
	.zero		2


	//----- nvinfo : EIATTR_MAXREG_COUNT
	.align		4
        /*002c*/ 	.byte	0x03, 0x1b
        /*002e*/ 	.short	0x00ff


	//----- nvinfo : EIATTR_NUM_BARRIERS
	.align		4
        /*0030*/ 	.byte	0x02, 0x4c
        /*0032*/ 	.byte	0x07
	.zero		1


	//----- nvinfo : EIATTR_EXTERNS
	.align		4
        /*0034*/ 	.byte	0x04, 0x0f
        /*0036*/ 	.short	(.L_37 - .L_36)


	//   ....[0]....
	.align		4
.L_36:
        /*0038*/ 	.word	index@(__assertfail)


	//----- nvinfo : EIATTR_MERCURY_ISA_VERSION
	.align		4
.L_37:
        /*003c*/ 	.byte	0x03, 0x5f
        /*003e*/ 	.short	0x0101


	//----- nvinfo : EIATTR_INT_WARP_WIDE_INSTR_OFFSETS
	.align		4
        /*0040*/ 	.byte	0x04, 0x31
        /*0042*/ 	.short	(.L_39 - .L_38)


	//   ....[0]....
.L_38:
        /*0044*/ 	.word	0x00004d80


	//   ....[1]....
        /*0048*/ 	.word	0x00004db0


	//   ....[2]....
        /*004c*/ 	.word	0x00004dd0


	//   ....[3]....
        /*0050*/ 	.word	0x00005950


	//   ....[4]....
        /*0054*/ 	.word	0x00005aa0


	//   ....[5]....
        /*0058*/ 	.word	0x00005b50


	//   ....[6]....
        /*005c*/ 	.word	0x00005bb0


	//   ....[7]....
        /*0060*/ 	.word	0x00005cf0


	//   ....[8]....
        /*0064*/ 	.word	0x00005dd0


	//   ....[9]....
        /*0068*/ 	.word	0x00005e30


	//   ....[10]....
        /*006c*/ 	.word	0x00005fa0


	//   ....[11]....
        /*0070*/ 	.word	0x00006060


	//   ....[12]....
        /*0074*/ 	.word	0x00006120


	//   ....[13]....
        /*0078*/ 	.word	0x00006270


	//   ....[14]....
        /*007c*/ 	.word	0x00006320


	//----- nvinfo : EIATTR_COOP_GROUP_MASK_REGIDS
	.align		4
.L_39:
        /*0080*/ 	.byte	0x04, 0x29
        /*0082*/ 	.short	(.L_41 - .L_40)


	//   ....[0]....
.L_40:
        /*0084*/ 	.word	0xffffffff


	//   ....[1]....
        /*0088*/ 	.word	0xffffffff


	//   ....[2]....
        /*008c*/ 	.word	0xffffffff


	//   ....[3]....
        /*0090*/ 	.word	0xffffffff


	//   ....[4]....
        /*0094*/ 	.word	0xffffffff


	//   ....[5]....
        /*0098*/ 	.word	0xffffffff


	//   ....[6]....
        /*009c*/ 	.word	0xffffffff


	//   ....[7]....
        /*00a0*/ 	.word	0xffffffff


	//   ....[8]....
        /*00a4*/ 	.word	0xffffffff


	//   ....[9]....
        /*00a8*/ 	.word	0xffffffff


	//   ....[10]....
        /*00ac*/ 	.word	0xffffffff


	//   ....[11]....
        /*00b0*/ 	.word	0xffffffff


	//   ....[12]....
        /*00b4*/ 	.word	0xffffffff


	//   ....[13]....
        /*00b8*/ 	.word	0xffffffff


	//----- nvinfo : EIATTR_COOP_GROUP_INSTR_OFFSETS
	.align		4
.L_41:
        /*00bc*/ 	.byte	0x04, 0x28
        /*00be*/ 	.short	(.L_43 - .L_42)


	//   ....[0]....
.L_42:
        /*00c0*/ 	.word	0x00000080


	//   ....[1]....
        /*00c4*/ 	.word	0x00000550


	//   ....[2]....
        /*00c8*/ 	.word	0x00000870


	//   ....[3]....
        /*00cc*/ 	.word	0x000009f0


	//   ....[4]....
        /*00d0*/ 	.word	0x00000af0


	//   ....[5]....
        /*00d4*/ 	.word	0x00000c60


	//   ....[6]....
        /*00d8*/ 	.word	0x00000dc0


	//   ....[7]....
        /*00dc*/ 	.word	0x00000f80


	//   ....[8]....
        /*00e0*/ 	.word	0x00002500


	//   ....[9]....
        /*00e4*/ 	.word	0x000039f0


	//   ....[10]....
        /*00e8*/ 	.word	0x00003c00


	//   ....[11]....
        /*00ec*/ 	.word	0x00003c30


	//   ....[12]....
        /*00f0*/ 	.word	0x00004c60


	//   ....[13]....
        /*00f4*/ 	.word	0x00004e90


	//----- nvinfo : EIATTR_VRC_CTA_INIT_COUNT
	.align		4
.L_43:
        /*00f8*/ 	.byte	0x02, 0x4a
        /*00fa*/ 	.byte	0x80
	.zero		1


	//----- nvinfo : EIATTR_SYSCALL_OFFSETS
	.align		4
        /*00fc*/ 	.byte	0x04, 0x46
        /*00fe*/ 	.short	(.L_45 - .L_44)


	//   ....[0]....
.L_44:
        /*0100*/ 	.word	0x00007010


	//   ....[1]....
        /*0104*/ 	.word	0x00007100


	//   ....[2]....
        /*0108*/ 	.word	0x00007ae0


	//   ....[3]....
        /*010c*/ 	.word	0x00007c50


	//   ....[4]....
        /*0110*/ 	.word	0x00008a30


	//   ....[5]....
        /*0114*/ 	.word	0x00008ba0


	//   ....[6]....
        /*0118*/ 	.word	0x00009a10


	//   ....[7]....
        /*011c*/ 	.word	0x00009b80


	//   ....[8]....
        /*0120*/ 	.word	0x0000a990


	//   ....[9]....
        /*0124*/ 	.word	0x0000ab00


	//----- nvinfo : EIATTR_MBARRIER_INSTR_OFFSETS
	.align		4
.L_45:
        /*0128*/ 	.byte	0x04, 0x39
        /*012a*/ 	.short	(.L_47 - .L_46)


	//   ....[0]....
.L_46:
        /*012c*/ 	.word	0x00000670
        /*0130*/ 	.word	0x000000ff
        /*0134*/ 	.word	0x00000000
        /*0138*/ 	.short	0x0100
        /*013a*/ 	.byte	0x04
	.zero		1


	//   ....[1]....
        /*013c*/ 	.word	0x00000680
        /*0140*/ 	.word	0x000000ff
        /*0144*/ 	.word	0x00000078
        /*0148*/ 	.short	0x0100
        /*014a*/ 	.byte	0x04
	.zero		1


	//   ....[2]....
        /*014c*/ 	.word	0x00000690
        /*0150*/ 	.word	0x000000ff
        /*0154*/ 	.word	0x00000008
        /*0158*/ 	.short	0x0100
        /*015a*/ 	.byte	0x04
	.zero		1


	//   ....[3]....
        /*015c*/ 	.word	0x000006a0
        /*0160*/ 	.word	0x000000ff
        /*0164*/ 	.word	0x00000080
        /*0168*/ 	.short	0x0100
        /*016a*/ 	.byte	0x04
	.zero		1


	//   ....[4]....
        /*016c*/ 	.word	0x000006b0
        /*0170*/ 	.word	0x000000ff
        /*0174*/ 	.word	0x00000010
        /*0178*/ 	.short	0x0100
        /*017a*/ 	.byte	0x04
	.zero		1


	//   ....[5]....
        /*017c*/ 	.word	0x000006c0
        /*0180*/ 	.word	0x000000ff
        /*0184*/ 	.word	0x00000088
        /*0188*/ 	.short	0x0100
        /*018a*/ 	.byte	0x04
	.zero		1


	//   ....[6]....
        /*018c*/ 	.word	0x000006d0
        /*0190*/ 	.word	0x000000ff
        /*0194*/ 	.word	0x00000018
        /*0198*/ 	.short	0x0100
        /*019a*/ 	.byte	0x04
	.zero		1


	//   ....[7]....
        /*019c*/ 	.word	0x000006e0
        /*01a0*/ 	.word	0x000000ff
        /*01a4*/ 	.word	0x00000090
        /*01a8*/ 	.short	0x0100
        /*01aa*/ 	.byte	0x04
	.zero		1


	//   ....[8]....
        /*01ac*/ 	.word	0x000006f0
        /*01b0*/ 	.word	0x000000ff
        /*01b4*/ 	.word	0x00000020
        /*01b8*/ 	.short	0x0100
        /*01ba*/ 	.byte	0x04
	.zero		1


	//   ....[9]....
        /*01bc*/ 	.word	0x00000700
        /*01c0*/ 	.word	0x000000ff
        /*01c4*/ 	.word	0x00000098
        /*01c8*/ 	.short	0x0100
        /*01ca*/ 	.byte	0x04
	.zero		1


	//   ....[10]....
        /*01cc*/ 	.word	0x00000710
        /*01d0*/ 	.word	0x000000ff
        /*01d4*/ 	.word	0x00000028
        /*01d8*/ 	.short	0x0100
        /*01da*/ 	.byte	0x04
	.zero		1


	//   ....[11]....
        /*01dc*/ 	.word	0x00000720
        /*01e0*/ 	.word	0x000000ff
        /*01e4*/ 	.word	0x000000a0
        /*01e8*/ 	.short	0x0100
        /*01ea*/ 	.byte	0x04
	.zero		1


	//   ....[12]....
        /*01ec*/ 	.word	0x00000730
        /*01f0*/ 	.word	0x000000ff
        /*01f4*/ 	.word	0x00000030
        /*01f8*/ 	.short	0x0100
        /*01fa*/ 	.byte	0x04
	.zero		1


	//   ....[13]....
        /*01fc*/ 	.word	0x00000740
        /*0200*/ 	.word	0x000000ff
        /*0204*/ 	.word	0x000000a8
        /*0208*/ 	.short	0x0100
        /*020a*/ 	.byte	0x04
	.zero		1


	//   ....[14]....
        /*020c*/ 	.word	0x00000750
        /*0210*/ 	.word	0x000000ff
        /*0214*/ 	.word	0x00000038
        /*0218*/ 	.short	0x0100
        /*021a*/ 	.byte	0x04
	.zero		1


	//   ....[15]....
        /*021c*/ 	.word	0x00000760
        /*0220*/ 	.word	0x000000ff
        /*0224*/ 	.word	0x000000b0
        /*0228*/ 	.short	0x0100
        /*022a*/ 	.byte	0x04
	.zero		1


	//   ....[16]....
        /*022c*/ 	.word	0x00000770
        /*0230*/ 	.word	0x000000ff
        /*0234*/ 	.word	0x00000040
        /*0238*/ 	.short	0x0100
        /*023a*/ 	.byte	0x04
	.zero		1


	//   ....[17]....
        /*023c*/ 	.word	0x00000780
        /*0240*/ 	.word	0x000000ff
        /*0244*/ 	.word	0x000000b8
        /*0248*/ 	.short	0x0100
        /*024a*/ 	.byte	0x04
	.zero		1


	//   ....[18]....
        /*024c*/ 	.word	0x00000790
        /*0250*/ 	.word	0x000000ff
        /*0254*/ 	.word	0x00000048
        /*0258*/ 	.short	0x0100
        /*025a*/ 	.byte	0x04
	.zero		1


	//   ....[19]....
        /*025c*/ 	.word	0x000007a0
        /*0260*/ 	.word	0x000000ff
        /*0264*/ 	.word	0x000000c0
        /*0268*/ 	.short	0x0100
        /*026a*/ 	.byte	0x04
	.zero		1


	//   ....[20]....
        /*026c*/ 	.word	0x000007b0
        /*0270*/ 	.word	0x000000ff
        /*0274*/ 	.word	0x00000050
        /*0278*/ 	.short	0x0100
        /*027a*/ 	.byte	0x04
	.zero		1


	//   ....[21]....
        /*027c*/ 	.word	0x000007c0
        /*0280*/ 	.word	0x000000ff
        /*0284*/ 	.word	0x000000c8
        /*0288*/ 	.short	0x0100
        /*028a*/ 	.byte	0x04
	.zero		1


	//   ....[22]....
        /*028c*/ 	.word	0x000007d0
        /*0290*/ 	.word	0x000000ff
        /*0294*/ 	.word	0x00000058
        /*0298*/ 	.short	0x0100
        /*029a*/ 	.byte	0x04
	.zero		1


	//   ....[23]....
        /*029c*/ 	.word	0x000007e0
        /*02a0*/ 	.word	0x000000ff
        /*02a4*/ 	.word	0x000000d0
        /*02a8*/ 	.short	0x0100
        /*02aa*/ 	.byte	0x04
	.zero		1


	//   ....[24]....
        /*02ac*/ 	.word	0x000007f0
        /*02b0*/ 	.word	0x000000ff
        /*02b4*/ 	.word	0x00000060
        /*02b8*/ 	.short	0x0100
        /*02ba*/ 	.byte	0x04
	.zero		1


	//   ....[25]....
        /*02bc*/ 	.word	0x00000800
        /*02c0*/ 	.word	0x000000ff
        /*02c4*/ 	.word	0x000000d8
        /*02c8*/ 	.short	0x0100
        /*02ca*/ 	.byte	0x04
	.zero		1


	//   ....[26]....
        /*02cc*/ 	.word	0x00000810
        /*02d0*/ 	.word	0x000000ff
        /*02d4*/ 	.word	0x00000068
        /*02d8*/ 	.short	0x0100
        /*02da*/ 	.byte	0x04
	.zero		1


	//   ....[27]....
        /*02dc*/ 	.word	0x00000820
        /*02e0*/ 	.word	0x000000ff
        /*02e4*/ 	.word	0x000000e0
        /*02e8*/ 	.short	0x0100
        /*02ea*/ 	.byte	0x04
	.zero		1


	//   ....[28]....
        /*02ec*/ 	.word	0x00000830
        /*02f0*/ 	.word	0x000000ff
        /*02f4*/ 	.word	0x00000070
        /*02f8*/ 	.short	0x0100
        /*02fa*/ 	.byte	0x04
	.zero		1


	//   ....[29]....
        /*02fc*/ 	.word	0x00000840
        /*0300*/ 	.word	0x000000ff
        /*0304*/ 	.word	0x000000e8
        /*0308*/ 	.short	0x0100
        /*030a*/ 	.byte	0x04
	.zero		1


	//   ....[30]....
        /*030c*/ 	.word	0x00000980
        /*0310*/ 	.word	0x000000ff
        /*0314*/ 	.word	0x000000f0
        /*0318*/ 	.short	0x0100
        /*031a*/ 	.byte	0x04
	.zero		1


	//   ....[31]....
        /*031c*/ 	.word	0x00000990
        /*0320*/ 	.word	0x000000ff
        /*0324*/ 	.word	0x00000108
        /*0328*/ 	.short	0x0100
        /*032a*/ 	.byte	0x04
	.zero		1


	//   ....[32]....
        /*032c*/ 	.word	0x000009a0
        /*0330*/ 	.word	0x000000ff
        /*0334*/ 	.word	0x000000f8
        /*0338*/ 	.short	0x0100
        /*033a*/ 	.byte	0x04
	.zero		1


	//   ....[33]....
        /*033c*/ 	.word	0x000009b0
        /*0340*/ 	.word	0x000000ff
        /*0344*/ 	.word	0x00000110
        /*0348*/ 	.short	0x0100
        /*034a*/ 	.byte	0x04
	.zero		1


	//   ....[34]....
        /*034c*/ 	.word	0x000009c0
        /*0350*/ 	.word	0x000000ff
        /*0354*/ 	.word	0x00000100
        /*0358*/ 	.short	0x0100
        /*035a*/ 	.byte	0x04
	.zero		1


	//   ....[35]....
        /*035c*/ 	.word	0x000009d0
        /*0360*/ 	.word	0x000000ff
        /*0364*/ 	.word	0x00000118
        /*0368*/ 	.short	0x0100
        /*036a*/ 	.byte	0x04
	.zero		1


	//   ....[36]....
        /*036c*/ 	.word	0x00000ac0
        /*0370*/ 	.word	0x000000ff
        /*0374*/ 	.word	0x00000120
        /*0378*/ 	.short	0x0100
        /*037a*/ 	.byte	0x06
	.zero		1


	//   ....[37]....
        /*037c*/ 	.word	0x00000ad0
        /*0380*/ 	.word	0x000000ff
        /*0384*/ 	.word	0x00000128
        /*0388*/ 	.short	0x0100
        /*038a*/ 	.byte	0x06
	.zero		1


	//   ....[38]....
        /*038c*/ 	.word	0x00000c10
        /*0390*/ 	.word	0x000000ff
        /*0394*/ 	.word	0x00000130
        /*0398*/ 	.short	0x0100
        /*039a*/ 	.byte	0x06
	.zero		1


	//   ....[39]....
        /*039c*/ 	.word	0x00000c20
        /*03a0*/ 	.word	0x000000ff
        /*03a4*/ 	.word	0x00000140
        /*03a8*/ 	.short	0x0100
        /*03aa*/ 	.byte	0x06
	.zero		1


	//   ....[40]....
        /*03ac*/ 	.word	0x00000c30
        /*03b0*/ 	.word	0x000000ff
        /*03b4*/ 	.word	0x00000138
        /*03b8*/ 	.short	0x0100
        /*03ba*/ 	.byte	0x06
	.zero		1


	//   ....[41]....
        /*03bc*/ 	.word	0x00000c40
        /*03c0*/ 	.word	0x000000ff
        /*03c4*/ 	.word	0x00000148
        /*03c8*/ 	.short	0x0100
        /*03ca*/ 	.byte	0x06
	.zero		1


	//   ....[42]....
        /*03cc*/ 	.word	0x00000d70
        /*03d0*/ 	.word	0x000000ff
        /*03d4*/ 	.word	0x00000150
        /*03d8*/ 	.short	0x0100
        /*03da*/ 	.byte	0x04
	.zero		1


	//   ....[43]....
        /*03dc*/ 	.word	0x00000d80
        /*03e0*/ 	.word	0x000000ff
        /*03e4*/ 	.word	0x00000160
        /*03e8*/ 	.short	0x0100
        /*03ea*/ 	.byte	0x04
	.zero		1


	//   ....[44]....
        /*03ec*/ 	.word	0x00000d90
        /*03f0*/ 	.word	0x000000ff
        /*03f4*/ 	.word	0x00000158
        /*03f8*/ 	.short	0x0100
        /*03fa*/ 	.byte	0x04
	.zero		1


	//   ....[45]....
        /*03fc*/ 	.word	0x00000da0
        /*0400*/ 	.word	0x000000ff
        /*0404*/ 	.word	0x00000168
        /*0408*/ 	.short	0x0100
        /*040a*/ 	.byte	0x04
	.zero		1


	//   ....[46]....
        /*040c*/ 	.word	0x00000e90
        /*0410*/ 	.word	0x000000ff
        /*0414*/ 	.word	0x00000170
        /*0418*/ 	.short	0x0100
        /*041a*/ 	.byte	0x04
	.zero		1


	//   ....[47]....
        /*041c*/ 	.word	0x00000ea0
        /*0420*/ 	.word	0x000000ff
        /*0424*/ 	.word	0x00000180
        /*0428*/ 	.short	0x0100
        /*042a*/ 	.byte	0x04
	.zero		1


	//   ....[48]....
        /*042c*/ 	.word	0x00000eb0
        /*0430*/ 	.word	0x000000ff
        /*0434*/ 	.word	0x00000178
        /*0438*/ 	.short	0x0100
        /*043a*/ 	.byte	0x04
	.zero		1


	//   ....[49]....
        /*043c*/ 	.word	0x00000ec0
        /*0440*/ 	.word	0x000000ff
        /*0444*/ 	.word	0x00000188
        /*0448*/ 	.short	0x0100
        /*044a*/ 	.byte	0x04
	.zero		1


	//   ....[50]....
        /*044c*/ 	.word	0x00001ac0
        /*0450*/ 	.word	0x00000000
        /*0454*/ 	.word	0x00000180
        /*0458*/ 	.short	0x010a
        /*045a*/ 	.byte	0xff
	.zero		1


	//   ....[51]....
        /*045c*/ 	.word	0x00001af0
        /*0460*/ 	.word	0x00000000
        /*0464*/ 	.word	0x00000170
        /*0468*/ 	.short	0x0101
        /*046a*/ 	.byte	0xff
	.zero		1


	//   ....[52]....
        /*046c*/ 	.word	0x00001bd0
        /*0470*/ 	.word	0x000000ff
        /*0474*/ 	.word	0x00000078
        /*0478*/ 	.short	0x010a
        /*047a*/ 	.byte	0x04
	.zero		1


	//   ....[53]....
        /*047c*/ 	.word	0x00001c60
        /*0480*/ 	.word	0x000000ff
        /*0484*/ 	.word	0x00000078
        /*0488*/ 	.short	0x010a
        /*048a*/ 	.byte	0x21
	.zero		1


	//   ....[54]....
        /*048c*/ 	.word	0x00001da0
        /*0490*/ 	.word	0x000000ff
        /*0494*/ 	.word	0x00000078
        /*0498*/ 	.short	0x010a
        /*049a*/ 	.byte	0x05
	.zero		1


	//   ....[55]....
        /*049c*/ 	.word	0x00002070
        /*04a0*/ 	.word	0x000000ff
        /*04a4*/ 	.word	0x00000128
        /*04a8*/ 	.short	0x0101
        /*04aa*/ 	.byte	0x06
	.zero		1


	//   ....[56]....
        /*04ac*/ 	.word	0x00002090
        /*04b0*/ 	.word	0x000000ff
        /*04b4*/ 	.word	0x00000078
        /*04b8*/ 	.short	0x010a
        /*04ba*/ 	.byte	0x04
	.zero		1


	//   ....[57]....
        /*04bc*/ 	.word	0x00002110
        /*04c0*/ 	.word	0x000000ff
        /*04c4*/ 	.word	0x00000078
        /*04c8*/ 	.short	0x010a
        /*04ca*/ 	.byte	0x21
	.zero		1


	//   ....[58]....
        /*04cc*/ 	.word	0x00002250
        /*04d0*/ 	.word	0x000000ff
        /*04d4*/ 	.word	0x00000078
        /*04d8*/ 	.short	0x010a
        /*04da*/ 	.byte	0x04
	.zero		1


	//   ....[59]....
        /*04dc*/ 	.word	0x00002530
        /*04e0*/ 	.word	0x00000003
        /*04e4*/ 	.word	0x00000130
        /*04e8*/ 	.short	0x010a
        /*04ea*/ 	.byte	0xff
	.zero		1


	//   ....[60]....
        /*04ec*/ 	.word	0x00002680
        /*04f0*/ 	.word	0x00000000
        /*04f4*/ 	.word	0x00000000
        /*04f8*/ 	.short	0x0101
        /*04fa*/ 	.byte	0xff
	.zero		1


	//   ....[61]....
        /*04fc*/ 	.word	0x00002c40
        /*0500*/ 	.word	0x000000ff
        /*0504*/ 	.word	0x00000000
        /*0508*/ 	.short	0x010a
        /*050a*/ 	.byte	0x04
	.zero		1


	//   ....[62]....
        /*050c*/ 	.word	0x00002cd0
        /*0510*/ 	.word	0x000000ff
        /*0514*/ 	.word	0x00000000
        /*0518*/ 	.short	0x010a
        /*051a*/ 	.byte	0x05
	.zero		1


	//   ....[63]....
        /*051c*/ 	.word	0x00002d60
        /*0520*/ 	.word	0x000000ff
        /*0524*/ 	.word	0x00000000
        /*0528*/ 	.short	0x010a
        /*052a*/ 	.byte	0x05
	.zero		1


	//   ....[64]....
        /*052c*/ 	.word	0x00002df0
        /*0530*/ 	.word	0x000000ff
        /*0534*/ 	.word	0x00000000
        /*0538*/ 	.short	0x010a
        /*053a*/ 	.byte	0x05
	.zero		1


	//   ....[65]....
        /*053c*/ 	.word	0x00002e80
        /*0540*/ 	.word	0x000000ff
        /*0544*/ 	.word	0x00000000
        /*0548*/ 	.short	0x010a
        /*054a*/ 	.byte	0x05
	.zero		1


	//   ....[66]....
        /*054c*/ 	.word	0x00002f10
        /*0550*/ 	.word	0x000000ff
        /*0554*/ 	.word	0x00000000
        /*0558*/ 	.short	0x010a
        /*055a*/ 	.byte	0x05
	.zero		1


	//   ....[67]....
        /*055c*/ 	.word	0x00002fa0
        /*0560*/ 	.word	0x000000ff
        /*0564*/ 	.word	0x00000000
        /*0568*/ 	.short	0x010a
        /*056a*/ 	.byte	0x05
	.zero		1


	//   ....[68]....
        /*056c*/ 	.word	0x00003030
        /*0570*/ 	.word	0x000000ff
        /*0574*/ 	.word	0x00000000
        /*0578*/ 	.short	0x010a
        /*057a*/ 	.byte	0x05
	.zero		1


	//   ....[69]....
        /*057c*/ 	.word	0x000030c0
        /*0580*/ 	.word	0x000000ff
        /*0584*/ 	.word	0x00000000
        /*0588*/ 	.short	0x010a
        /*058a*/ 	.byte	0x05
	.zero		1


	//   ....[70]....
        /*058c*/ 	.word	0x00003150
        /*0590*/ 	.word	0x000000ff
        /*0594*/ 	.word	0x00000000
        /*0598*/ 	.short	0x010a
        /*059a*/ 	.byte	0x05
	.zero		1


	//   ....[71]....
        /*059c*/ 	.word	0x000031e0
        /*05a0*/ 	.word	0x000000ff
        /*05a4*/ 	.word	0x00000000
        /*05a8*/ 	.short	0x010a
        /*05aa*/ 	.byte	0x05
	.zero		1


	//   ....[72]....
        /*05ac*/ 	.word	0x00003270
        /*05b0*/ 	.word	0x000000ff
        /*05b4*/ 	.word	0x00000000
        /*05b8*/ 	.short	0x010a
        /*05ba*/ 	.byte	0x05
	.zero		1


	//   ....[73]....
        /*05bc*/ 	.word	0x00003300
        /*05c0*/ 	.word	0x000000ff
        /*05c4*/ 	.word	0x00000000
        /*05c8*/ 	.short	0x010a
        /*05ca*/ 	.byte	0x05
	.zero		1


	//   ....[74]....
        /*05cc*/ 	.word	0x00003390
        /*05d0*/ 	.word	0x000000ff
        /*05d4*/ 	.word	0x00000000
        /*05d8*/ 	.short	0x010a
        /*05da*/ 	.byte	0x05
	.zero		1


	//   ....[75]....
        /*05dc*/ 	.word	0x00003430
        /*05e0*/ 	.word	0x00000000
        /*05e4*/ 	.word	0x00000000
        /*05e8*/ 	.short	0x010a
        /*05ea*/ 	.byte	0xff
	.zero		1


	//   ....[76]....
        /*05ec*/ 	.word	0x00003550
        /*05f0*/ 	.word	0x00000002
        /*05f4*/ 	.word	0x00000170
        /*05f8*/ 	.short	0x010a
        /*05fa*/ 	.byte	0xff
	.zero		1


	//   ....[77]....
        /*05fc*/ 	.word	0x000035c0
        /*0600*/ 	.word	0x00000002
        /*0604*/ 	.word	0x00000000
        /*0608*/ 	.short	0x0101
        /*060a*/ 	.byte	0xff
	.zero		1


	//   ....[78]....
        /*060c*/ 	.word	0x000035e0
        /*0610*/ 	.word	0x000000ff
        /*0614*/ 	.word	0x00000140
        /*0618*/ 	.short	0x010a
        /*061a*/ 	.byte	0x04
	.zero		1


	//   ....[79]....
        /*061c*/ 	.word	0x00003700
        /*0620*/ 	.word	0x00000002
        /*0624*/ 	.word	0x00000130
        /*0628*/ 	.short	0x010a
        /*062a*/ 	.byte	0xff
	.zero		1


	//   ....[80]....
        /*062c*/ 	.word	0x00003800
        /*0630*/ 	.word	0x00000002
        /*0634*/ 	.word	0x00000000
        /*0638*/ 	.short	0x0101
        /*063a*/ 	.byte	0xff
	.zero		1


	//   ....[81]....
        /*063c*/ 	.word	0x00003890
        /*0640*/ 	.word	0x000000ff
        /*0644*/ 	.word	0x00000140
        /*0648*/ 	.short	0x0106
        /*064a*/ 	.byte	0x04
	.zero		1


	//   ....[82]....
        /*064c*/ 	.word	0x000038b0
        /*0650*/ 	.word	0x000000ff
        /*0654*/ 	.word	0x00000140
        /*0658*/ 	.short	0x010a
        /*065a*/ 	.byte	0x04
	.zero		1


	//   ....[83]....
        /*065c*/ 	.word	0x00003940
        /*0660*/ 	.word	0x000000ff
        /*0664*/ 	.word	0x00000140
        /*0668*/ 	.short	0x0106
        /*066a*/ 	.byte	0x07
	.zero		1


	//   ....[84]....
        /*066c*/ 	.word	0x00003980
        /*0670*/ 	.word	0x00000000
        /*0674*/ 	.word	0x00000140
        /*0678*/ 	.short	0x010a
        /*067a*/ 	.byte	0xff
	.zero		1


	//   ....[85]....
        /*067c*/ 	.word	0x00003f70
        /*0680*/ 	.word	0x00000002
        /*0684*/ 	.word	0x00000130
        /*0688*/ 	.short	0x010a
        /*068a*/ 	.byte	0xff
	.zero		1


	//   ....[86]....
        /*068c*/ 	.word	0x00004090
        /*0690*/ 	.word	0x00000000
        /*0694*/ 	.word	0x00000000
        /*0698*/ 	.short	0x0101
        /*069a*/ 	.byte	0xff
	.zero		1


	//   ....[87]....
        /*069c*/ 	.word	0x000045c0
        /*06a0*/ 	.word	0x000000ff
        /*06a4*/ 	.word	0x00000000
        /*06a8*/ 	.short	0x010a
        /*06aa*/ 	.byte	0x04
	.zero		1


	//   ....[88]....
        /*06ac*/ 	.word	0x00004610
        /*06b0*/ 	.word	0x000000ff
        /*06b4*/ 	.word	0x00000160
        /*06b8*/ 	.short	0x010a
        /*06ba*/ 	.byte	0x2c
	.zero		1


	//   ....[89]....
        /*06bc*/ 	.word	0x00004790
        /*06c0*/ 	.word	0x000000ff
        /*06c4*/ 	.word	0x00000000
        /*06c8*/ 	.short	0x010a
        /*06ca*/ 	.byte	0x07
	.zero		1


	//   ....[90]....
        /*06cc*/ 	.word	0x000048c0
        /*06d0*/ 	.word	0x000000ff
        /*06d4*/ 	.word	0x00000000
        /*06d8*/ 	.short	0x010a
        /*06da*/ 	.byte	0x04
	.zero		1


	//   ....[91]....
        /*06dc*/ 	.word	0x00004bb0
        /*06e0*/ 	.word	0x000000ff
        /*06e4*/ 	.word	0x00000000
        /*06e8*/ 	.short	0x010a
        /*06ea*/ 	.byte	0x04
	.zero		1


	//   ....[92]....
        /*06ec*/ 	.word	0x00004c40
        /*06f0*/ 	.word	0x000000ff
        /*06f4*/ 	.word	0x00000000
        /*06f8*/ 	.short	0x010a
        /*06fa*/ 	.byte	0x04
	.zero		1


	//   ....[93]....
        /*06fc*/ 	.word	0x00005120
        /*0700*/ 	.word	0x00000008
        /*0704*/ 	.word	0x00000130
        /*0708*/ 	.short	0x010a
        /*070a*/ 	.byte	0xff
	.zero		1


	//   ....[94]....
        /*070c*/ 	.word	0x00005290
        /*0710*/ 	.word	0x00000000
        /*0714*/ 	.word	0x00000000
        /*0718*/ 	.short	0x0101
        /*071a*/ 	.byte	0xff
	.zero		1


	//   ....[95]....
        /*071c*/ 	.word	0x00005760
        /*0720*/ 	.word	0x000000ff
        /*0724*/ 	.word	0x00000128
        /*0728*/ 	.short	0x010a
        /*072a*/ 	.byte	0x15
	.zero		1


	//   ....[96]....
        /*072c*/ 	.word	0x00005930
        /*0730*/ 	.word	0x000000ff
        /*0734*/ 	.word	0x00000108
        /*0738*/ 	.short	0x010a
        /*073a*/ 	.byte	0x04
	.zero		1


	//   ....[97]....
        /*073c*/ 	.word	0x00005b70
        /*0740*/ 	.word	0x000000ff
        /*0744*/ 	.word	0x000000f0
        /*0748*/ 	.short	0x010b
        /*074a*/ 	.byte	0x04
	.zero		1


	//   ....[98]....
        /*074c*/ 	.word	0x00005b80
        /*0750*/ 	.word	0x000000ff
        /*0754*/ 	.word	0x00000000
        /*0758*/ 	.short	0x0101
        /*075a*/ 	.byte	0x07
	.zero		1


	//   ....[99]....
        /*075c*/ 	.word	0x00005b90
        /*0760*/ 	.word	0x000000ff
        /*0764*/ 	.word	0x00000108
        /*0768*/ 	.short	0x010a
        /*076a*/ 	.byte	0x05
	.zero		1


	//   ....[100]....
        /*076c*/ 	.word	0x00005df0
        /*0770*/ 	.word	0x000000ff
        /*0774*/ 	.word	0x000000f0
        /*0778*/ 	.short	0x010b
        /*077a*/ 	.byte	0x05
	.zero		1


	//   ....[101]....
        /*077c*/ 	.word	0x00005e00
        /*0780*/ 	.word	0x000000ff
        /*0784*/ 	.word	0x00000000
        /*0788*/ 	.short	0x0101
        /*078a*/ 	.byte	0x07
	.zero		1


	//   ....[102]....
        /*078c*/ 	.word	0x00005e10
        /*0790*/ 	.word	0x000000ff
        /*0794*/ 	.word	0x00000108
        /*0798*/ 	.short	0x010a
        /*079a*/ 	.byte	0x04
	.zero		1


	//   ....[103]....
        /*079c*/ 	.word	0x00006080
        /*07a0*/ 	.word	0x000000ff
        /*07a4*/ 	.word	0x000000f0
        /*07a8*/ 	.short	0x010b
        /*07aa*/ 	.byte	0x04
	.zero		1


	//   ....[104]....
        /*07ac*/ 	.word	0x00006090
        /*07b0*/ 	.word	0x000000ff
        /*07b4*/ 	.word	0x00000000
        /*07b8*/ 	.short	0x0101
        /*07ba*/ 	.byte	0x07
	.zero		1


	//   ....[105]....
        /*07bc*/ 	.word	0x000060a0
        /*07c0*/ 	.word	0x000000ff
        /*07c4*/ 	.word	0x00000108
        /*07c8*/ 	.short	0x010a
        /*07ca*/ 	.byte	0x05
	.zero		1


	//   ....[106]....
        /*07cc*/ 	.word	0x00006340
        /*07d0*/ 	.word	0x000000ff
        /*07d4*/ 	.word	0x000000f0
        /*07d8*/ 	.short	0x010b
        /*07da*/ 	.byte	0x05
	.zero		1


	//   ....[107]....
        /*07dc*/ 	.word	0x00006350
        /*07e0*/ 	.word	0x000000ff
        /*07e4*/ 	.word	0x00000000
        /*07e8*/ 	.short	0x0101
        /*07ea*/ 	.byte	0x04
	.zero		1


	//   ....[108]....
        /*07ec*/ 	.word	0x000063c0
        /*07f0*/ 	.word	0x000000ff
        /*07f4*/ 	.word	0x00000000
        /*07f8*/ 	.short	0x010a
        /*07fa*/ 	.byte	0x04
	.zero		1


	//   ....[109]....
        /*07fc*/ 	.word	0x00006450
        /*0800*/ 	.word	0x000000ff
        /*0804*/ 	.word	0x00000000
        /*0808*/ 	.short	0x010a
        /*080a*/ 	.byte	0x05
	.zero		1


	//   ....[110]....
        /*080c*/ 	.word	0x000064f0
        /*0810*/ 	.word	0x00000000
        /*0814*/ 	.word	0x00000000
        /*0818*/ 	.short	0x010a
        /*081a*/ 	.byte	0xff
	.zero		1


	//   ....[111]....
        /*081c*/ 	.word	0x00006860
        /*0820*/ 	.word	0x00000000
        /*0824*/ 	.word	0x00000130
        /*0828*/ 	.short	0x010a
        /*082a*/ 	.byte	0xff
	.zero		1


	//   ....[112]....
        /*082c*/ 	.word	0x00006930
        /*0830*/ 	.word	0x00000000
        /*0834*/ 	.word	0x00000000
        /*0838*/ 	.short	0x0101
        /*083a*/ 	.byte	0xff
	.zero		1


	//   ....[113]....
        /*083c*/ 	.word	0x000075f0
        /*0840*/ 	.word	0x00000000
        /*0844*/ 	.word	0x000000f0
        /*0848*/ 	.short	0x010a
        /*084a*/ 	.byte	0xff
	.zero		1


	//   ....[114]....
        /*084c*/ 	.word	0x00007660
        /*0850*/ 	.word	0x00000068
        /*0854*/ 	.word	0x00000150
        /*0858*/ 	.short	0x010a
        /*085a*/ 	.byte	0xff
	.zero		1


	//   ....[115]....
        /*085c*/ 	.word	0x00007750
        /*0860*/ 	.word	0x00000000
        /*0864*/ 	.word	0x000000f0
        /*0868*/ 	.short	0x010a
        /*086a*/ 	.byte	0xff
	.zero		1


	//   ....[116]....
        /*086c*/ 	.word	0x00007870
        /*0870*/ 	.word	0x00000068
        /*0874*/ 	.word	0x00000150
        /*0878*/ 	.short	0x010a
        /*087a*/ 	.byte	0xff
	.zero		1


	//   ....[117]....
        /*087c*/ 	.word	0x000086f0
        /*0880*/ 	.word	0x00000000
        /*0884*/ 	.word	0x00000000
        /*0888*/ 	.short	0x0101
        /*088a*/ 	.byte	0xff
	.zero		1


	//   ....[118]....
        /*088c*/ 	.word	0x00008700
        /*0890*/ 	.word	0x00000014
        /*0894*/ 	.word	0x000000f0
        /*0898*/ 	.short	0x010a
        /*089a*/ 	.byte	0xff
	.zero		1


	//   ....[119]....
        /*089c*/ 	.word	0x000087c0
        /*08a0*/ 	.word	0x00000014
        /*08a4*/ 	.word	0x000000f0
        /*08a8*/ 	.short	0x010a
        /*08aa*/ 	.byte	0xff
	.zero		1


	//   ....[120]....
        /*08ac*/ 	.word	0x000096a0
        /*08b0*/ 	.word	0x0000002e
        /*08b4*/ 	.word	0x00000000
        /*08b8*/ 	.short	0x0101
        /*08ba*/ 	.byte	0xff
	.zero		1


	//   ....[121]....
        /*08bc*/ 	.word	0x000096e0
        /*08c0*/ 	.word	0x00000015
        /*08c4*/ 	.word	0x000000f0
        /*08c8*/ 	.short	0x010a
        /*08ca*/ 	.byte	0xff
	.zero		1


	//   ....[122]....
        /*08cc*/ 	.word	0x000097b0
        /*08d0*/ 	.word	0x00000015
        /*08d4*/ 	.word	0x000000f0
        /*08d8*/ 	.short	0x010a
        /*08da*/ 	.byte	0xff
	.zero		1


	//   ....[123]....
        /*08dc*/ 	.word	0x0000a6a0
        /*08e0*/ 	.word	0x0000002e
        /*08e4*/ 	.word	0x00000000
        /*08e8*/ 	.short	0x0101
        /*08ea*/ 	.byte	0xff
	.zero		1


	//   ....[124]....
        /*08ec*/ 	.word	0x0000a6c0
        /*08f0*/ 	.word	0x00000002
        /*08f4*/ 	.word	0x000000f0
        /*08f8*/ 	.short	0x010a
        /*08fa*/ 	.byte	0xff
	.zero		1


	//   ....[125]....
        /*08fc*/ 	.word	0x0000a770
        /*0900*/ 	.word	0x00000002
        /*0904*/ 	.word	0x000000f0
        /*0908*/ 	.short	0x010a
        /*090a*/ 	.byte	0xff
	.zero		1


	//   ....[126]....
        /*090c*/ 	.word	0x0000b010
        /*0910*/ 	.word	0x000000ff
        /*0914*/ 	.word	0x00000000
        /*0918*/ 	.short	0x0101
        /*091a*/ 	.byte	0x04
	.zero		1


	//   ....[127]....
        /*091c*/ 	.word	0x0000b670
        /*0920*/ 	.word	0x00000000
        /*0924*/ 	.word	0x00000000
        /*0928*/ 	.short	0x0101
        /*092a*/ 	.byte	0xff
	.zero		1


	//   ....[128]....
        /*092c*/ 	.word	0x0000b920
        /*0930*/ 	.word	0x000000ff
        /*0934*/ 	.word	0x00000000
        /*0938*/ 	.short	0x0101
        /*093a*/ 	.byte	0x04
	.zero		1


	//   ....[129]....
        /*093c*/ 	.word	0x0000b940
        /*0940*/ 	.word	0x00000000
        /*0944*/ 	.word	0x00000180
        /*0948*/ 	.short	0x010a
        /*094a*/ 	.byte	0xff
	.zero		1


	//   ....[130]....
        /*094c*/ 	.word	0x0000b9a0
        /*0950*/ 	.word	0x00000000
        /*0954*/ 	.word	0x00000078
        /*0958*/ 	.short	0x010a
        /*095a*/ 	.byte	0xff
	.zero		1


	//   ....[131]....
        /*095c*/ 	.word	0x0000ba00
        /*0960*/ 	.word	0x00000000
        /*0964*/ 	.word	0x00000078
        /*0968*/ 	.short	0x010a
        /*096a*/ 	.byte	0xff
	.zero		1


	//   ....[132]....
        /*096c*/ 	.word	0x0000ba50
        /*0970*/ 	.word	0x00000003
        /*0974*/ 	.word	0x00000130
        /*0978*/ 	.short	0x010a
        /*097a*/ 	.byte	0xff
	.zero		1


	//   ....[133]....
        /*097c*/ 	.word	0x0000bab0
        /*0980*/ 	.word	0x00000000
        /*0984*/ 	.word	0x00000000
        /*0988*/ 	.short	0x010a
        /*098a*/ 	.byte	0xff
	.zero		1


	//   ....[134]....
        /*098c*/ 	.word	0x0000bb10
        /*0990*/ 	.word	0x00000000
        /*0994*/ 	.word	0x00000000
        /*0998*/ 	.short	0x010a
        /*099a*/ 	.byte	0xff
	.zero		1


	//   ....[135]....
        /*099c*/ 	.word	0x0000bb70
        /*09a0*/ 	.word	0x00000000
        /*09a4*/ 	.word	0x00000000
        /*09a8*/ 	.short	0x010a
        /*09aa*/ 	.byte	0xff
	.zero		1


	//   ....[136]....
        /*09ac*/ 	.word	0x0000bbd0
        /*09b0*/ 	.word	0x00000000
        /*09b4*/ 	.word	0x00000000
        /*09b8*/ 	.short	0x010a
        /*09ba*/ 	.byte	0xff
	.zero		1


	//   ....[137]....
        /*09bc*/ 	.word	0x0000bc30
        /*09c0*/ 	.word	0x00000000
        /*09c4*/ 	.word	0x00000000
        /*09c8*/ 	.short	0x010a
        /*09ca*/ 	.byte	0xff
	.zero		1


	//   ....[138]....
        /*09cc*/ 	.word	0x0000bc90
        /*09d0*/ 	.word	0x00000000
        /*09d4*/ 	.word	0x00000000
        /*09d8*/ 	.short	0x010a
        /*09da*/ 	.byte	0xff
	.zero		1


	//   ....[139]....
        /*09dc*/ 	.word	0x0000bcf0
        /*09e0*/ 	.word	0x00000000
        /*09e4*/ 	.word	0x00000000
        /*09e8*/ 	.short	0x010a
        /*09ea*/ 	.byte	0xff
	.zero		1


	//   ....[140]....
        /*09ec*/ 	.word	0x0000bd50
        /*09f0*/ 	.word	0x00000000
        /*09f4*/ 	.word	0x00000000
        /*09f8*/ 	.short	0x010a
        /*09fa*/ 	.byte	0xff
	.zero		1


	//   ....[141]....
        /*09fc*/ 	.word	0x0000bdb0
        /*0a00*/ 	.word	0x00000000
        /*0a04*/ 	.word	0x00000000
        /*0a08*/ 	.short	0x010a
        /*0a0a*/ 	.byte	0xff
	.zero		1


	//   ....[142]....
        /*0a0c*/ 	.word	0x0000be10
        /*0a10*/ 	.word	0x00000000
        /*0a14*/ 	.word	0x00000000
        /*0a18*/ 	.short	0x010a
        /*0a1a*/ 	.byte	0xff
	.zero		1


	//   ....[143]....
        /*0a1c*/ 	.word	0x0000be70
        /*0a20*/ 	.word	0x00000000
        /*0a24*/ 	.word	0x00000000
        /*0a28*/ 	.short	0x010a
        /*0a2a*/ 	.byte	0xff
	.zero		1


	//   ....[144]....
        /*0a2c*/ 	.word	0x0000bed0
        /*0a30*/ 	.word	0x00000000
        /*0a34*/ 	.word	0x00000000
        /*0a38*/ 	.short	0x010a
        /*0a3a*/ 	.byte	0xff
	.zero		1


	//   ....[145]....
        /*0a3c*/ 	.word	0x0000bf30
        /*0a40*/ 	.word	0x00000000
        /*0a44*/ 	.word	0x00000000
        /*0a48*/ 	.short	0x010a
        /*0a4a*/ 	.byte	0xff
	.zero		1


	//   ....[146]....
        /*0a4c*/ 	.word	0x0000bf90
        /*0a50*/ 	.word	0x00000000
        /*0a54*/ 	.word	0x00000000
        /*0a58*/ 	.short	0x010a
        /*0a5a*/ 	.byte	0xff
	.zero		1


	//   ....[147]....
        /*0a5c*/ 	.word	0x0000bfe0
        /*0a60*/ 	.word	0x00000002
        /*0a64*/ 	.word	0x00000170
        /*0a68*/ 	.short	0x010a
        /*0a6a*/ 	.byte	0xff
	.zero		1


	//   ....[148]....
        /*0a6c*/ 	.word	0x0000c040
        /*0a70*/ 	.word	0x00000002
        /*0a74*/ 	.word	0x00000140
        /*0a78*/ 	.short	0x010a
        /*0a7a*/ 	.byte	0xff
	.zero		1


	//   ....[149]....
        /*0a7c*/ 	.word	0x0000c090
        /*0a80*/ 	.word	0x00000002
        /*0a84*/ 	.word	0x00000130
        /*0a88*/ 	.short	0x010a
        /*0a8a*/ 	.byte	0xff
	.zero		1


	//   ....[150]....
        /*0a8c*/ 	.word	0x0000c0f0
        /*0a90*/ 	.word	0x00000000
        /*0a94*/ 	.word	0x00000140
        /*0a98*/ 	.short	0x010a
        /*0a9a*/ 	.byte	0xff
	.zero		1


	//   ....[151]....
        /*0a9c*/ 	.word	0x0000c140
        /*0aa0*/ 	.word	0x00000002
        /*0aa4*/ 	.word	0x00000130
        /*0aa8*/ 	.short	0x010a
        /*0aaa*/ 	.byte	0xff
	.zero		1


	//   ....[152]....
        /*0aac*/ 	.word	0x0000c1a0
        /*0ab0*/ 	.word	0x00000000
        /*0ab4*/ 	.word	0x00000160
        /*0ab8*/ 	.short	0x010a
        /*0aba*/ 	.byte	0xff
	.zero		1


	//   ....[153]....
        /*0abc*/ 	.word	0x0000c200
        /*0ac0*/ 	.word	0x00000000
        /*0ac4*/ 	.word	0x00000000
        /*0ac8*/ 	.short	0x010a
        /*0aca*/ 	.byte	0xff
	.zero		1


	//   ....[154]....
        /*0acc*/ 	.word	0x0000c260
        /*0ad0*/ 	.word	0x00000000
        /*0ad4*/ 	.word	0x00000000
        /*0ad8*/ 	.short	0x010a
        /*0ada*/ 	.byte	0xff
	.zero		1


	//   ....[155]....
        /*0adc*/ 	.word	0x0000c2c0
        /*0ae0*/ 	.word	0x00000000
        /*0ae4*/ 	.word	0x00000000
        /*0ae8*/ 	.short	0x010a
        /*0aea*/ 	.byte	0xff
	.zero		1


	//   ....[156]....
        /*0aec*/ 	.word	0x0000c310
        /*0af0*/ 	.word	0x00000008
        /*0af4*/ 	.word	0x00000130
        /*0af8*/ 	.short	0x010a
        /*0afa*/ 	.byte	0xff
	.zero		1


	//   ....[157]....
        /*0afc*/ 	.word	0x0000c370
        /*0b00*/ 	.word	0x00000000
        /*0b04*/ 	.word	0x00000128
        /*0b08*/ 	.short	0x010a
        /*0b0a*/ 	.byte	0xff
	.zero		1


	//   ....[158]....
        /*0b0c*/ 	.word	0x0000c3d0
        /*0b10*/ 	.word	0x00000000
        /*0b14*/ 	.word	0x00000108
        /*0b18*/ 	.short	0x010a
        /*0b1a*/ 	.byte	0xff
	.zero		1


	//   ....[159]....
        /*0b1c*/ 	.word	0x0000c430
        /*0b20*/ 	.word	0x00000000
        /*0b24*/ 	.word	0x00000108
        /*0b28*/ 	.short	0x010a
        /*0b2a*/ 	.byte	0xff
	.zero		1


	//   ....[160]....
        /*0b2c*/ 	.word	0x0000c490
        /*0b30*/ 	.word	0x00000000
        /*0b34*/ 	.word	0x00000108
        /*0b38*/ 	.short	0x010a
        /*0b3a*/ 	.byte	0xff
	.zero		1


	//   ....[161]....
        /*0b3c*/ 	.word	0x0000c4f0
        /*0b40*/ 	.word	0x00000002
        /*0b44*/ 	.word	0x00000108
        /*0b48*/ 	.short	0x010a
        /*0b4a*/ 	.byte	0xff
	.zero		1


	//   ....[162]....
        /*0b4c*/ 	.word	0x0000c550
        /*0b50*/ 	.word	0x00000000
        /*0b54*/ 	.word	0x00000000
        /*0b58*/ 	.short	0x010a
        /*0b5a*/ 	.byte	0xff
	.zero		1


	//   ....[163]....
        /*0b5c*/ 	.word	0x0000c5b0
        /*0b60*/ 	.word	0x00000000
        /*0b64*/ 	.word	0x00000000
        /*0b68*/ 	.short	0x010a
        /*0b6a*/ 	.byte	0xff
	.zero		1


	//   ....[164]....
        /*0b6c*/ 	.word	0x0000c600
        /*0b70*/ 	.word	0x00000000
        /*0b74*/ 	.word	0x00000130
        /*0b78*/ 	.short	0x010a
        /*0b7a*/ 	.byte	0xff
	.zero		1


	//   ....[165]....
        /*0b7c*/ 	.word	0x0000c650
        /*0b80*/ 	.word	0x00000000
        /*0b84*/ 	.word	0x000000f0
        /*0b88*/ 	.short	0x010a
        /*0b8a*/ 	.byte	0xff
	.zero		1


	//   ....[166]....
        /*0b8c*/ 	.word	0x0000c6a0
        /*0b90*/ 	.word	0x00000068
        /*0b94*/ 	.word	0x00000150
        /*0b98*/ 	.short	0x010a
        /*0b9a*/ 	.byte	0xff
	.zero		1


	//   ....[167]....
        /*0b9c*/ 	.word	0x0000c6f0
        /*0ba0*/ 	.word	0x00000014
        /*0ba4*/ 	.word	0x000000f0
        /*0ba8*/ 	.short	0x010a
        /*0baa*/ 	.byte	0xff
	.zero		1


	//   ....[168]....
        /*0bac*/ 	.word	0x0000c740
        /*0bb0*/ 	.word	0x00000015
        /*0bb4*/ 	.word	0x000000f0
        /*0bb8*/ 	.short	0x010a
        /*0bba*/ 	.byte	0xff
	.zero		1


	//   ....[169]....
        /*0bbc*/ 	.word	0x0000c790
        /*0bc0*/ 	.word	0x00000002
        /*0bc4*/ 	.word	0x000000f0
        /*0bc8*/ 	.short	0x010a
        /*0bca*/ 	.byte	0xff
	.zero		1


	//----- nvinfo : EIATTR_NUM_MBARRIERS
	.align		4
.L_47:
        /*0bcc*/ 	.byte	0x03, 0x38
        /*0bce*/ 	.short	0x0032


	//----- nvinfo : EIATTR_EXIT_INSTR_OFFSETS
	.align		4
        /*0bd0*/ 	.byte	0x04, 0x1c
        /*0bd2*/ 	.short	(.L_49 - .L_48)


	//   ....[0]....
.L_48:
        /*0bd4*/ 	.word	0x00003460


	//   ....[1]....
        /*0bd8*/ 	.word	0x00003950


	//   ....[2]....
        /*0bdc*/ 	.word	0x000039b0


	//   ....[3]....
        /*0be0*/ 	.word	0x00004ea0


	//   ....[4]....
        /*0be4*/ 	.word	0x00006520


	//   ....[5]....
        /*0be8*/ 	.word	0x00006560


	//   ....[6]....
        /*0bec*/ 	.word	0x0000b810


	//   ....[7]....
        /*0bf0*/ 	.word	0x0000b890


	//   ....[8]....
        /*0bf4*/ 	.word	0x0000b8c0


	//   ....[9]....
        /*0bf8*/ 	.word	0x0000b930


	//----- nvinfo : EIATTR_MAX_THREADS
	.align		4
.L_49:
        /*0bfc*/ 	.byte	0x04, 0x05
        /*0bfe*/ 	.short	(.L_51 - .L_50)
.L_50:
        /*0c00*/ 	.word	0x00000100
        /*0c04*/ 	.word	0x00000001
        /*0c08*/ 	.word	0x00000001


	//----- nvinfo : EIATTR_CRS_STACK_SIZE
	.align		4
.L_51:
        /*0c0c*/ 	.byte	0x04, 0x1e
        /*0c0e*/ 	.short	(.L_53 - .L_52)
.L_52:
        /*0c10*/ 	.word	0x00000000


	//----- nvinfo : EIATTR_CBANK_PARAM_SIZE
	.align		4
.L_53:
        /*0c14*/ 	.byte	0x03, 0x19
        /*0c16*/ 	.short	0x0c00


	//----- nvinfo : EIATTR_PARAM_CBANK
	.align		4
        /*0c18*/ 	.byte	0x04, 0x0a
        /*0c1a*/ 	.short	(.L_55 - .L_54)
	.align		4
.L_54:
        /*0c1c*/ 	.word	index@(.nv.constant0._ZN7cutlass13device_kernelINS_4gemm6kernel13GemmUniversalIN4cute5tupleIJiiiiEEENS1_10collective13CollectiveMmaINS1_46MainloopSm100TmaUmmaWarpSpecializedBlockScaledILi15ELi2ELi2ENS5_IJNS4_1CILi4EEENSA_ILi1EEESC_EEEEENS5_IJNSA_ILi128EEENSA_ILi64EEESF_EEENS5_IJNS_12float_e2m1_tENS_13float_ue4m3_tEEEENS5_IJNS5_IJlSC_lEEENS4_6LayoutINS5_IJNS5_IJNS5_IJNSA_ILi32EEESB_EEEiEEENS5_IJNS5_IJNSA_ILi16EEESB_EEEiEEENS5_IJSC_iEEEEEENS5_IJSS_NS5_IJNS5_IJNSA_ILi0EEESC_EEENSA_ILi512EEEEEENS5_IJSV_iEEEEEEEEEEESK_S12_NS4_8TiledMMAINS4_8MMA_AtomIJNS4_17SM100_MMA_MXF4_SSISI_SI_fSJ_Li128ELi64ELi16ELNS4_4UMMA5MajorE0ELS17_0ELNS16_7ScaleInE0ELS18_0EEEEEENSM_INS5_IJSC_SC_SC_EEENS5_IJSV_SV_SV_EEEEENS5_IJNS4_10UnderscoreES1E_S1E_EEEEENS5_IJNS4_13SM90_TMA_LOADES1H_EEENS5_IJNS4_14ComposedLayoutINS4_7SwizzleILi2ELi4ELi3EEENS4_18smem_ptr_flag_bitsILi4EEENSM_INS5_IJNSA_ILi8EEESF_EEENS5_IJSF_SC_EEEEEEENSM_INS5_IJNS5_IJNS5_IJSO_SC_EEESR_EEESC_NS5_IJSC_NSA_ILi2EEEEEEEEENS5_IJNS5_IJNS5_IJSR_SX_EEESW_EEESV_NS5_IJSB_SX_EEEEEEEEEEEvNS4_8identityENS5_IJNS4_23SM90_TMA_LOAD_MULTICASTES25_EEES23_vS24_EENS_8epilogue10collective18CollectiveEpilogueINS28_23Sm100TmaWarpSpecializedILi3ELi2ELi16ELb1ELb0EEEJNS5_IJSG_SG_SF_EEENS5_IJNSM_ISG_SC_EENSM_INS5_IJSQ_S1V_EEENS5_IJSC_SN_EEEEEEEENS_10bfloat16_tESL_S2J_SL_NS28_6fusion15FusionCallbacksIS2C_NS2K_17LinearCombinationIS2J_fS2J_fLNS_15FloatRoundStyleE2EEES2D_S2I_JEEENS4_5SM1004TMEM4LOAD26SM100_TMEM_LOAD_32dp32b16xES1H_NS1J_INS1K_ILi1ELi4ELi3EEENS1M_ILi16EEENSM_INS5_IJS1O_SQ_EEENS5_IJSQ_SC_EEEEEEENS4_39AutoVectorizingCopyWithAssumedAlignmentILi128EEENS4_14SM90_TMA_STOREES2Z_S31_S31_EEEvvEEEEvNT_6ParamsE)
        /*0c20*/ 	.short	0x0380
        /*0c22*/ 	.short	0x0c00


	//----- nvinfo : EIATTR_SW_WAR
	.align		4
.L_55:
        /*0c24*/ 	.byte	0x04, 0x36
        /*0c26*/ 	.short	(.L_57 - .L_56)
.L_56:
        /*0c28*/ 	.word	0x00000008
.L_57:


//--------------------- .nv.callgraph             --------------------------
	.section	.nv.callgraph,"",@"SHT_CUDA_CALLGRAPH"
	.align	4
	.sectionentsize	8
	.align		4
        /*0000*/ 	.word	0x00000000
	.align		4
        /*0004*/ 	.word	0xffffffff
	.align		4
        /*0008*/ 	.word	index@(_ZN7cutlass13device_kernelINS_4gemm6kernel13GemmUniversalIN4cute5tupleIJiiiiEEENS1_10collective13CollectiveMmaINS1_46MainloopSm100TmaUmmaWarpSpecializedBlockScaledILi15ELi2ELi2ENS5_IJNS4_1CILi4EEENSA_ILi1EEESC_EEEEENS5_IJNSA_ILi128EEENSA_ILi64EEESF_EEENS5_IJNS_12float_e2m1_tENS_13float_ue4m3_tEEEENS5_IJNS5_IJlSC_lEEENS4_6LayoutINS5_IJNS5_IJNS5_IJNSA_ILi32EEESB_EEEiEEENS5_IJNS5_IJNSA_ILi16EEESB_EEEiEEENS5_IJSC_iEEEEEENS5_IJSS_NS5_IJNS5_IJNSA_ILi0EEESC_EEENSA_ILi512EEEEEENS5_IJSV_iEEEEEEEEEEESK_S12_NS4_8TiledMMAINS4_8MMA_AtomIJNS4_17SM100_MMA_MXF4_SSISI_SI_fSJ_Li128ELi64ELi16ELNS4_4UMMA5MajorE0ELS17_0ELNS16_7ScaleInE0ELS18_0EEEEEENSM_INS5_IJSC_SC_SC_EEENS5_IJSV_SV_SV_EEEEENS5_IJNS4_10UnderscoreES1E_S1E_EEEEENS5_IJNS4_13SM90_TMA_LOADES1H_EEENS5_IJNS4_14ComposedLayoutINS4_7SwizzleILi2ELi4ELi3EEENS4_18smem_ptr_flag_bitsILi4EEENSM_INS5_IJNSA_ILi8EEESF_EEENS5_IJSF_SC_EEEEEEENSM_INS5_IJNS5_IJNS5_IJSO_SC_EEESR_EEESC_NS5_IJSC_NSA_ILi2EEEEEEEEENS5_IJNS5_IJNS5_IJSR_SX_EEESW_EEESV_NS5_IJSB_SX_EEEEEEEEEEEvNS4_8identityENS5_IJNS4_23SM90_TMA_LOAD_MULTICASTES25_EEES23_vS24_EENS_8epilogue10collective18CollectiveEpilogueINS28_23Sm100TmaWarpSpecializedILi3ELi2ELi16ELb1ELb0EEEJNS5_IJSG_SG_SF_EEENS5_IJNSM_ISG_SC_EENSM_INS5_IJSQ_S1V_EEENS5_IJSC_SN_EEEEEEEENS_10bfloat16_tESL_S2J_SL_NS28_6fusion15FusionCallbacksIS2C_NS2K_17LinearCombinationIS2J_fS2J_fLNS_15FloatRoundStyleE2EEES2D_S2I_JEEENS4_5SM1004TMEM4LOAD26SM100_TMEM_LOAD_32dp32b16xES1H_NS1J_INS1K_ILi1ELi4ELi3EEENS1M_ILi16EEENSM_INS5_IJS1O_SQ_EEENS5_IJSQ_SC_EEEEEEENS4_39AutoVectorizingCopyWithAssumedAlignmentILi128EEENS4_14SM90_TMA_STOREES2Z_S31_S31_EEEvvEEEEvNT_6ParamsE)
	.align		4
        /*000c*/ 	.word	index@(__assertfail)
	.align		4
        /*0010*/ 	.word	0x00000000
	.align		4
        /*0014*/ 	.word	0xfffffffe
	.align		4
        /*0018*/ 	.word	0x00000000
	.align		4
        /*001c*/ 	.word	0xfffffffd
	.align		4
        /*0020*/ 	.word	0x00000000
	.align		4
        /*0024*/ 	.word	0xfffffffc


//--------------------- .nv.constant4             --------------------------
	.section	.nv.constant4,"a",@progbits
	.align	8
	.align		8
.nv.constant4:
        /*0000*/ 	.dword	__assertfail
	.align		8
        /*0008*/ 	.dword	__unnamed_1
	.align		8
        /*0010*/ 	.dword	__unnamed_2
	.align		8
        /*0018*/ 	.dword	_ZN40_INTERNAL_9d27ec89_4_k_cu_2f859303_368794cuda3std3__45__cpo5beginE
	.align		8
        /*0020*/ 	.dword	_ZN40_INTERNAL_9d27ec89_4_k_cu_2f859303_368794cuda3std3__45__cpo3endE
	.align		8
        /*0028*/ 	.dword	_ZN40_INTERNAL_9d27ec89_4_k_cu_2f859303_368794cuda3std3__45__cpo6cbeginE
	.align		8
        /*0030*/ 	.dword	_ZN40_INTERNAL_9d27ec89_4_k_cu_2f859303_368794cuda3std3__45__cpo4cendE
	.align		8
        /*0038*/ 	.dword	_ZN40_INTERNAL_9d27ec89_4_k_cu_2f859303_368794cuda3std3__442_GLOBAL__N__9d27ec89_4_k_cu_2f859303_368796ignoreE
	.align		8
        /*0040*/ 	.dword	_ZN40_INTERNAL_9d27ec89_4_k_cu_2f859303_368794cuda3std3__419piecewise_constructE
	.align		8
        /*0048*/ 	.dword	_ZN40_INTERNAL_9d27ec89_4_k_cu_2f859303_368794cuda3std3__48in_placeE
	.align		8
        /*0050*/ 	.dword	_ZN40_INTERNAL_9d27ec89_4_k_cu_2f859303_368794cuda3std6ranges3__45__cpo4swapE
	.align		8
        /*0058*/ 	.dword	_ZN40_INTERNAL_9d27ec89_4_k_cu_2f859303_368794cuda3std6ranges3__45__cpo9iter_moveE
	.align		8
        /*0060*/ 	.dword	_ZN40_INTERNAL_9d27ec89_4_k_cu_2f859303_368794cute7productE
	.align		8
        /*0068*/ 	.dword	_ZN40_INTERNAL_9d27ec89_4_k_cu_2f859303_368794cute1_E
	.align		8
        /*0070*/ 	.dword	$str$25
	.align		8
        /*0078*/ 	.dword	$str$26
	.align		8
        /*0080*/ 	.dword	$str$29
	.align		8
        /*0088*/ 	.dword	$str$30


//--------------------- .text._ZN7cutlass13device_kernelINS_4gemm6kernel13GemmUniversalIN4cute5tupleIJiiiiEEENS1_10collective13CollectiveMmaINS1_46MainloopSm100TmaUmmaWarpSpecializedBlockScaledILi15ELi2ELi2ENS5_IJNS4_1CILi4EEENSA_ILi1EEESC_EEEEENS5_IJNSA_ILi128EEENSA_ILi64EEESF_EEENS5_IJNS_12float_e2m1_tENS_13float_ue4m3_tEEEENS5_IJNS5_IJlSC_lEEENS4_6LayoutINS5_IJNS5_IJNS5_IJNSA_ILi32EEESB_EEEiEEENS5_IJNS5_IJNSA_ILi16EEESB_EEEiEEENS5_IJSC_iEEEEEENS5_IJSS_NS5_IJNS5_IJNSA_ILi0EEESC_EEENSA_ILi512EEEEEENS5_IJSV_iEEEEEEEEEEESK_S12_NS4_8TiledMMAINS4_8MMA_AtomIJNS4_17SM100_MMA_MXF4_SSISI_SI_fSJ_Li128ELi64ELi16ELNS4_4UMMA5MajorE0ELS17_0ELNS16_7ScaleInE0ELS18_0EEEEEENSM_INS5_IJSC_SC_SC_EEENS5_IJSV_SV_SV_EEEEENS5_IJNS4_10UnderscoreES1E_S1E_EEEEENS5_IJNS4_13SM90_TMA_LOADES1H_EEENS5_IJNS4_14ComposedLayoutINS4_7SwizzleILi2ELi4ELi3EEENS4_18smem_ptr_flag_bitsILi4EEENSM_INS5_IJNSA_ILi8EEESF_EEENS5_IJSF_SC_EEEEEEENSM_INS5_IJNS5_IJNS5_IJSO_SC_EEESR_EEESC_NS5_IJSC_NSA_ILi2EEEEEEEEENS5_IJNS5_IJNS5_IJSR_SX_EEESW_EEESV_NS5_IJSB_SX_EEEEEEEEEEEvNS4_8identityENS5_IJNS4_23SM90_TMA_LOAD_MULTICASTES25_EEES23_vS24_EENS_8epilogue10collective18CollectiveEpilogueINS28_23Sm100TmaWarpSpecializedILi3ELi2ELi16ELb1ELb0EEEJNS5_IJSG_SG_SF_EEENS5_IJNSM_ISG_SC_EENSM_INS5_IJSQ_S1V_EEENS5_IJSC_SN_EEEEEEEENS_10bfloat16_tESL_S2J_SL_NS28_6fusion15FusionCallbacksIS2C_NS2K_17LinearCombinationIS2J_fS2J_fLNS_15FloatRoundStyleE2EEES2D_S2I_JEEENS4_5SM1004TMEM4LOAD26SM100_TMEM_LOAD_32dp32b16xES1H_NS1J_INS1K_ILi1ELi4ELi3EEENS1M_ILi16EEENSM_INS5_IJS1O_SQ_EEENS5_IJSQ_SC_EEEEEEENS4_39AutoVectorizingCopyWithAssumedAlignmentILi128EEENS4_14SM90_TMA_STOREES2Z_S31_S31_EEEvvEEEEvNT_6ParamsE --------------------------
	.section	.text._ZN7cutlass13device_kernelINS_4gemm6kernel13GemmUniversalIN4cute5tupleIJiiiiEEENS1_10collective13CollectiveMmaINS1_46MainloopSm100TmaUmmaWarpSpecializedBlockScaledILi15ELi2ELi2ENS5_IJNS4_1CILi4EEENSA_ILi1EEESC_EEEEENS5_IJNSA_ILi128EEENSA_ILi64EEESF_EEENS5_IJNS_12float_e2m1_tENS_13float_ue4m3_tEEEENS5_IJNS5_IJlSC_lEEENS4_6LayoutINS5_IJNS5_IJNS5_IJNSA_ILi32EEESB_EEEiEEENS5_IJNS5_IJNSA_ILi16EEESB_EEEiEEENS5_IJSC_iEEEEEENS5_IJSS_NS5_IJNS5_IJNSA_ILi0EEESC_EEENSA_ILi512EEEEEENS5_IJSV_iEEEEEEEEEEESK_S12_NS4_8TiledMMAINS4_8MMA_AtomIJNS4_17SM100_MMA_MXF4_SSISI_SI_fSJ_Li128ELi64ELi16ELNS4_4UMMA5MajorE0ELS17_0ELNS16_7ScaleInE0ELS18_0EEEEEENSM_INS5_IJSC_SC_SC_EEENS5_IJSV_SV_SV_EEEEENS5_IJNS4_10UnderscoreES1E_S1E_EEEEENS5_IJNS4_13SM90_TMA_LOADES1H_EEENS5_IJNS4_14ComposedLayoutINS4_7SwizzleILi2ELi4ELi3EEENS4_18smem_ptr_flag_bitsILi4EEENSM_INS5_IJNSA_ILi8EEESF_EEENS5_IJSF_SC_EEEEEEENSM_INS5_IJNS5_IJNS5_IJSO_SC_EEESR_EEESC_NS5_IJSC_NSA_ILi2EEEEEEEEENS5_IJNS5_IJNS5_IJSR_SX_EEESW_EEESV_NS5_IJSB_SX_EEEEEEEEEEEvNS4_8identityENS5_IJNS4_23SM90_TMA_LOAD_MULTICASTES25_EEES23_vS24_EENS_8epilogue10collective18CollectiveEpilogueINS28_23Sm100TmaWarpSpecializedILi3ELi2ELi16ELb1ELb0EEEJNS5_IJSG_SG_SF_EEENS5_IJNSM_ISG_SC_EENSM_INS5_IJSQ_S1V_EEENS5_IJSC_SN_EEEEEEEENS_10bfloat16_tESL_S2J_SL_NS28_6fusion15FusionCallbacksIS2C_NS2K_17LinearCombinationIS2J_fS2J_fLNS_15FloatRoundStyleE2EEES2D_S2I_JEEENS4_5SM1004TMEM4LOAD26SM100_TMEM_LOAD_32dp32b16xES1H_NS1J_INS1K_ILi1ELi4ELi3EEENS1M_ILi16EEENSM_INS5_IJS1O_SQ_EEENS5_IJSQ_SC_EEEEEEENS4_39AutoVectorizingCopyWithAssumedAlignmentILi128EEENS4_14SM90_TMA_STOREES2Z_S31_S31_EEEvvEEEEvNT_6ParamsE,"ax",@progbits
	.align	128
.text._ZN7cutlass13device_kernelINS_4gemm6kernel13GemmUniversalIN4cute5tupleIJiiiiEEENS1_10collective13CollectiveMmaINS1_46MainloopSm100TmaUmmaWarpSpecializedBlockScaledILi15ELi2ELi2ENS5_IJNS4_1CILi4EEENSA_ILi1EEESC_EEEEENS5_IJNSA_ILi128EEENSA_ILi64EEESF_EEENS5_IJNS_12float_e2m1_tENS_13float_ue4m3_tEEEENS5_IJNS5_IJlSC_lEEENS4_6LayoutINS5_IJNS5_IJNS5_IJNSA_ILi32EEESB_EEEiEEENS5_IJNS5_IJNSA_ILi16EEESB_EEEiEEENS5_IJSC_iEEEEEENS5_IJSS_NS5_IJNS5_IJNSA_ILi0EEESC_EEENSA_ILi512EEEEEENS5_IJSV_iEEEEEEEEEEESK_S12_NS4_8TiledMMAINS4_8MMA_AtomIJNS4_17SM100_MMA_MXF4_SSISI_SI_fSJ_Li128ELi64ELi16ELNS4_4UMMA5MajorE0ELS17_0ELNS16_7ScaleInE0ELS18_0EEEEEENSM_INS5_IJSC_SC_SC_EEENS5_IJSV_SV_SV_EEEEENS5_IJNS4_10UnderscoreES1E_S1E_EEEEENS5_IJNS4_13SM90_TMA_LOADES1H_EEENS5_IJNS4_14ComposedLayoutINS4_7SwizzleILi2ELi4ELi3EEENS4_18smem_ptr_flag_bitsILi4EEENSM_INS5_IJNSA_ILi8EEESF_EEENS5_IJSF_SC_EEEEEEENSM_INS5_IJNS5_IJNS5_IJSO_SC_EEESR_EEESC_NS5_IJSC_NSA_ILi2EEEEEEEEENS5_IJNS5_IJNS5_IJSR_SX_EEESW_EEESV_NS5_IJSB_SX_EEEEEEEEEEEvNS4_8identityENS5_IJNS4_23SM90_TMA_LOAD_MULTICASTES25_EEES23_vS24_EENS_8epilogue10collective18CollectiveEpilogueINS28_23Sm100TmaWarpSpecializedILi3ELi2ELi16ELb1ELb0EEEJNS5_IJSG_SG_SF_EEENS5_IJNSM_ISG_SC_EENSM_INS5_IJSQ_S1V_EEENS5_IJSC_SN_EEEEEEEENS_10bfloat16_tESL_S2J_SL_NS28_6fusion15FusionCallbacksIS2C_NS2K_17LinearCombinationIS2J_fS2J_fLNS_15FloatRoundStyleE2EEES2D_S2I_JEEENS4_5SM1004TMEM4LOAD26SM100_TMEM_LOAD_32dp32b16xES1H_NS1J_INS1K_ILi1ELi4ELi3EEENS1M_ILi16EEENSM_INS5_IJS1O_SQ_EEENS5_IJSQ_SC_EEEEEEENS4_39AutoVectorizingCopyWithAssumedAlignmentILi128EEENS4_14SM90_TMA_STOREES2Z_S31_S31_EEEvvEEEEvNT_6ParamsE:
        .type           _ZN7cutlass13device_kernelINS_4gemm6kernel13GemmUniversalIN4cute5tupleIJiiiiEEENS1_10collective13CollectiveMmaINS1_46MainloopSm100TmaUmmaWarpSpecializedBlockScaledILi15ELi2ELi2ENS5_IJNS4_1CILi4EEENSA_ILi1EEESC_EEEEENS5_IJNSA_ILi128EEENSA_ILi64EEESF_EEENS5_IJNS_12float_e2m1_tENS_13float_ue4m3_tEEEENS5_IJNS5_IJlSC_lEEENS4_6LayoutINS5_IJNS5_IJNS5_IJNSA_ILi32EEESB_EEEiEEENS5_IJNS5_IJNSA_ILi16EEESB_EEEiEEENS5_IJSC_iEEEEEENS5_IJSS_NS5_IJNS5_IJNSA_ILi0EEESC_EEENSA_ILi512EEEEEENS5_IJSV_iEEEEEEEEEEESK_S12_NS4_8TiledMMAINS4_8MMA_AtomIJNS4_17SM100_MMA_MXF4_SSISI_SI_fSJ_Li128ELi64ELi16ELNS4_4UMMA5MajorE0ELS17_0ELNS16_7ScaleInE0ELS18_0EEEEEENSM_INS5_IJSC_SC_SC_EEENS5_IJSV_SV_SV_EEEEENS5_IJNS4_10UnderscoreES1E_S1E_EEEEENS5_IJNS4_13SM90_TMA_LOADES1H_EEENS5_IJNS4_14ComposedLayoutINS4_7SwizzleILi2ELi4ELi3EEENS4_18smem_ptr_flag_bitsILi4EEENSM_INS5_IJNSA_ILi8EEESF_EEENS5_IJSF_SC_EEEEEEENSM_INS5_IJNS5_IJNS5_IJSO_SC_EEESR_EEESC_NS5_IJSC_NSA_ILi2EEEEEEEEENS5_IJNS5_IJNS5_IJSR_SX_EEESW_EEESV_NS5_IJSB_SX_EEEEEEEEEEEvNS4_8identityENS5_IJNS4_23SM90_TMA_LOAD_MULTICASTES25_EEES23_vS24_EENS_8epilogue10collective18CollectiveEpilogueINS28_23Sm100TmaWarpSpecializedILi3ELi2ELi16ELb1ELb0EEEJNS5_IJSG_SG_SF_EEENS5_IJNSM_ISG_SC_EENSM_INS5_IJSQ_S1V_EEENS5_IJSC_SN_EEEEEEEENS_10bfloat16_tESL_S2J_SL_NS28_6fusion15FusionCallbacksIS2C_NS2K_17LinearCombinationIS2J_fS2J_fLNS_15FloatRoundStyleE2EEES2D_S2I_JEEENS4_5SM1004TMEM4LOAD26SM100_TMEM_LOAD_32dp32b16xES1H_NS1J_INS1K_ILi1ELi4ELi3EEENS1M_ILi16EEENSM_INS5_IJS1O_SQ_EEENS5_IJSQ_SC_EEEEEEENS4_39AutoVectorizingCopyWithAssumedAlignmentILi128EEENS4_14SM90_TMA_STOREES2Z_S31_S31_EEEvvEEEEvNT_6ParamsE,@function
        .size           _ZN7cutlass13device_kernelINS_4gemm6kernel13GemmUniversalIN4cute5tupleIJiiiiEEENS1_10collective13CollectiveMmaINS1_46MainloopSm100TmaUmmaWarpSpecializedBlockScaledILi15ELi2ELi2ENS5_IJNS4_1CILi4EEENSA_ILi1EEESC_EEEEENS5_IJNSA_ILi128EEENSA_ILi64EEESF_EEENS5_IJNS_12float_e2m1_tENS_13float_ue4m3_tEEEENS5_IJNS5_IJlSC_lEEENS4_6LayoutINS5_IJNS5_IJNS5_IJNSA_ILi32EEESB_EEEiEEENS5_IJNS5_IJNSA_ILi16EEESB_EEEiEEENS5_IJSC_iEEEEEENS5_IJSS_NS5_IJNS5_IJNSA_ILi0EEESC_EEENSA_ILi512EEEEEENS5_IJSV_iEEEEEEEEEEESK_S12_NS4_8TiledMMAINS4_8MMA_AtomIJNS4_17SM100_MMA_MXF4_SSISI_SI_fSJ_Li128ELi64ELi16ELNS4_4UMMA5MajorE0ELS17_0ELNS16_7ScaleInE0ELS18_0EEEEEENSM_INS5_IJSC_SC_SC_EEENS5_IJSV_SV_SV_EEEEENS5_IJNS4_10UnderscoreES1E_S1E_EEEEENS5_IJNS4_13SM90_TMA_LOADES1H_EEENS5_IJNS4_14ComposedLayoutINS4_7SwizzleILi2ELi4ELi3EEENS4_18smem_ptr_flag_bitsILi4EEENSM_INS5_IJNSA_ILi8EEESF_EEENS5_IJSF_SC_EEEEEEENSM_INS5_IJNS5_IJNS5_IJSO_SC_EEESR_EEESC_NS5_IJSC_NSA_ILi2EEEEEEEEENS5_IJNS5_IJNS5_IJSR_SX_EEESW_EEESV_NS5_IJSB_SX_EEEEEEEEEEEvNS4_8identityENS5_IJNS4_23SM90_TMA_LOAD_MULTICASTES25_EEES23_vS24_EENS_8epilogue10collective18CollectiveEpilogueINS28_23Sm100TmaWarpSpecializedILi3ELi2ELi16ELb1ELb0EEEJNS5_IJSG_SG_SF_EEENS5_IJNSM_ISG_SC_EENSM_INS5_IJSQ_S1V_EEENS5_IJSC_SN_EEEEEEEENS_10bfloat16_tESL_S2J_SL_NS28_6fusion15FusionCallbacksIS2C_NS2K_17LinearCombinationIS2J_fS2J_fLNS_15FloatRoundStyleE2EEES2D_S2I_JEEENS4_5SM1004TMEM4LOAD26SM100_TMEM_LOAD_32dp32b16xES1H_NS1J_INS1K_ILi1ELi4ELi3EEENS1M_ILi16EEENSM_INS5_IJS1O_SQ_EEENS5_IJSQ_SC_EEEEEEENS4_39AutoVectorizingCopyWithAssumedAlignmentILi128EEENS4_14SM90_TMA_STOREES2Z_S31_S31_EEEvvEEEEvNT_6ParamsE,(.L_x_229 - _ZN7cutlass13device_kernelINS_4gemm6kernel13GemmUniversalIN4cute5tupleIJiiiiEEENS1_10collective13CollectiveMmaINS1_46MainloopSm100TmaUmmaWarpSpecializedBlockScaledILi15ELi2ELi2ENS5_IJNS4_1CILi4EEENSA_ILi1EEESC_EEEEENS5_IJNSA_ILi128EEENSA_ILi64EEESF_EEENS5_IJNS_12float_e2m1_tENS_13float_ue4m3_tEEEENS5_IJNS5_IJlSC_lEEENS4_6LayoutINS5_IJNS5_IJNS5_IJNSA_ILi32EEESB_EEEiEEENS5_IJNS5_IJNSA_ILi16EEESB_EEEiEEENS5_IJSC_iEEEEEENS5_IJSS_NS5_IJNS5_IJNSA_ILi0EEESC_EEENSA_ILi512EEEEEENS5_IJSV_iEEEEEEEEEEESK_S12_NS4_8TiledMMAINS4_8MMA_AtomIJNS4_17SM100_MMA_MXF4_SSISI_SI_fSJ_Li128ELi64ELi16ELNS4_4UMMA5MajorE0ELS17_0ELNS16_7ScaleInE0ELS18_0EEEEEENSM_INS5_IJSC_SC_SC_EEENS5_IJSV_SV_SV_EEEEENS5_IJNS4_10UnderscoreES1E_S1E_EEEEENS5_IJNS4_13SM90_TMA_LOADES1H_EEENS5_IJNS4_14ComposedLayoutINS4_7SwizzleILi2ELi4ELi3EEENS4_18smem_ptr_flag_bitsILi4EEENSM_INS5_IJNSA_ILi8EEESF_EEENS5_IJSF_SC_EEEEEEENSM_INS5_IJNS5_IJNS5_IJSO_SC_EEESR_EEESC_NS5_IJSC_NSA_ILi2EEEEEEEEENS5_IJNS5_IJNS5_IJSR_SX_EEESW_EEESV_NS5_IJSB_SX_EEEEEEEEEEEvNS4_8identityENS5_IJNS4_23SM90_TMA_LOAD_MULTICASTES25_EEES23_vS24_EENS_8epilogue10collective18CollectiveEpilogueINS28_23Sm100TmaWarpSpecializedILi3ELi2ELi16ELb1ELb0EEEJNS5_IJSG_SG_SF_EEENS5_IJNSM_ISG_SC_EENSM_INS5_IJSQ_S1V_EEENS5_IJSC_SN_EEEEEEEENS_10bfloat16_tESL_S2J_SL_NS28_6fusion15FusionCallbacksIS2C_NS2K_17LinearCombinationIS2J_fS2J_fLNS_15FloatRoundStyleE2EEES2D_S2I_JEEENS4_5SM1004TMEM4LOAD26SM100_TMEM_LOAD_32dp32b16xES1H_NS1J_INS1K_ILi1ELi4ELi3EEENS1M_ILi16EEENSM_INS5_IJS1O_SQ_EEENS5_IJSQ_SC_EEEEEEENS4_39AutoVectorizingCopyWithAssumedAlignmentILi128EEENS4_14SM90_TMA_STOREES2Z_S31_S31_EEEvvEEEEvNT_6ParamsE)
        .other          _ZN7cutlass13device_kernelINS_4gemm6kernel13GemmUniversalIN4cute5tupleIJiiiiEEENS1_10collective13CollectiveMmaINS1_46MainloopSm100TmaUmmaWarpSpecializedBlockScaledILi15ELi2ELi2ENS5_IJNS4_1CILi4EEENSA_ILi1EEESC_EEEEENS5_IJNSA_ILi128EEENSA_ILi64EEESF_EEENS5_IJNS_12float_e2m1_tENS_13float_ue4m3_tEEEENS5_IJNS5_IJlSC_lEEENS4_6LayoutINS5_IJNS5_IJNS5_IJNSA_ILi32EEESB_EEEiEEENS5_IJNS5_IJNSA_ILi16EEESB_EEEiEEENS5_IJSC_iEEEEEENS5_IJSS_NS5_IJNS5_IJNSA_ILi0EEESC_EEENSA_ILi512EEEEEENS5_IJSV_iEEEEEEEEEEESK_S12_NS4_8TiledMMAINS4_8MMA_AtomIJNS4_17SM100_MMA_MXF4_SSISI_SI_fSJ_Li128ELi64ELi16ELNS4_4UMMA5MajorE0ELS17_0ELNS16_7ScaleInE0ELS18_0EEEEEENSM_INS5_IJSC_SC_SC_EEENS5_IJSV_SV_SV_EEEEENS5_IJNS4_10UnderscoreES1E_S1E_EEEEENS5_IJNS4_13SM90_TMA_LOADES1H_EEENS5_IJNS4_14ComposedLayoutINS4_7SwizzleILi2ELi4ELi3EEENS4_18smem_ptr_flag_bitsILi4EEENSM_INS5_IJNSA_ILi8EEESF_EEENS5_IJSF_SC_EEEEEEENSM_INS5_IJNS5_IJNS5_IJSO_SC_EEESR_EEESC_NS5_IJSC_NSA_ILi2EEEEEEEEENS5_IJNS5_IJNS5_IJSR_SX_EEESW_EEESV_NS5_IJSB_SX_EEEEEEEEEEEvNS4_8identityENS5_IJNS4_23SM90_TMA_LOAD_MULTICASTES25_EEES23_vS24_EENS_8epilogue10collective18CollectiveEpilogueINS28_23Sm100TmaWarpSpecializedILi3ELi2ELi16ELb1ELb0EEEJNS5_IJSG_SG_SF_EEENS5_IJNSM_ISG_SC_EENSM_INS5_IJSQ_S1V_EEENS5_IJSC_SN_EEEEEEEENS_10bfloat16_tESL_S2J_SL_NS28_6fusion15FusionCallbacksIS2C_NS2K_17LinearCombinationIS2J_fS2J_fLNS_15FloatRoundStyleE2EEES2D_S2I_JEEENS4_5SM1004TMEM4LOAD26SM100_TMEM_LOAD_32dp32b16xES1H_NS1J_INS1K_ILi1ELi4ELi3EEENS1M_ILi16EEENSM_INS5_IJS1O_SQ_EEENS5_IJSQ_SC_EEEEEEENS4_39AutoVectorizingCopyWithAssumedAlignmentILi128EEENS4_14SM90_TMA_STOREES2Z_S31_S31_EEEvvEEEEvNT_6ParamsE,@"STO_CUDA_ENTRY STV_DEFAULT"
_ZN7cutlass13device_kernelINS_4gemm6kernel13GemmUniversalIN4cute5tupleIJiiiiEEENS1_10collective13CollectiveMmaINS1_46MainloopSm100TmaUmmaWarpSpecializedBlockScaledILi15ELi2ELi2ENS5_IJNS4_1CILi4EEENSA_ILi1EEESC_EEEEENS5_IJNSA_ILi128EEENSA_ILi64EEESF_EEENS5_IJNS_12float_e2m1_tENS_13float_ue4m3_tEEEENS5_IJNS5_IJlSC_lEEENS4_6LayoutINS5_IJNS5_IJNS5_IJNSA_ILi32EEESB_EEEiEEENS5_IJNS5_IJNSA_ILi16EEESB_EEEiEEENS5_IJSC_iEEEEEENS5_IJSS_NS5_IJNS5_IJNSA_ILi0EEESC_EEENSA_ILi512EEEEEENS5_IJSV_iEEEEEEEEEEESK_S12_NS4_8TiledMMAINS4_8MMA_AtomIJNS4_17SM100_MMA_MXF4_SSISI_SI_fSJ_Li128ELi64ELi16ELNS4_4UMMA5MajorE0ELS17_0ELNS16_7ScaleInE0ELS18_0EEEEEENSM_INS5_IJSC_SC_SC_EEENS5_IJSV_SV_SV_EEEEENS5_IJNS4_10UnderscoreES1E_S1E_EEEEENS5_IJNS4_13SM90_TMA_LOADES1H_EEENS5_IJNS4_14ComposedLayoutINS4_7SwizzleILi2ELi4ELi3EEENS4_18smem_ptr_flag_bitsILi4EEENSM_INS5_IJNSA_ILi8EEESF_EEENS5_IJSF_SC_EEEEEEENSM_INS5_IJNS5_IJNS5_IJSO_SC_EEESR_EEESC_NS5_IJSC_NSA_ILi2EEEEEEEEENS5_IJNS5_IJNS5_IJSR_SX_EEESW_EEESV_NS5_IJSB_SX_EEEEEEEEEEEvNS4_8identityENS5_IJNS4_23SM90_TMA_LOAD_MULTICASTES25_EEES23_vS24_EENS_8epilogue10collective18CollectiveEpilogueINS28_23Sm100TmaWarpSpecializedILi3ELi2ELi16ELb1ELb0EEEJNS5_IJSG_SG_SF_EEENS5_IJNSM_ISG_SC_EENSM_INS5_IJSQ_S1V_EEENS5_IJSC_SN_EEEEEEEENS_10bfloat16_tESL_S2J_SL_NS28_6fusion15FusionCallbacksIS2C_NS2K_17LinearCombinationIS2J_fS2J_fLNS_15FloatRoundStyleE2EEES2D_S2I_JEEENS4_5SM1004TMEM4LOAD26SM100_TMEM_LOAD_32dp32b16xES1H_NS1J_INS1K_ILi1ELi4ELi3EEENS1M_ILi16EEENSM_INS5_IJS1O_SQ_EEENS5_IJSQ_SC_EEEEEEENS4_39AutoVectorizingCopyWithAssumedAlignmentILi128EEENS4_14SM90_TMA_STOREES2Z_S31_S31_EEEvvEEEEvNT_6ParamsE:
[----:B------:R-:W1:Y:S01]  /*0000*/  LDC R1, c[0x0][0x37c] ;  /* 0x0000df00ff017b82 */ /* 0x000e620000000800 */
[----:B------:R-:W2:Y:S01]  /*0010*/  S2R R81, SR_TID.X ;  /* 0x0000000000517919 */ /* 0x000ea20000002100 */
[----:B------:R-:W3:Y:S01]  /*0020*/  LDCU.64 UR12, c[0x0][0xc90] ;  /* 0x00019200ff0c77ac */ /* 0x000ee20008000a00 */
[----:B------:R-:W-:Y:S02]  /*0030*/  PRMT R85, RZ, 0x7610, R85 ;  /* 0x00007610ff557816 */ /* 0x000fe40000000055 */
[----:B------:R-:W-:Y:S01]  /*0040*/  ELECT P4, URZ, PT ;  /* 0x0000000000ff782f */ /* 0x000fe20003880000 */
[----:B---3--:R-:W-:-:S04]  /*0050*/  UISETP.NE.U32.AND UP0, UPT, UR12, URZ, UPT ;  /* 0x000000ff0c00728c */ /* 0x008fc8000bf05070 */
[----:B------:R-:W-:Y:S01]  /*0060*/  UISETP.NE.AND.EX UP0, UPT, UR13, URZ, UPT, UP0 ;  /* 0x000000ff0d00728c */ /* 0x000fe2000bf05300 */
[----:B--2---:R-:W-:-:S05]  /*0070*/  SHF.R.U32.HI R86, RZ, 0x5, R81 ;  /* 0x00000005ff567819 */ /* 0x004fca0000011651 */
[----:B------:R-:W2:Y:S02]  /*0080*/  SHFL.IDX PT, R0, R86, RZ, 0x1f ;  /* 0x00001fff56007589 */ /* 0x000ea400000e0000 */
[----:B--2---:R-:W-:Y:S01]  /*0090*/  R2UR UR21, R0 ;  /* 0x00000000001572ca */ /* 0x004fe200000e0000 */
[----:B-1----:R-:W-:-:S14]  /*00a0*/  BRA.U UP0, `(.L_x_0) ;  /* 0x0000000100307547 */ /* 0x002fdc000b800000 */
[----:B------:R-:W1:Y:S02]  /*00b0*/  LDCU.64 UR4, c[0x0][0xc88] ;  /* 0x00019100ff0477ac */ /* 0x000e640008000a00 */
[----:B-1----:R-:W-:-:S04]  /*00c0*/  UISETP.NE.U32.AND UP0, UPT, UR4, URZ, UPT ;  /* 0x000000ff0400728c */ /* 0x002fc8000bf05070 */
[----:B------:R-:W-:-:S09]  /*00d0*/  UISETP.NE.AND.EX UP0, UPT, UR5, URZ, UPT, UP0 ;  /* 0x000000ff0500728c */ /* 0x000fd2000bf05300 */
[----:B------:R-:W-:Y:S05]  /*00e0*/  BRA.U !UP0, `(.L_x_1) ;  /* 0x0000000108147547 */ /* 0x000fea000b800000 */
[----:B------:R-:W1:Y:S01]  /*00f0*/  LDC.64 R2, c[0x0][0xc88] ;  /* 0x00032200ff027b82 */ /* 0x000e620000000a00 */
[----:B------:R-:W1:Y:S02]  /*0100*/  LDCU.64 UR4, c[0x0][0x358] ;  /* 0x00006b00ff0477ac */ /* 0x000e640008000a00 */
[----:B-1----:R1:W5:Y:S01]  /*0110*/  LDG.E R45, desc[UR4][R2.64] ;  /* 0x00000004022d7981 */ /* 0x002362000c1e1900 */
[----:B------:R-:W-:Y:S01]  /*0120*/  HFMA2 R85, -RZ, RZ, 0, 5.9604644775390625e-08 ;  /* 0x00000001ff557431 */ /* 0x000fe200000001ff */
[----:B------:R-:W-:Y:S05]  /*0130*/  BRA `(.L_x_0) ;  /* 0x00000000000c7947 */ /* 0x000fea0003800000 */
.L_x_1:
[----:B------:R-:W1:Y:S01]  /*0140*/  LDCU UR4, c[0x0][0xc80] ;  /* 0x00019000ff0477ac */ /* 0x000e620008000800 */
[----:B------:R-:W-:Y:S01]  /*0150*/  HFMA2 R85, -RZ, RZ, 0, 5.9604644775390625e-08 ;  /* 0x00000001ff557431 */ /* 0x000fe200000001ff */
[----:B-1----:R-:W-:-:S07]  /*0160*/  MOV R45, UR4 ;  /* 0x00000004002d7c02 */ /* 0x002fce0008000f00 */
.L_x_0:
[----:B------:R-:W2:Y:S02]  /*0170*/  LDCU.64 UR4, c[0x0][0xcb0] ;  /* 0x00019600ff0477ac */ /* 0x000ea40008000a00 */
[----:B--2---:R-:W-:-:S04]  /*0180*/  UISETP.NE.U32.AND UP0, UPT, UR4, URZ, UPT ;  /* 0x000000ff0400728c */ /* 0x004fc8000bf05070 */
[----:B------:R-:W-:-:S09]  /*0190*/  UISETP.NE.AND.EX UP0, UPT, UR5, URZ, UPT, UP0 ;  /* 0x000000ff0500728c */ /* 0x000fd2000bf05300 */
[----:B------:R-:W-:Y:S05]  /*01a0*/  BRA.U UP0, `(.L_x_2) ;  /* 0x0000000100287547 */ /* 0x000fea000b800000 */
[----:B------:R-:W2:Y:S02]  /*01b0*/  LDCU.64 UR4, c[0x0][0xca8] ;  /* 0x00019500ff0477ac */ /* 0x000ea40008000a00 */
[----:B--2---:R-:W-:-:S04]  /*01c0*/  UISETP.NE.U32.AND UP0, UPT, UR4, URZ, UPT ;  /* 0x000000ff0400728c */ /* 0x004fc8000bf05070 */
[----:B------:R-:W-:-:S09]  /*01d0*/  UISETP.NE.AND.EX UP0, UPT, UR5, URZ, UPT, UP0 ;  /* 0x000000ff0500728c */ /* 0x000fd2000bf05300 */
[----:B------:R-:W-:Y:S05]  /*01e0*/  BRA.U !UP0, `(.L_x_3) ;  /* 0x0000000108107547 */ /* 0x000fea000b800000 */
[----:B-1----:R-:W1:Y:S01]  /*01f0*/  LDC.64 R2, c[0x0][0xca8] ;  /* 0x00032a00ff027b82 */ /* 0x002e620000000a00 */
[----:B------:R-:W1:Y:S02]  /*0200*/  LDCU.64 UR4, c[0x0][0x358] ;  /* 0x00006b00ff0477ac */ /* 0x000e640008000a00 */
[----:B-1----:R2:W5:Y:S01]  /*0210*/  LDG.E R43, desc[UR4][R2.64] ;  /* 0x00000004022b7981 */ /* 0x002562000c1e1900 */
[----:B------:R-:W-:Y:S05]  /*0220*/  BRA `(.L_x_2) ;  /* 0x0000000000087947 */ /* 0x000fea0003800000 */
.L_x_3:
[----:B------:R-:W2:Y:S02]  /*0230*/  LDCU UR4, c[0x0][0xca0] ;  /* 0x00019400ff0477ac */ /* 0x000ea40008000800 */
[----:B--2---:R-:W-:Y:S02]  /*0240*/  MOV R43, UR4 ;  /* 0x00000004002b7c02 */ /* 0x004fe40008000f00 */
.L_x_2:
[----:B------:R-:W-:Y:S01]  /*0250*/  IMAD.U32 R0, RZ, RZ, UR21 ;  /* 0x00000015ff007e24 */ /* 0x000fe2000f8e00ff */
[----:B------:R-:W-:Y:S04]  /*0260*/  BSSY.RECONVERGENT B0, `(.L_x_4) ;  /* 0x0000012000007945 */ /* 0x000fe80003800200 */
[C---:B------:R-:W-:Y:S02]  /*0270*/  ISETP.NE.OR P1, PT, R0.reuse, 0x1, !P4 ;  /* 0x000000010000780c */ /* 0x040fe40006725670 */
[----:B------:R-:W-:-:S11]  /*0280*/  ISETP.NE.OR P0, PT, R0, 0x3, !P4 ;  /* 0x000000030000780c */ /* 0x000fd60006705670 */
[----:B------:R-:W-:Y:S05]  /*0290*/  @P1 BRA `(.L_x_5) ;  /* 0x0000000000381947 */ /* 0x000fea0003800000 */
[----:B------:R-:W3:Y:S02]  /*02a0*/  LDCU.64 UR4, c[0x0][0x348] ;  /* 0x00006900ff0477ac */ /* 0x000ee40008000a00 */
[----:B---3--:R-:W-:Y:S02]  /*02b0*/  UIADD3 UR10, UP3, UPT, UR4, 0x80, URZ ;  /* 0x00000080040a7890 */ /* 0x008fe4000ff7e0ff */
[----:B------:R-:W-:Y:S02]  /*02c0*/  UIADD3 UR8, UP2, UPT, UR4, 0x180, URZ ;  /* 0x0000018004087890 */ /* 0x000fe4000ff5e0ff */
[----:B------:R-:W-:Y:S02]  /*02d0*/  UIADD3 UR6, UP1, UPT, UR4, 0x280, URZ ;  /* 0x0000028004067890 */ /* 0x000fe4000ff3e0ff */
[----:B------:R-:W-:Y:S02]  /*02e0*/  UIADD3 UR4, UP0, UPT, UR4, 0x380, URZ ;  /* 0x0000038004047890 */ /* 0x000fe4000ff1e0ff */
[----:B------:R-:W-:-:S02]  /*02f0*/  UIADD3.X UR11, UPT, UPT, URZ, UR5, URZ, UP3, !UPT ;  /* 0x00000005ff0b7290 */ /* 0x000fc40009ffe4ff */
[----:B------:R-:W-:Y:S02]  /*0300*/  UIADD3.X UR9, UPT, UPT, URZ, UR5, URZ, UP2, !UPT ;  /* 0x00000005ff097290 */ /* 0x000fe400097fe4ff */
[----:B------:R-:W-:Y:S02]  /*0310*/  UIADD3.X UR7, UPT, UPT, URZ, UR5, URZ, UP1, !UPT ;  /* 0x00000005ff077290 */ /* 0x000fe40008ffe4ff */
[----:B------:R-:W-:-:S03]  /*0320*/  UIADD3.X UR5, UPT, UPT, URZ, UR5, URZ, UP0, !UPT ;  /* 0x00000005ff057290 */ /* 0x000fc600087fe4ff */
[----:B------:R3:W-:Y:S02]  /*0330*/  UTMACCTL.PF [UR10] ;  /* 0x000000000a0079b9 */ /* 0x0007e40008040000 */
[----:B------:R3:W-:Y:S02]  /*0340*/  UTMACCTL.PF [UR8] ;  /* 0x00000000080079b9 */ /* 0x0007e40008040000 */
[----:B------:R3:W-:Y:S02]  /*0350*/  UTMACCTL.PF [UR6] ;  /* 0x00000000060079b9 */ /* 0x0007e40008040000 */
[----:B------:R3:W-:Y:S02]  /*0360*/  UTMACCTL.PF [UR4] ;  /* 0x00000000040079b9 */ /* 0x0007e40008040000 */
[----:B---3--:R-:W-:Y:S01]  /*0370*/  NOP ;  /* 0x0000000000007918 */ /* 0x008fe20000000000 */
.L_x_5:
[----:B------:R-:W-:Y:S05]  /*0380*/  BSYNC.RECONVERGENT B0 ;  /* 0x0000000000007941 */ /* 0x000fea0003800200 */
.L_x_4:
[----:B------:R-:W-:Y:S04]  /*0390*/  BSSY.RECONVERGENT B0, `(.L_x_6) ;  /* 0x000000a000007945 */ /* 0x000fe80003800200 */
[----:B------:R-:W-:Y:S05]  /*03a0*/  @P0 BRA `(.L_x_7) ;  /* 0x0000000000200947 */ /* 0x000fea0003800000 */
[----:B------:R-:W3:Y:S02]  /*03b0*/  LDCU.64 UR4, c[0x0][0x348] ;  /* 0x00006900ff0477ac */ /* 0x000ee40008000a00 */
[----:B---3--:R-:W-:Y:S02]  /*03c0*/  UIADD3 UR6, UP1, UPT, UR4, 0x980, URZ ;  /* 0x0000098004067890 */ /* 0x008fe4000ff3e0ff */
[----:B------:R-:W-:Y:S02]  /*03d0*/  UIADD3 UR4, UP0, UPT, UR4, 0xa80, URZ ;  /* 0x00000a8004047890 */ /* 0x000fe4000ff1e0ff */
[----:B------:R-:W-:Y:S02]  /*03e0*/  UIADD3.X UR7, UPT, UPT, URZ, UR5, URZ, UP1, !UPT ;  /* 0x00000005ff077290 */ /* 0x000fe40008ffe4ff */
[----:B------:R-:W-:-:S07]  /*03f0*/  UIADD3.X UR5, UPT, UPT, URZ, UR5, URZ, UP0, !UPT ;  /* 0x00000005ff057290 */ /* 0x000fce00087fe4ff */
[----:B------:R3:W-:Y:S02]  /*0400*/  UTMACCTL.PF [UR6] ;  /* 0x00000000060079b9 */ /* 0x0007e40008040000 */
[----:B------:R3:W-:Y:S02]  /*0410*/  UTMACCTL.PF [UR4] ;  /* 0x00000000040079b9 */ /* 0x0007e40008040000 */
[----:B---3--:R-:W-:Y:S01]  /*0420*/  NOP ;  /* 0x0000000000007918 */ /* 0x008fe20000000000 */
.L_x_7:
[----:B------:R-:W-:Y:S05]  /*0430*/  BSYNC.RECONVERGENT B0 ;  /* 0x0000000000007941 */ /* 0x000fea0003800200 */
.L_x_6:
[----:B------:R-:W3:Y:S01]  /*0440*/  LDCU.64 UR4, c[0x0][0xc88] ;  /* 0x00019100ff0477ac */ /* 0x000ee20008000a00 */
[----:B------:R-:W-:Y:S02]  /*0450*/  UISETP.EQ.U32.AND UP2, UPT, UR12, URZ, UPT ;  /* 0x000000ff0c00728c */ /* 0x000fe4000bf42070 */
[----:B------:R-:W-:Y:S02]  /*0460*/  UPLOP3.LUT UP3, UPT, UPT, UPT, UPT, 0x80, 0x8 ;  /* 0x000000000008789c */ /* 0x000fe40003f6f070 */
[----:B---3--:R-:W-:-:S04]  /*0470*/  UISETP.NE.U32.AND UP0, UPT, UR4, URZ, UPT ;  /* 0x000000ff0400728c */ /* 0x008fc8000bf05070 */
[----:B------:R-:W-:-:S04]  /*0480*/  UISETP.NE.AND.EX UP1, UPT, UR5, URZ, UPT, UP0 ;  /* 0x000000ff0500728c */ /* 0x000fc8000bf25300 */
[----:B------:R-:W-:-:S04]  /*0490*/  UISETP.EQ.OR.EX UP4, UPT, UR13, URZ, !UP1, UP2 ;  /* 0x000000ff0d00728c */ /* 0x000fc8000cf82720 */
[----:B------:R-:W-:-:S06]  /*04a0*/  UP2UR UR4, UPR, URZ, 0x10 ;  /* 0x00000010ff047883 */ /* 0x000fcc0008000000 */
[----:B------:R-:W-:Y:S01]  /*04b0*/  MOV R96, UR4 ;  /* 0x0000000400607c02 */ /* 0x000fe20008000f00 */
[----:B------:R-:W-:Y:S06]  /*04c0*/  BRA.U !UP4, `(.L_x_8) ;  /* 0x000000010c207547 */ /* 0x000fec000b800000 */
[----:B------:R-:W-:Y:S01]  /*04d0*/  UISETP.NE.U32.AND UP0, UPT, UR12, URZ, UPT ;  /* 0x000000ff0c00728c */ /* 0x000fe2000bf05070 */
[----:B-----5:R-:W-:Y:S01]  /*04e0*/  FSETP.NEU.AND P0, PT, R45, RZ, PT ;  /* 0x000000ff2d00720b */ /* 0x020fe20003f0d000 */
[----:B------:R-:W-:Y:S02]  /*04f0*/  USEL UR4, URZ, 0xffffffff, UP1 ;  /* 0xffffffffff047887 */ /* 0x000fe40008800000 */
[----:B------:R-:W-:-:S10]  /*0500*/  UISETP.NE.AND.EX UP2, UPT, UR13, URZ, UPT, UP0 ;  /* 0x000000ff0d00728c */ /* 0x000fd4000bf45300 */
[----:B------:R-:W-:Y:S01]  /*0510*/  VOTEU.ANY UP0, P0 ;  /* 0x0000000000ff7886 */ /* 0x000fe20000000100 */
[----:B------:R-:W-:-:S04]  /*0520*/  @!UP2 USEL UR4, URZ, 0xffffffff, UP0 ;  /* 0xffffffffff04a887 */ /* 0x000fc80008000000 */
[----:B------:R-:W-:-:S04]  /*0530*/  ULOP3.LUT UR4, UR4, 0x1, URZ, 0xc0, !UPT ;  /* 0x0000000104047892 */ /* 0x000fc8000f8ec0ff */
[----:B------:R-:W-:-:S11]  /*0540*/  UISETP.NE.U32.AND UP3, UPT, UR4, 0x1, UPT ;  /* 0x000000010400788c */ /* 0x000fd6000bf65070 */
.L_x_8:
[----:B-12---:R-:W1:Y:S02]  /*0550*/  SHFL.IDX PT, R2, R86, RZ, 0x1f ;  /* 0x00001fff56027589 */ /* 0x006e6400000e0000 */
[----:B-1----:R-:W-:-:S13]  /*0560*/  ISETP.NE.AND P0, PT, R2, RZ, PT ;  /* 0x000000ff0200720c */ /* 0x002fda0003f05270 */
[----:B------:R-:W-:Y:S05]  /*0570*/  @P0 BRA `(.L_x_9) ;  /* 0x0000000000bc0947 */ /* 0x000fea0003800000 */
[----:B------:R-:W-:Y:S01]  /*0580*/  ELECT P0, URZ, PT ;  /* 0x0000000000ff782f */ /* 0x000fe20003800000 */
[----:B------:R-:W-:-:S12]  /*0590*/  BSSY.RECONVERGENT B0, `(.L_x_9) ;  /* 0x000002d000007945 */ /* 0x000fd80003800200 */
[----:B------:R-:W-:Y:S05]  /*05a0*/  @!P0 BRA `(.L_x_10) ;  /* 0x0000000000ac8947 */ /* 0x000fea0003800000 */
[----:B------:R-:W1:Y:S01]  /*05b0*/  S2UR UR4, SR_CgaCtaId ;  /* 0x00000000000479c3 */ /* 0x000e620000008800 */
[----:B------:R-:W-:Y:S01]  /*05c0*/  UMOV UR5, 0x400 ;  /* 0x0000040000057882 */ /* 0x000fe20000000000 */
[----:B------:R-:W-:Y:S01]  /*05d0*/  UMOV UR8, 0x1 ;  /* 0x0000000100087882 */ /* 0x000fe20000000000 */
[----:B------:R-:W-:Y:S01]  /*05e0*/  UMOV UR6, 0x4 ;  /* 0x0000000400067882 */ /* 0x000fe20000000000 */
[----:B------:R-:W-:-:S04]  /*05f0*/  UIADD3 UR8, UPT, UPT, -UR8, 0x100000, URZ ;  /* 0x0010000008087890 */ /* 0x000fc8000fffe1ff */
[----:B------:R-:W-:Y:S02]  /*0600*/  USHF.L.U32 UR9, UR8, 0xb, URZ ;  /* 0x0000000b08097899 */ /* 0x000fe400080006ff */
[----:B------:R-:W-:Y:S02]  /*0610*/  USHF.L.U32 UR8, UR8, 0x1, URZ ;  /* 0x0000000108087899 */ /* 0x000fe400080006ff */
[----:B------:R-:W-:-:S04]  /*0620*/  UIADD3 UR6, UPT, UPT, -UR6, 0x100000, URZ ;  /* 0x0010000006067890 */ /* 0x000fc8000fffe1ff */
[----:B------:R-:W-:Y:S02]  /*0630*/  USHF.L.U32 UR7, UR6, 0xb, URZ ;  /* 0x0000000b06077899 */ /* 0x000fe400080006ff */
[----:B------:R-:W-:Y:S02]  /*0640*/  USHF.L.U32 UR6, UR6, 0x1, URZ ;  /* 0x0000000106067899 */ /* 0x000fe400080006ff */
[----:B-1----:R-:W-:Y:S01]  /*0650*/  ULEA UR4, UR4, UR5, 0x18 ;  /* 0x0000000504047291 */ /* 0x002fe2000f8ec0ff */
[----:B------:R-:W1:Y:S11]  /*0660*/  FENCE.VIEW.ASYNC.S ;  /* 0x00000000000073c6 */ /* 0x000e760000000000 */
[----:B-1----:R1:W2:Y:S01]  /*0670*/  SYNCS.EXCH.64 URZ, [UR4], UR8 ;  /* 0x0000000804ff75b2 */ /* 0x0022a20008000100 */
[----:B------:R1:W3:Y:S01]  /*0680*/  SYNCS.EXCH.64 URZ, [UR4+0x78], UR6 ;  /* 0x0000780604ff75b2 */ /* 0x0002e20008000100 */
[----:B------:R1:W4:Y:S01]  /*0690*/  SYNCS.EXCH.64 URZ, [UR4+0x8], UR8 ;  /* 0x0000080804ff75b2 */ /* 0x0003220008000100 */
[----:B------:R1:W1:Y:S01]  /*06a0*/  SYNCS.EXCH.64 URZ, [UR4+0x80], UR6 ;  /* 0x0000800604ff75b2 */ /* 0x0002620008000100 */
        /* <DEDUP_REMOVED lines=26> */
[----:B--234-:R-:W-:Y:S01]  /*0850*/  NOP ;  /* 0x0000000000007918 */ /* 0x01cfe20000000000 */
.L_x_10:
[----:B-1----:R-:W-:Y:S05]  /*0860*/  BSYNC.RECONVERGENT B0 ;  /* 0x0000000000007941 */ /* 0x002fea0003800200 */
.L_x_9:
[----:B------:R-:W1:Y:S01]  /*0870*/  SHFL.IDX PT, R2, R86, RZ, 0x1f ;  /* 0x00001fff56027589 */ /* 0x000e6200000e0000 */
[----:B------:R-:W-:Y:S01]  /*0880*/  NOP ;  /* 0x0000000000007918 */ /* 0x000fe20000000000 */
[----:B-1----:R-:W-:-:S13]  /*0890*/  ISETP.NE.AND P0, PT, R2, 0x1, PT ;  /* 0x000000010200780c */ /* 0x002fda0003f05270 */
[----:B------:R-:W-:Y:S05]  /*08a0*/  @P0 BRA `(.L_x_11) ;  /* 0x0000000000500947 */ /* 0x000fea0003800000 */
        /* <DEDUP_REMOVED lines=9> */
[----:B------:R-:W-:Y:S01]  /*0940*/  USHF.L.U32 UR6, UR6, 0x1, URZ ;  /* 0x0000000106067899 */ /* 0x000fe200080006ff */
[----:B------:R-:W-:Y:S01]  /*0950*/  ELECT P0, URZ, PT ;  /* 0x0000000000ff782f */ /* 0x000fe20003800000 */
[----:B-1----:R-:W-:Y:S01]  /*0960*/  ULEA UR4, UR4, UR5, 0x18 ;  /* 0x0000000504047291 */ /* 0x002fe2000f8ec0ff */
[----:B------:R-:W1:Y:S11]  /*0970*/  FENCE.VIEW.ASYNC.S ;  /* 0x00000000000073c6 */ /* 0x000e760000000000 */
[----:B-1----:R1:W2:Y:S01]  /*0980*/  SYNCS.EXCH.64 URZ, [UR4+0xf0], UR8 ;  /* 0x0000f00804ff75b2 */ /* 0x0022a20008000100 */
[----:B------:R1:W3:Y:S01]  /*0990*/  SYNCS.EXCH.64 URZ, [UR4+0x108], UR6 ;  /* 0x0001080604ff75b2 */ /* 0x0002e20008000100 */
[----:B------:R1:W4:Y:S01]  /*09a0*/  SYNCS.EXCH.64 URZ, [UR4+0xf8], UR8 ;  /* 0x0000f80804ff75b2 */ /* 0x0003220008000100 */
[----:B------:R1:W1:Y:S01]  /*09b0*/  SYNCS.EXCH.64 URZ, [UR4+0x110], UR6 ;  /* 0x0001100604ff75b2 */ /* 0x0002620008000100 */
[----:B------:R1:W1:Y:S01]  /*09c0*/  SYNCS.EXCH.64 URZ, [UR4+0x100], UR8 ;  /* 0x0001000804ff75b2 */ /* 0x0002620008000100 */
[----:B------:R1:W1:Y:S01]  /*09d0*/  SYNCS.EXCH.64 URZ, [UR4+0x118], UR6 ;  /* 0x0001180604ff75b2 */ /* 0x0002620008000100 */
[----:B------:R-:W-:Y:S01]  /*09e0*/  NOP ;  /* 0x0000000000007918 */ /* 0x000fe20000000000 */
.L_x_11:
[----:B------:R-:W2:Y:S01]  /*09f0*/  SHFL.IDX PT, R2, R86, RZ, 0x1f ;  /* 0x00001fff56027589 */ /* 0x000ea200000e0000 */
[----:B------:R-:W-:Y:S01]  /*0a00*/  NOP ;  /* 0x0000000000007918 */ /* 0x000fe20000000000 */
[----:B--2---:R-:W-:-:S13]  /*0a10*/  ISETP.NE.AND P0, PT, R2, 0x3, PT ;  /* 0x000000030200780c */ /* 0x004fda0003f05270 */
[----:B------:R-:W-:Y:S05]  /*0a20*/  @P0 BRA `(.L_x_12) ;  /* 0x0000000000300947 */ /* 0x000fea0003800000 */
[----:B-1----:R-:W1:Y:S01]  /*0a30*/  S2UR UR4, SR_CgaCtaId ;  /* 0x00000000000479c3 */ /* 0x002e620000008800 */
[----:B------:R-:W-:Y:S01]  /*0a40*/  UMOV UR6, 0x400 ;  /* 0x0000040000067882 */ /* 0x000fe20000000000 */
[----:B------:R-:W-:Y:S01]  /*0a50*/  UMOV UR5, 0x20 ;  /* 0x0000002000057882 */ /* 0x000fe20000000000 */
[----:B------:R-:W-:Y:S01]  /*0a60*/  ELECT P0, URZ, PT ;  /* 0x0000000000ff782f */ /* 0x000fe20003800000 */
[----:B-1----:R-:W-:Y:S02]  /*0a70*/  ULEA UR6, UR4, UR6, 0x18 ;  /* 0x0000000604067291 */ /* 0x002fe4000f8ec0ff */
[----:B------:R-:W-:-:S04]  /*0a80*/  UIADD3 UR4, UPT, UPT, -UR5, 0x100000, URZ ;  /* 0x0010000005047890 */ /* 0x000fc8000fffe1ff */
[----:B------:R-:W-:Y:S02]  /*0a90*/  USHF.L.U32 UR5, UR4, 0xb, URZ ;  /* 0x0000000b04057899 */ /* 0x000fe400080006ff */
[----:B------:R-:W-:Y:S01]  /*0aa0*/  USHF.L.U32 UR4, UR4, 0x1, URZ ;  /* 0x0000000104047899 */ /* 0x000fe200080006ff */
[----:B------:R-:W1:Y:S11]  /*0ab0*/  FENCE.VIEW.ASYNC.S ;  /* 0x00000000000073c6 */ /* 0x000e760000000000 */
[----:B-1----:R2:W1:Y:S01]  /*0ac0*/  SYNCS.EXCH.64 URZ, [UR6+0x120], UR4 ;  /* 0x0001200406ff75b2 */ /* 0x0024620008000100 */
[----:B------:R2:W1:Y:S02]  /*0ad0*/  SYNCS.EXCH.64 URZ, [UR6+0x128], UR4 ;  /* 0x0001280406ff75b2 */ /* 0x0004640008000100 */
[----:B--2---:R-:W-:Y:S01]  /*0ae0*/  NOP ;  /* 0x0000000000007918 */ /* 0x004fe20000000000 */
.L_x_12:
[----:B------:R-:W2:Y:S01]  /*0af0*/  SHFL.IDX PT, R2, R86, RZ, 0x1f ;  /* 0x00001fff56027589 */ /* 0x000ea200000e0000 */
[----:B------:R-:W-:Y:S01]  /*0b00*/  NOP ;  /* 0x0000000000007918 */ /* 0x000fe20000000000 */
[----:B--2---:R-:W-:-:S13]  /*0b10*/  ISETP.NE.AND P0, PT, R2, 0x4, PT ;  /* 0x000000040200780c */ /* 0x004fda0003f05270 */
[----:B------:R-:W-:Y:S05]  /*0b20*/  @P0 BRA `(.L_x_13) ;  /* 0x00000000004c0947 */ /* 0x000fea0003800000 */
[----:B-1----:R-:W1:Y:S01]  /*0b30*/  S2UR UR6, SR_CgaCtaId ;  /* 0x00000000000679c3 */ /* 0x002e620000008800 */
[----:B------:R-:W-:Y:S01]  /*0b40*/  UMOV UR4, 0x3a0 ;  /* 0x000003a000047882 */ /* 0x000fe20000000000 */
[----:B------:R-:W-:Y:S01]  /*0b50*/  UMOV UR5, 0x400 ;  /* 0x0000040000057882 */ /* 0x000fe20000000000 */
[----:B------:R-:W-:Y:S01]  /*0b60*/  USEL UR4, UR4, 0x320, UP3 ;  /* 0x0000032004047887 */ /* 0x000fe20009800000 */
[----:B------:R-:W-:Y:S01]  /*0b70*/  UMOV UR8, 0x1 ;  /* 0x0000000100087882 */ /* 0x000fe20000000000 */
[----:B------:R-:W-:Y:S01]  /*0b80*/  ELECT P0, URZ, PT ;  /* 0x0000000000ff782f */ /* 0x000fe20003800000 */
[----:B------:R-:W-:-:S04]  /*0b90*/  UIADD3 UR8, UPT, UPT, -UR8, 0x100000, URZ ;  /* 0x0010000008087890 */ /* 0x000fc8000fffe1ff */
[----:B------:R-:W-:Y:S02]  /*0ba0*/  USHF.L.U32 UR9, UR8, 0xb, URZ ;  /* 0x0000000b08097899 */ /* 0x000fe400080006ff */
[----:B------:R-:W-:Y:S02]  /*0bb0*/  USHF.L.U32 UR8, UR8, 0x1, URZ ;  /* 0x0000000108087899 */ /* 0x000fe400080006ff */
[----:B-1----:R-:W-:Y:S02]  /*0bc0*/  ULEA UR6, UR6, UR5, 0x18 ;  /* 0x0000000506067291 */ /* 0x002fe4000f8ec0ff */
[----:B------:R-:W-:-:S04]  /*0bd0*/  UIADD3 UR4, UPT, UPT, -UR4, 0x100000, URZ ;  /* 0x0010000004047890 */ /* 0x000fc8000fffe1ff */
[----:B------:R-:W-:Y:S02]  /*0be0*/  USHF.L.U32 UR5, UR4, 0xb, URZ ;  /* 0x0000000b04057899 */ /* 0x000fe400080006ff */
[----:B------:R-:W-:Y:S01]  /*0bf0*/  USHF.L.U32 UR4, UR4, 0x1, URZ ;  /* 0x0000000104047899 */ /* 0x000fe200080006ff */
[----:B------:R-:W1:Y:S03]  /*0c00*/  FENCE.VIEW.ASYNC.S ;  /* 0x00000000000073c6 */ /* 0x000e660000000000 */
[----:B-1----:R2:W1:Y:S08]  /*0c10*/  SYNCS.EXCH.64 URZ, [UR6+0x130], UR8 ;  /* 0x0001300806ff75b2 */ /* 0x0024700008000100 */
[----:B------:R2:W1:Y:S01]  /*0c20*/  SYNCS.EXCH.64 URZ, [UR6+0x140], UR4 ;  /* 0x0001400406ff75b2 */ /* 0x0004620008000100 */
[----:B------:R2:W1:Y:S01]  /*0c30*/  SYNCS.EXCH.64 URZ, [UR6+0x138], UR8 ;  /* 0x0001380806ff75b2 */ /* 0x0004620008000100 */
[----:B------:R2:W1:Y:S02]  /*0c40*/  SYNCS.EXCH.64 URZ, [UR6+0x148], UR4 ;  /* 0x0001480406ff75b2 */ /* 0x0004640008000100 */
[----:B--2---:R-:W-:Y:S01]  /*0c50*/  NOP ;  /* 0x0000000000007918 */ /* 0x004fe20000000000 */
.L_x_13:
[----:B------:R-:W2:Y:S01]  /*0c60*/  SHFL.IDX PT, R2, R86, RZ, 0x1f ;  /* 0x00001fff56027589 */ /* 0x000ea200000e0000 */
[----:B------:R-:W-:Y:S01]  /*0c70*/  NOP ;  /* 0x0000000000007918 */ /* 0x000fe20000000000 */
[----:B--2---:R-:W-:-:S13]  /*0c80*/  ISETP.NE.AND P0, PT, R2, 0x5, PT ;  /* 0x000000050200780c */ /* 0x004fda0003f05270 */
[----:B------:R-:W-:Y:S05]  /*0c90*/  @P0 BRA `(.L_x_14) ;  /* 0x0000000000480947 */ /* 0x000fea0003800000 */
[----:B-1----:R-:W1:Y:S01]  /*0ca0*/  S2UR UR4, SR_CgaCtaId ;  /* 0x00000000000479c3 */ /* 0x002e620000008800 */
        /* <DEDUP_REMOVED lines=12> */
[----:B-1----:R2:W1:Y:S01]  /*0d70*/  SYNCS.EXCH.64 URZ, [UR4+0x150], UR8 ;  /* 0x0001500804ff75b2 */ /* 0x0024620008000100 */
[----:B------:R2:W1:Y:S01]  /*0d80*/  SYNCS.EXCH.64 URZ, [UR4+0x160], UR6 ;  /* 0x0001600604ff75b2 */ /* 0x0004620008000100 */
[----:B------:R2:W1:Y:S01]  /*0d90*/  SYNCS.EXCH.64 URZ, [UR4+0x158], UR8 ;  /* 0x0001580804ff75b2 */ /* 0x0004620008000100 */
[----:B------:R2:W1:Y:S02]  /*0da0*/  SYNCS.EXCH.64 URZ, [UR4+0x168], UR6 ;  /* 0x0001680604ff75b2 */ /* 0x0004640008000100 */
[----:B--2---:R-:W-:Y:S01]  /*0db0*/  NOP ;  /* 0x0000000000007918 */ /* 0x004fe20000000000 */
.L_x_14:
[----:B------:R-:W2:Y:S01]  /*0dc0*/  SHFL.IDX PT, R2, R86, RZ, 0x1f ;  /* 0x00001fff56027589 */ /* 0x000ea200000e0000 */
[----:B------:R-:W1:Y:S01]  /*0dd0*/  S2UR UR52, SR_CgaCtaId ;  /* 0x00000000003479c3 */ /* 0x000e620000008800 */
[----:B------:R-:W-:Y:S01]  /*0de0*/  NOP ;  /* 0x0000000000007918 */ /* 0x000fe20000000000 */
[----:B--2---:R-:W-:-:S13]  /*0df0*/  ISETP.NE.AND P0, PT, R2, 0x3, PT ;  /* 0x000000030200780c */ /* 0x004fda0003f05270 */
[----:B-1----:R-:W-:Y:S05]  /*0e00*/  @P0 BRA `(.L_x_15) ;  /* 0x0000000000340947 */ /* 0x002fea0003800000 */
[----:B------:R-:W-:Y:S01]  /*0e10*/  UMOV UR4, 0x400 ;  /* 0x0000040000047882 */ /* 0x000fe20000000000 */
[----:B------:R-:W-:Y:S01]  /*0e20*/  UMOV UR6, 0x20 ;  /* 0x0000002000067882 */ /* 0x000fe20000000000 */
[----:B------:R-:W-:Y:S02]  /*0e30*/  ULEA UR4, UR52, UR4, 0x18 ;  /* 0x0000000434047291 */ /* 0x000fe4000f8ec0ff */
[----:B------:R-:W-:-:S04]  /*0e40*/  UIADD3 UR6, UPT, UPT, -UR6, 0x100000, URZ ;  /* 0x0010000006067890 */ /* 0x000fc8000fffe1ff */
[----:B------:R-:W-:Y:S02]  /*0e50*/  USHF.L.U32 UR7, UR6, 0xb, URZ ;  /* 0x0000000b06077899 */ /* 0x000fe400080006ff */
[----:B------:R-:W-:Y:S01]  /*0e60*/  USHF.L.U32 UR6, UR6, 0x1, URZ ;  /* 0x0000000106067899 */ /* 0x000fe200080006ff */
[----:B------:R-:W-:Y:S01]  /*0e70*/  ELECT P0, URZ, PT ;  /* 0x0000000000ff782f */ /* 0x000fe20003800000 */
[----:B------:R-:W1:Y:S10]  /*0e80*/  FENCE.VIEW.ASYNC.S ;  /* 0x00000000000073c6 */ /* 0x000e740000000000 */
[----:B-1----:R1:W2:Y:S01]  /*0e90*/  SYNCS.EXCH.64 URZ, [UR4+0x170], UR6 ;  /* 0x0001700604ff75b2 */ /* 0x0022a20008000100 */
[----:B------:R1:W1:Y:S01]  /*0ea0*/  SYNCS.EXCH.64 URZ, [UR4+0x180], UR6 ;  /* 0x0001800604ff75b2 */ /* 0x0002620008000100 */
[----:B------:R1:W1:Y:S01]  /*0eb0*/  SYNCS.EXCH.64 URZ, [UR4+0x178], UR6 ;  /* 0x0001780604ff75b2 */ /* 0x0002620008000100 */
[----:B------:R1:W1:Y:S01]  /*0ec0*/  SYNCS.EXCH.64 URZ, [UR4+0x188], UR6 ;  /* 0x0001880604ff75b2 */ /* 0x0002620008000100 */
[----:B------:R-:W-:Y:S01]  /*0ed0*/  NOP ;  /* 0x0000000000007918 */ /* 0x000fe20000000000 */
.L_x_15:
[----:B-1----:R-:W1:Y:S01]  /*0ee0*/  LDCU UR4, c[0x0][0x36c] ;  /* 0x00006d80ff0477ac */ /* 0x002e620008000800 */
[----:B------:R-:W-:Y:S01]  /*0ef0*/  ISETP.NE.OR P4, PT, R0, 0x2, !P4 ;  /* 0x000000020000780c */ /* 0x000fe20006785670 */
[----:B------:R-:W-:Y:S01]  /*0f00*/  NOP ;  /* 0x0000000000007918 */ /* 0x000fe20000000000 */
[----:B------:R-:W-:Y:S01]  /*0f10*/  LOP3.LUT R0, R81, 0x1f, RZ, 0xc0, !PT ;  /* 0x0000001f51007812 */ /* 0x000fe200078ec0ff */
[----:B------:R-:W-:Y:S02]  /*0f20*/  UISETP.NE.AND UP4, UPT, UR21, 0x2, UPT ;  /* 0x000000021500788c */ /* 0x000fe4000bf85270 */
[----:B------:R-:W-:Y:S02]  /*0f30*/  UISETP.NE.AND UP5, UPT, UR21, URZ, UPT ;  /* 0x000000ff1500728c */ /* 0x000fe4000bfa5270 */
[----:B-1----:R-:W-:-:S09]  /*0f40*/  UISETP.EQ.U32.AND UP6, UPT, UR4, 0x1, UPT ;  /* 0x000000010400788c */ /* 0x002fd2000bfc2070 */
[----:B------:R-:W-:Y:S05]  /*0f50*/  BRA.U !UP6, `(.L_x_16) ;  /* 0x000000010e087547 */ /* 0x000fea000b800000 */
[----:B--234-:R-:W-:Y:S01]  /*0f60*/  UCGABAR_ARV ;  /* 0x00000000000079c7 */ /* 0x01cfe20008000000 */
[----:B------:R-:W-:Y:S05]  /*0f70*/  BRA `(.L_x_17) ;  /* 0x0000000000047947 */ /* 0x000fea0003800000 */
.L_x_16:
[----:B--234-:R-:W-:Y:S01]  /*0f80*/  NOP ;  /* 0x0000000000007918 */ /* 0x01cfe20000000000 */
.L_x_17:
[----:B------:R-:W1:Y:S01]  /*0f90*/  S2UR UR20, SR_CTAID.X ;  /* 0x00000000001479c3 */ /* 0x000e620000002500 */
[----:B------:R-:W-:-:S05]  /*0fa0*/  CS2R.32 R92, SR_CgaSize ;  /* 0x00000000005c7805 */ /* 0x000fca0000008a00 */
[----:B------:R-:W-:-:S05]  /*0fb0*/  IMAD R92, R92, -0xa0, RZ ;  /* 0xffffff605c5c7824 */ /* 0x000fca00078e02ff */
[----:B------:R-:W-:-:S14]  /*0fc0*/  R2UR UR5, R92 ;  /* 0x000000005c0572ca */ /* 0x000fdc00000e0000 */
[----:B------:R-:W2:Y:S01]  /*0fd0*/  LDCU UR5, c[0x0][UR5+0x2b0] ;  /* 0x00005600050577ac */ /* 0x000ea20008000800 */
[----:B------:R-:W-:-:S05]  /*0fe0*/  CS2R.32 R92, SR_CgaSize ;  /* 0x00000000005c7805 */ /* 0x000fca0000008a00 */
[----:B------:R-:W-:-:S05]  /*0ff0*/  IMAD R92, R92, -0xa0, RZ ;  /* 0xffffff605c5c7824 */ /* 0x000fca00078e02ff */
[----:B------:R-:W-:-:S14]  /*1000*/  R2UR UR4, R92 ;  /* 0x000000005c0472ca */ /* 0x000fdc00000e0000 */
[----:B------:R-:W3:Y:S01]  /*1010*/  LDCU UR4, c[0x0][UR4+0x2b4] ;  /* 0x00005680040477ac */ /* 0x000ee20008000800 */
[----:B------:R-:W4:Y:S01]  /*1020*/  S2UR UR26, SR_CTAID.Y ;  /* 0x00000000001a79c3 */ /* 0x000f220000002600 */
[----:B------:R-:W-:-:S05]  /*1030*/  CS2R.32 R92, SR_CgaSize ;  /* 0x00000000005c7805 */ /* 0x000fca0000008a00 */
[----:B------:R-:W-:-:S05]  /*1040*/  IMAD R92, R92, -0xa0, RZ ;  /* 0xffffff605c5c7824 */ /* 0x000fca00078e02ff */
[----:B------:R-:W-:-:S14]  /*1050*/  R2UR UR6, R92 ;  /* 0x000000005c0672ca */ /* 0x000fdc00000e0000 */
[----:B------:R-:W3:Y:S01]  /*1060*/  LDCU UR6, c[0x0][UR6+0x2a0] ;  /* 0x00005400060677ac */ /* 0x000ee20008000800 */
[----:B------:R-:W-:-:S05]  /*1070*/  CS2R.32 R92, SR_CgaSize ;  /* 0x00000000005c7805 */ /* 0x000fca0000008a00 */
[----:B------:R-:W-:-:S05]  /*1080*/  IMAD R92, R92, -0xa0, RZ ;  /* 0xffffff605c5c7824 */ /* 0x000fca00078e02ff */
[----:B------:R-:W-:-:S14]  /*1090*/  R2UR UR7, R92 ;  /* 0x000000005c0772ca */ /* 0x000fdc00000e0000 */
[----:B------:R-:W3:Y:S01]  /*10a0*/  LDCU UR7, c[0x0][UR7+0x2a4] ;  /* 0x00005480070777ac */ /* 0x000ee20008000800 */
[----:B------:R-:W-:Y:S02]  /*10b0*/  USHF.L.U32 UR37, UR52, 0xa, URZ ;  /* 0x0000000a34257899 */ /* 0x000fe400080006ff */
[----:B------:R-:W-:Y:S02]  /*10c0*/  USHF.L.U32 UR29, UR52, 0x8, URZ ;  /* 0x00000008341d7899 */ /* 0x000fe400080006ff */
[----:B------:R-:W-:Y:S01]  /*10d0*/  USHF.L.U32 UR10, UR52, 0x7, URZ ;  /* 0x00000007340a7899 */ /* 0x000fe200080006ff */
[----:B------:R-:W3:Y:S01]  /*10e0*/  LDCU UR22, c[0x0][0xf24] ;  /* 0x0001e480ff1677ac */ /* 0x000ee20008000800 */
[----:B-1----:R-:W-:Y:S01]  /*10f0*/  I2FP.F32.U32 R3, UR20 ;  /* 0x0000001400037c45 */ /* 0x002fe20008201000 */
[----:B------:R-:W1:Y:S04]  /*1100*/  LDCU UR42, c[0x0][0xf24] ;  /* 0x0001e480ff2a77ac */ /* 0x000e680008000800 */
[----:B--2---:R-:W-:Y:S01]  /*1110*/  FMUL R3, R3, UR5 ;  /* 0x0000000503037c20 */ /* 0x004fe20008400000 */
[----:B------:R-:W2:Y:S01]  /*1120*/  LDCU UR24, c[0x0][0xf30] ;  /* 0x0001e600ff1877ac */ /* 0x000ea20008000800 */
[----:B----4-:R-:W-:-:S04]  /*1130*/  I2FP.F32.U32 R2, UR26 ;  /* 0x0000001a00027c45 */ /* 0x010fc80008201000 */
[----:B------:R-:W4:Y:S01]  /*1140*/  F2I.U32.TRUNC.NTZ R3, R3 ;  /* 0x0000000300037305 */ /* 0x000f22000020f000 */
[----:B------:R-:W-:Y:S01]  /*1150*/  ULOP3.LUT UR37, UR37, 0xc00, URZ, 0xc0, !UPT ;  /* 0x00000c0025257892 */ /* 0x000fe2000f8ec0ff */
[----:B---3--:R-:W-:Y:S01]  /*1160*/  FMUL R2, R2, UR4 ;  /* 0x0000000402027c20 */ /* 0x008fe20008400000 */
[----:B------:R-:W-:Y:S02]  /*1170*/  ULOP3.LUT UR29, UR29, 0x300, URZ, 0xc0, !UPT ;  /* 0x000003001d1d7892 */ /* 0x000fe4000f8ec0ff */
[----:B------:R-:W-:-:S03]  /*1180*/  ULOP3.LUT UR10, UR10, 0x80, URZ, 0xc0, !UPT ;  /* 0x000000800a0a7892 */ /* 0x000fc6000f8ec0ff */
[----:B------:R-:W3:Y:S01]  /*1190*/  F2I.U32.TRUNC.NTZ R2, R2 ;  /* 0x0000000200027305 */ /* 0x000ee2000020f000 */
[----:B----4-:R-:W-:Y:S02]  /*11a0*/  R2UR UR5, R3 ;  /* 0x00000000030572ca */ /* 0x010fe400000e0000 */
[----:B---3--:R-:W-:Y:S02]  /*11b0*/  R2UR UR4, R2 ;  /* 0x00000000020472ca */ /* 0x008fe400000e0000 */
[----:B------:R-:W-:-:S09]  /*11c0*/  PRMT R2, RZ, 0x7610, R2 ;  /* 0x00007610ff027816 */ /* 0x000fd20000000002 */
[----:B------:R-:W-:-:S04]  /*11d0*/  UIADD3 UR5, UPT, UPT, -UR5, URZ, URZ ;  /* 0x000000ff05057290 */ /* 0x000fc8000fffe1ff */
[----:B------:R-:W-:Y:S02]  /*11e0*/  UIMAD UR5, UR6, UR5, UR20 ;  /* 0x00000005060572a4 */ /* 0x000fe4000f8e0214 */
[----:B------:R-:W-:-:S04]  /*11f0*/  UIADD3 UR4, UPT, UPT, -UR4, URZ, URZ ;  /* 0x000000ff04047290 */ /* 0x000fc8000fffe1ff */
[----:B------:R-:W-:Y:S01]  /*1200*/  IMAD.U32 R92, RZ, RZ, UR5 ;  /* 0x00000005ff5c7e24 */ /* 0x000fe2000f8e00ff */
[----:B------:R-:W-:-:S06]  /*1210*/  UIMAD UR4, UR7, UR4, UR26 ;  /* 0x00000004070472a4 */ /* 0x000fcc000f8e021a */
[----:B------:R-:W-:Y:S01]  /*1220*/  IMAD.U32 R91, RZ, RZ, UR4 ;  /* 0x00000004ff5b7e24 */ /* 0x000fe2000f8e00ff */
[----:B-12---:R-:W-:Y:S06]  /*1230*/  BRA.U UP5, `(.L_x_18) ;  /* 0x0000000105487547 */ /* 0x006fec000b800000 */
[----:B------:R-:W-:Y:S02]  /*1240*/  R2UR UR4, R91 ;  /* 0x000000005b0472ca */ /* 0x000fe400000e0000 */
[----:B------:R-:W-:-:S11]  /*1250*/  R2UR UR8, R92 ;  /* 0x000000005c0872ca */ /* 0x000fd600000e0000 */
[----:B------:R-:W-:Y:S02]  /*1260*/  UISETP.NE.AND UP0, UPT, UR4, URZ, UPT ;  /* 0x000000ff0400728c */ /* 0x000fe4000bf05270 */
[----:B------:R-:W-:Y:S02]  /*1270*/  UISETP.NE.AND UP2, UPT, UR8, 0x1, UPT ;  /* 0x000000010800788c */ /* 0x000fe4000bf45270 */
[----:B------:R-:W-:-:S04]  /*1280*/  UISETP.EQ.OR UP0, UPT, UR8, URZ, !UP0 ;  /* 0x000000ff0800728c */ /* 0x000fc8000c702670 */
[----:B------:R-:W-:Y:S02]  /*1290*/  USEL UR7, URZ, 0x1, !UP0 ;  /* 0x00000001ff077887 */ /* 0x000fe4000c000000 */
[----:B------:R-:W-:-:S04]  /*12a0*/  UISETP.NE.AND UP0, UPT, UR4, URZ, UPT ;  /* 0x000000ff0400728c */ /* 0x000fc8000bf05270 */
[----:B------:R-:W-:-:S04]  /*12b0*/  USEL UR4, URZ, 0x2, UP0 ;  /* 0x00000002ff047887 */ /* 0x000fc80008000000 */
[----:B------:R-:W-:Y:S02]  /*12c0*/  USEL UR6, UR4, 0x2, UP2 ;  /* 0x0000000204067887 */ /* 0x000fe40009000000 */
[----:B------:R-:W-:Y:S02]  /*12d0*/  USEL UR4, URZ, 0x4, UP0 ;  /* 0x00000004ff047887 */ /* 0x000fe40008000000 */
[----:B------:R-:W-:-:S04]  /*12e0*/  UISETP.NE.AND UP2, UPT, UR8, 0x2, UPT ;  /* 0x000000020800788c */ /* 0x000fc8000bf45270 */
[----:B------:R-:W-:Y:S02]  /*12f0*/  USEL UR5, UR4, 0x4, UP2 ;  /* 0x0000000404057887 */ /* 0x000fe40009000000 */
[----:B------:R-:W-:Y:S02]  /*1300*/  USEL UR4, URZ, 0x8, UP0 ;  /* 0x00000008ff047887 */ /* 0x000fe40008000000 */
[----:B------:R-:W-:Y:S02]  /*1310*/  UISETP.NE.AND UP0, UPT, UR8, 0x3, UPT ;  /* 0x000000030800788c */ /* 0x000fe4000bf05270 */
[----:B------:R-:W-:Y:S02]  /*1320*/  UIADD3 UR5, UPT, UPT, UR5, UR6, UR7 ;  /* 0x0000000605057290 */ /* 0x000fe4000fffe007 */
[----:B------:R-:W-:-:S04]  /*1330*/  USEL UR4, UR4, 0x8, UP0 ;  /* 0x0000000804047887 */ /* 0x000fc80008000000 */
[----:B------:R-:W-:-:S06]  /*1340*/  UIADD3 UR4, UPT, UPT, UR5, UR4, URZ ;  /* 0x0000000405047290 */ /* 0x000fcc000fffe0ff */
[----:B------:R-:W-:-:S07]  /*1350*/  IMAD.U32 R2, RZ, RZ, UR4 ;  /* 0x00000004ff027e24 */ /* 0x000fce000f8e00ff */
.L_x_18:
[----:B------:R-:W1:Y:S01]  /*1360*/  S2UR UR36, SR_CTAID.Z ;  /* 0x00000000002479c3 */ /* 0x000e620000002700 */
[----:B------:R-:W-:-:S09]  /*1370*/  UISETP.GE.AND UP0, UPT, UR22, 0x1, UPT ;  /* 0x000000011600788c */ /* 0x000fd2000bf06270 */
[----:B------:R-:W-:Y:S05]  /*1380*/  BRA.U !UP0, `(.L_x_19) ;  /* 0x0000000108d07547 */ /* 0x000fea000b800000 */
[----:B------:R-:W2:Y:S01]  /*1390*/  LDCU UR23, c[0x0][0xf0c] ;  /* 0x0001e180ff1777ac */ /* 0x000ea20008000800 */
[----:B------:R-:W3:Y:S01]  /*13a0*/  LDCU.128 UR12, c[0x0][0xf10] ;  /* 0x0001e200ff0c77ac */ /* 0x000ee20008000c00 */
[----:B------:R-:W4:Y:S01]  /*13b0*/  LDCU UR6, c[0x0][0x370] ;  /* 0x00006e00ff0677ac */ /* 0x000f220008000800 */
[----:B------:R-:W1:Y:S01]  /*13c0*/  LDCU UR7, c[0x0][0x374] ;  /* 0x00006e80ff0777ac */ /* 0x000e620008000800 */
[----:B------:R-:W1:Y:S01]  /*13d0*/  LDCU UR11, c[0x0][0xf20] ;  /* 0x0001e400ff0b77ac */ /* 0x000e620008000800 */
[----:B--2---:R-:W-:Y:S02]  /*13e0*/  UISETP.NE.AND UP0, UPT, UR23, 0x1, UPT ;  /* 0x000000011700788c */ /* 0x004fe4000bf05270 */
[----:B---3--:R-:W-:Y:S01]  /*13f0*/  UIMAD.WIDE.U32 UR4, UR20, UR12, URZ ;  /* 0x0000000c140472a5 */ /* 0x008fe2000f8e00ff */
[----:B------:R-:W2:Y:S01]  /*1400*/  LDCU.64 UR8, c[0x0][0xf28] ;  /* 0x0001e500ff0877ac */ /* 0x000ea20008000a00 */
[----:B----4-:R-:W-:Y:S02]  /*1410*/  UIMAD.WIDE.U32 UR18, UR6, UR12, URZ ;  /* 0x0000000c061272a5 */ /* 0x010fe4000f8e00ff */
[----:B------:R-:W-:-:S02]  /*1420*/  USHF.R.U32.HI UR5, URZ, UR13, UR5 ;  /* 0x0000000dff057299 */ /* 0x000fc40008011605 */
[----:B------:R-:W-:Y:S02]  /*1430*/  UIMAD.WIDE.U32 UR16, UR26, UR15, URZ ;  /* 0x0000000f1a1072a5 */ /* 0x000fe4000f8e00ff */
[----:B------:R-:W-:Y:S01]  /*1440*/  USEL UR5, UR20, UR5, !UP0 ;  /* 0x0000000514057287 */ /* 0x000fe2000c000000 */
[----:B------:R-:W-:Y:S01]  /*1450*/  UMOV UR18, UR19 ;  /* 0x0000001300127c82 */ /* 0x000fe20008000000 */
[----:B------:R-:W-:Y:S02]  /*1460*/  UISETP.NE.AND UP2, UPT, UR22, 0x1, UPT ;  /* 0x000000011600788c */ /* 0x000fe4000bf45270 */
[----:B------:R-:W-:Y:S02]  /*1470*/  @UP0 USHF.R.U32.HI UR6, URZ, UR13, UR18 ;  /* 0x0000000dff060299 */ /* 0x000fe40008011612 */
[----:B------:R-:W-:Y:S02]  /*1480*/  UISETP.NE.AND UP0, UPT, UR14, 0x1, UPT ;  /* 0x000000010e00788c */ /* 0x000fe4000bf05270 */
[----:B-1----:R-:W-:Y:S01]  /*1490*/  UIMAD.WIDE.U32 UR12, UR7, UR15, URZ ;  /* 0x0000000f070c72a5 */ /* 0x002fe2000f8e00ff */
[----:B------:R-:W-:Y:S01]  /*14a0*/  UMOV UR4, UR17 ;  /* 0x0000001100047c82 */ /* 0x000fe20008000000 */
[----:B--2---:R-:W-:-:S02]  /*14b0*/  UIMAD.WIDE.U32 UR16, UR6, UR8, URZ ;  /* 0x00000008061072a5 */ /* 0x004fc4000f8e00ff */
[----:B------:R-:W-:-:S03]  /*14c0*/  USHF.R.U32.HI UR4, URZ, UR11, UR4 ;  /* 0x0000000bff047299 */ /* 0x000fc60008011604 */
[----:B------:R-:W-:Y:S02]  /*14d0*/  UMOV UR12, UR13 ;  /* 0x0000000d000c7c82 */ /* 0x000fe40008000000 */
[----:B------:R-:W-:Y:S01]  /*14e0*/  @UP0 USHF.R.U32.HI UR7, URZ, UR11, UR12 ;  /* 0x0000000bff070299 */ /* 0x000fe2000801160c */
[----:B------:R-:W-:Y:S01]  /*14f0*/  UMOV UR16, UR17 ;  /* 0x0000001100107c82 */ /* 0x000fe20008000000 */
[----:B------:R-:W-:Y:S02]  /*1500*/  USEL UR4, UR26, UR4, !UP0 ;  /* 0x000000041a047287 */ /* 0x000fe4000c000000 */
[----:B------:R-:W-:Y:S02]  /*1510*/  UIMAD.WIDE.U32 UR12, UR7, UR8, URZ ;  /* 0x00000008070c72a5 */ /* 0x000fe4000f8e00ff */
[----:B------:R-:W-:Y:S02]  /*1520*/  @UP2 USHF.R.U32.HI UR6, URZ, UR9, UR16 ;  /* 0x00000009ff062299 */ /* 0x000fe40008011610 */
[----:B------:R-:W-:-:S02]  /*1530*/  UIMAD.WIDE.U32 UR16, UR4, UR8, URZ ;  /* 0x00000008041072a5 */ /* 0x000fc4000f8e00ff */
[----:B------:R-:W-:Y:S01]  /*1540*/  UIMAD UR11, UR6, UR22, URZ ;  /* 0x00000016060b72a4 */ /* 0x000fe2000f8e02ff */
[----:B------:R-:W-:Y:S02]  /*1550*/  UMOV UR12, UR13 ;  /* 0x0000000d000c7c82 */ /* 0x000fe40008000000 */
[----:B------:R-:W-:Y:S02]  /*1560*/  @UP2 USHF.R.U32.HI UR7, URZ, UR9, UR12 ;  /* 0x00000009ff072299 */ /* 0x000fe4000801160c */
[----:B------:R-:W-:Y:S02]  /*1570*/  UIMAD.WIDE.U32 UR12, UR5, UR8, URZ ;  /* 0x00000008050c72a5 */ /* 0x000fe4000f8e00ff */
[----:B------:R-:W-:Y:S02]  /*1580*/  UIMAD UR7, UR7, UR22, URZ ;  /* 0x00000016070772a4 */ /* 0x000fe4000f8e02ff */
[----:B------:R-:W-:Y:S02]  /*1590*/  UIADD3 UR12, UPT, UPT, -UR5, URZ, URZ ;  /* 0x000000ff050c7290 */ /* 0x000fe4000fffe1ff */
[----:B------:R-:W-:-:S02]  /*15a0*/  UISETP.GE.AND UP0, UPT, UR4, UR7, UPT ;  /* 0x000000070400728c */ /* 0x000fc4000bf06270 */
[----:B------:R-:W-:Y:S02]  /*15b0*/  UIMAD UR20, UR23, UR12, UR20 ;  /* 0x0000000c171472a4 */ /* 0x000fe4000f8e0214 */
[----:B------:R-:W-:Y:S01]  /*15c0*/  UISETP.GE.OR UP0, UPT, UR5, UR11, UP0 ;  /* 0x0000000b0500728c */ /* 0x000fe20008706670 */
[----:B------:R-:W-:Y:S01]  /*15d0*/  UMOV UR7, UR17 ;  /* 0x0000001100077c82 */ /* 0x000fe20008000000 */
[----:B------:R-:W-:Y:S02]  /*15e0*/  UIADD3 UR11, UPT, UPT, -UR4, URZ, URZ ;  /* 0x000000ff040b7290 */ /* 0x000fe4000fffe1ff */
[----:B------:R-:W-:Y:S02]  /*15f0*/  USHF.R.U32.HI UR7, URZ, UR9, UR7 ;  /* 0x00000009ff077299 */ /* 0x000fe40008011607 */
[----:B------:R-:W-:Y:S02]  /*1600*/  UIMAD UR11, UR14, UR11, UR26 ;  /* 0x0000000b0e0b72a4 */ /* 0x000fe4000f8e021a */
[----:B------:R-:W-:-:S03]  /*1610*/  USEL UR7, UR4, UR7, !UP2 ;  /* 0x0000000704077287 */ /* 0x000fc6000d000000 */
[----:B------:R-:W-:Y:S02]  /*1620*/  @!UP0 UMOV UR8, UR13 ;  /* 0x0000000d00088c82 */ /* 0x000fe40008000000 */
[----:B------:R-:W-:Y:S02]  /*1630*/  @!UP0 USHF.R.U32.HI UR8, URZ, UR9, UR8 ;  /* 0x00000009ff088299 */ /* 0x000fe40008011608 */
[----:B------:R-:W-:Y:S02]  /*1640*/  UIADD3 UR9, UPT, UPT, -UR7, URZ, URZ ;  /* 0x000000ff07097290 */ /* 0x000fe4000fffe1ff */
[----:B------:R-:W-:Y:S02]  /*1650*/  @!UP0 USEL UR8, UR5, UR8, !UP2 ;  /* 0x0000000805088287 */ /* 0x000fe4000d000000 */
[----:B------:R-:W-:Y:S02]  /*1660*/  UIMAD UR9, UR22, UR9, UR4 ;  /* 0x00000009160972a4 */ /* 0x000fe4000f8e0204 */
[----:B------:R-:W-:-:S02]  /*1670*/  @!UP0 UIADD3 UR7, UPT, UPT, UR7, -UR8, URZ ;  /* 0x8000000807078290 */ /* 0x000fc4000fffe0ff */
[----:B------:R-:W-:Y:S02]  /*1680*/  @!UP0 UIMAD UR6, UR9, UR6, UR8 ;  /* 0x00000006090682a4 */ /* 0x000fe4000f8e0208 */
[----:B------:R-:W-:-:S04]  /*1690*/  @!UP0 UIMAD UR4, UR7, UR22, UR5 ;  /* 0x00000016070482a4 */ /* 0x000fc8000f8e0205 */
[----:B------:R-:W-:Y:S01]  /*16a0*/  UIMAD UR26, UR4, UR14, UR11 ;  /* 0x0000000e041a72a4 */ /* 0x000fe2000f8e020b */
[----:B------:R-:W-:Y:S02]  /*16b0*/  @!UP0 UMOV UR5, UR6 ;  /* 0x0000000600058c82 */ /* 0x000fe40008000000 */
[----:B------:R-:W-:-:S12]  /*16c0*/  UIMAD UR20, UR5, UR23, UR20 ;  /* 0x00000017051472a4 */ /* 0x000fd8000f8e0214 */
.L_x_19:
[----:B------:R-:W-:-:S09]  /*16d0*/  UISETP.NE.AND UP0, UPT, UR24, 0x1, UPT ;  /* 0x000000011800788c */ /* 0x000fd2000bf05270 */
[----:B------:R-:W-:Y:S05]  /*16e0*/  BRA.U UP0, `(.L_x_20) ;  /* 0x0000000100407547 */ /* 0x000fea000b800000 */
[----:B------:R-:W2:Y:S01]  /*16f0*/  LDCU.128 UR12, c[0x0][0xf10] ;  /* 0x0001e200ff0c77ac */ /* 0x000ea20008000c00 */
[----:B------:R-:W3:Y:S01]  /*1700*/  LDCU UR8, c[0x0][0xf0c] ;  /* 0x0001e180ff0877ac */ /* 0x000ee20008000800 */
[----:B------:R-:W4:Y:S01]  /*1710*/  LDCU UR9, c[0x0][0xf20] ;  /* 0x0001e400ff0977ac */ /* 0x000f220008000800 */
[----:B--2---:R-:W-:Y:S02]  /*1720*/  UIMAD.WIDE.U32 UR4, UR20, UR12, URZ ;  /* 0x0000000c140472a5 */ /* 0x004fe4000f8e00ff */
[----:B------:R-:W-:Y:S02]  /*1730*/  UIMAD.WIDE.U32 UR6, UR26, UR15, URZ ;  /* 0x0000000f1a0672a5 */ /* 0x000fe4000f8e00ff */
[----:B---3--:R-:W-:Y:S02]  /*1740*/  UISETP.NE.AND UP0, UPT, UR8, 0x1, UPT ;  /* 0x000000010800788c */ /* 0x008fe4000bf05270 */
[----:B------:R-:W-:-:S03]  /*1750*/  USHF.R.U32.HI UR5, URZ, UR13, UR5 ;  /* 0x0000000dff057299 */ /* 0x000fc60008011605 */
[----:B------:R-:W-:Y:S01]  /*1760*/  UMOV UR4, UR7 ;  /* 0x0000000700047c82 */ /* 0x000fe20008000000 */
[----:B------:R-:W-:Y:S02]  /*1770*/  USEL UR5, UR20, UR5, !UP0 ;  /* 0x0000000514057287 */ /* 0x000fe4000c000000 */
[----:B------:R-:W-:Y:S02]  /*1780*/  UISETP.NE.AND UP0, UPT, UR14, 0x1, UPT ;  /* 0x000000010e00788c */ /* 0x000fe4000bf05270 */
[----:B----4-:R-:W-:-:S04]  /*1790*/  USHF.R.U32.HI UR4, URZ, UR9, UR4 ;  /* 0x00000009ff047299 */ /* 0x010fc80008011604 */
[----:B------:R-:W-:-:S04]  /*17a0*/  USEL UR4, UR26, UR4, !UP0 ;  /* 0x000000041a047287 */ /* 0x000fc8000c000000 */
[----:B------:R-:W-:Y:S02]  /*17b0*/  UIADD3 UR6, UPT, UPT, UR5, -UR4, URZ ;  /* 0x8000000405067290 */ /* 0x000fe4000fffe0ff */
[----:B------:R-:W-:Y:S02]  /*17c0*/  UIADD3 UR4, UPT, UPT, -UR5, UR4, URZ ;  /* 0x0000000405047290 */ /* 0x000fe4000fffe1ff */
[----:B------:R-:W-:Y:S02]  /*17d0*/  UIMAD UR26, UR6, UR14, UR26 ;  /* 0x0000000e061a72a4 */ /* 0x000fe4000f8e021a */
[----:B------:R-:W-:-:S12]  /*17e0*/  UIMAD UR20, UR4, UR8, UR20 ;  /* 0x00000008041472a4 */ /* 0x000fd8000f8e0214 */
.L_x_20:
[----:B------:R-:W-:Y:S01]  /*17f0*/  UISETP.NE.AND UP0, UPT, UR21, 0x2, UPT ;  /* 0x000000021500788c */ /* 0x000fe2000bf05270 */
[----:B------:R-:W-:Y:S09]  /*1800*/  BRA.U !UP6, `(.L_x_21) ;  /* 0x000000010e0c7547 */ /* 0x000ff2000b800000 */
[----:B------:R-:W-:Y:S01]  /*1810*/  UCGABAR_WAIT ;  /* 0x0000000000007dc7 */ /* 0x000fe20008000000 */
[----:B------:R-:W-:Y:S01]  /*1820*/  CCTL.IVALL ;  /* 0x00000000ff00798f */ /* 0x000fe20002000000 */
[----:B------:R-:W-:Y:S05]  /*1830*/  BRA `(.L_x_22) ;  /* 0x0000000000047947 */ /* 0x000fea0003800000 */
.L_x_21:
[----:B------:R-:W-:Y:S06]  /*1840*/  BAR.SYNC.DEFER_BLOCKING 0x0 ;  /* 0x0000000000007b1d */ /* 0x000fec0000010000 */
.L_x_22:
[----:B------:R-:W-:Y:S05]  /*1850*/  BRA.U UP0, `(.L_x_23) ;  /* 0x0000001d00087547 */ /* 0x000fea000b800000 */
[----:B------:R-:W2:Y:S01]  /*1860*/  LDCU UR6, c[0x0][0x38c] ;  /* 0x00007180ff0677ac */ /* 0x000ea20008000800 */
[----:B------:R-:W-:Y:S01]  /*1870*/  PLOP3.LUT P2, PT, PT, PT, UP3, 0x80, 0x8 ;  /* 0x000000000008781c */ /* 0x000fe20003f4f038 */
[----:B------:R-:W-:Y:S01]  /*1880*/  IMAD.MOV.U32 R12, RZ, RZ, 0x1 ;  /* 0x00000001ff0c7424 */ /* 0x000fe200078e00ff */
[----:B------:R-:W-:Y:S01]  /*1890*/  ISETP.EQ.OR P3, PT, R0, RZ, P4 ;  /* 0x000000ff0000720c */ /* 0x000fe20002762670 */
[----:B------:R-:W-:Y:S01]  /*18a0*/  UISETP.NE.AND UP1, UPT, UR21, URZ, UPT ;  /* 0x000000ff1500728c */ /* 0x000fe2000bf25270 */
[----:B------:R-:W-:Y:S01]  /*18b0*/  PLOP3.LUT P2, PT, P2, PT, PT, 0x8, 0x80 ;  /* 0x000000000080781c */ /* 0x000fe2000174e170 */
[----:B------:R-:W-:Y:S01]  /*18c0*/  USEL UR46, URZ, 0x1, UP4 ;  /* 0x00000001ff2e7887 */ /* 0x000fe2000a000000 */
[----:B------:R-:W-:Y:S01]  /*18d0*/  CS2R R10, SRZ ;  /* 0x00000000000a7805 */ /* 0x000fe2000001ff00 */
[----:B------:R-:W-:Y:S01]  /*18e0*/  IMAD.MOV.U32 R9, RZ, RZ, RZ ;  /* 0x000000ffff097224 */ /* 0x000fe200078e00ff */
[----:B------:R-:W3:Y:S01]  /*18f0*/  LDCU UR54, c[0x0][0x370] ;  /* 0x00006e00ff3677ac */ /* 0x000ee20008000800 */
[----:B------:R-:W-:Y:S01]  /*1900*/  IMAD.MOV.U32 R8, RZ, RZ, 0x1 ;  /* 0x00000001ff087424 */ /* 0x000fe200078e00ff */
[----:B------:R-:W4:Y:S01]  /*1910*/  LDCU.64 UR44, c[0x0][0x348] ;  /* 0x00006900ff2c77ac */ /* 0x000f220008000a00 */
[----:B------:R-:W1:Y:S01]  /*1920*/  LDCU UR53, c[0x0][0x374] ;  /* 0x00006e80ff3577ac */ /* 0x000e620008000800 */
[----:B--2---:R-:W-:-:S02]  /*1930*/  UIADD3 UR5, UPT, UPT, UR6, 0x7f, URZ ;  /* 0x0000007f06057890 */ /* 0x004fc4000fffe0ff */
[----:B------:R-:W-:Y:S02]  /*1940*/  UIADD3 UR59, UPT, UPT, UR6, 0xfe, URZ ;  /* 0x000000fe063b7890 */ /* 0x000fe4000fffe0ff */
[----:B------:R-:W-:Y:S02]  /*1950*/  USHF.R.S32.HI UR4, URZ, 0x1f, UR5 ;  /* 0x0000001fff047899 */ /* 0x000fe40008011405 */
[----:B------:R-:W-:Y:S02]  /*1960*/  USEL UR46, UR46, 0x2, UP1 ;  /* 0x000000022e2e7887 */ /* 0x000fe40008800000 */
[----:B------:R-:W-:Y:S02]  /*1970*/  ULEA.HI UR4, UR4, UR5, URZ, 0x7 ;  /* 0x0000000504047291 */ /* 0x000fe4000f8f38ff */
[----:B------:R-:W-:Y:S02]  /*1980*/  USHF.L.U32 UR5, UR52, 0x4, URZ ;  /* 0x0000000434057899 */ /* 0x000fe400080006ff */
[----:B------:R-:W-:-:S02]  /*1990*/  USHF.R.S32.HI UR56, URZ, 0x7, UR4 ;  /* 0x00000007ff387899 */ /* 0x000fc40008011404 */
[----:B------:R-:W-:Y:S02]  /*19a0*/  UIADD3 UR4, UPT, UPT, UR6, -0x1, URZ ;  /* 0xffffffff06047890 */ /* 0x000fe4000fffe0ff */
[----:B------:R-:W-:Y:S02]  /*19b0*/  UISETP.LT.U32.AND UP0, UPT, UR56, 0xf, UPT ;  /* 0x0000000f3800788c */ /* 0x000fe4000bf01070 */
[----:B------:R-:W-:Y:S02]  /*19c0*/  UISETP.GE.U32.AND UP2, UPT, UR4, -0xff, UPT ;  /* 0xffffff010400788c */ /* 0x000fe4000bf46070 */
[----:B------:R-:W-:Y:S02]  /*19d0*/  USEL UR55, UR56, 0xf, UP0 ;  /* 0x0000000f38377887 */ /* 0x000fe40008000000 */
[----:B------:R-:W-:Y:S02]  /*19e0*/  ULOP3.LUT UR58, UR5, 0x30, URZ, 0xe2, !UPT ;  /* 0x00000030053a7892 */ /* 0x000fe4000f8ee2ff */
[----:B------:R-:W-:-:S02]  /*19f0*/  UIADD3 UR43, UPT, UPT, UR55, -0x1, URZ ;  /* 0xffffffff372b7890 */ /* 0x000fc4000fffe0ff */
[----:B------:R-:W-:Y:S01]  /*1a00*/  UIADD3 UR57, UPT, UPT, UR56, -UR55, URZ ;  /* 0x8000003738397290 */ /* 0x000fe2000fffe0ff */
[----:B------:R-:W-:Y:S02]  /*1a10*/  UMOV UR15, URZ ;  /* 0x000000ff000f7c82 */ /* 0x000fe40008000000 */
[----:B------:R-:W-:-:S04]  /*1a20*/  @UP2 UIADD3 UR43, UPT, UPT, UR55, URZ, URZ ;  /* 0x000000ff372b2290 */ /* 0x000fc8000fffe0ff */
[----:B-1-34-:R-:W-:-:S12]  /*1a30*/  UIADD3 UR43, UPT, UPT, UR43, 0x1, URZ ;  /* 0x000000012b2b7890 */ /* 0x01afd8000fffe0ff */
.L_x_47:
[----:B------:R-:W-:Y:S01]  /*1a40*/  UISETP.NE.AND UP0, UPT, UR52, URZ, UPT ;  /* 0x000000ff3400728c */ /* 0x000fe2000bf05270 */
[----:B------:R-:W1:Y:S08]  /*1a50*/  S2UR UR52, SR_CgaCtaId ;  /* 0x00000000003479c3 */ /* 0x000e700000008800 */
[----:B---3--:R-:W-:Y:S05]  /*1a60*/  BRA.U UP0, `(.L_x_24) ;  /* 0x0000000100347547 */ /* 0x008fea000b800000 */
[----:B------:R-:W2:Y:S01]  /*1a70*/  S2R R0, SR_CgaCtaId ;  /* 0x0000000000007919 */ /* 0x000ea20000008800 */
[----:B------:R-:W-:-:S04]  /*1a80*/  MOV R2, 0x400 ;  /* 0x0000040000027802 */ /* 0x000fc80000000f00 */
[----:B--2---:R-:W-:Y:S02]  /*1a90*/  LEA R0, R0, R2, 0x18 ;  /* 0x0000000200007211 */ /* 0x004fe400078ec0ff */
[----:B------:R-:W-:-:S03]  /*1aa0*/  SHF.L.U32 R2, R8, 0x1f, RZ ;  /* 0x0000001f08027819 */ /* 0x000fc600000006ff */
[----:B------:R-:W-:-:S04]  /*1ab0*/  IMAD R0, R9, 0x8, R0 ;  /* 0x0000000809007824 */ /* 0x000fc800078e0200 */
[----:B------:R-:W2:Y:S02]  /*1ac0*/  SYNCS.PHASECHK.TRANS64.TRYWAIT P0, [R0+URZ+0x180], R2 ;  /* 0x00018002000075a7 */ /* 0x000ea400080011ff */
[----:B--2---:R-:W-:Y:S05]  /*1ad0*/  @!P0 BRA `(.L_x_25) ;  /* 0x0000009c00988947 */ /* 0x004fea0003800000 */
.L_x_168:
[----:B------:R-:W-:Y:S01]  /*1ae0*/  VIADD R9, R9, 0x1 ;  /* 0x0000000109097836 */ /* 0x000fe20000000000 */
[----:B------:R2:W-:Y:S04]  /*1af0*/  SYNCS.ARRIVE.TRANS64.A1T0 RZ, [R0+URZ+0x170], RZ ;  /* 0x000170ff00ff79a7 */ /* 0x0005e800081000ff */
[----:B------:R-:W-:-:S04]  /*1b00*/  ISETP.NE.AND P0, PT, R9, 0x2, PT ;  /* 0x000000020900780c */ /* 0x000fc80003f05270 */
[----:B------:R-:W-:Y:S02]  /*1b10*/  SEL R9, R9, RZ, P0 ;  /* 0x000000ff09097207 */ /* 0x000fe40000000000 */
[----:B--2---:R-:W-:-:S04]  /*1b20*/  SEL R0, RZ, 0x1, P0 ;  /* 0x00000001ff007807 */ /* 0x004fc80000000000 */
[----:B------:R-:W-:-:S07]  /*1b30*/  LOP3.LUT R8, R8, R0, RZ, 0x3c, !PT ;  /* 0x0000000008087212 */ /* 0x000fce00078e3cff */
.L_x_24:
[----:B------:R-:W-:Y:S01]  /*1b40*/  UMOV UR6, 0x400 ;  /* 0x0000040000067882 */ /* 0x000fe20000000000 */
[----:B------:R-:W-:Y:S01]  /*1b50*/  SHF.L.U32 R0, R12, 0x1f, RZ ;  /* 0x0000001f0c007819 */ /* 0x000fe200000006ff */
[----:B-1----:R-:W-:Y:S02]  /*1b60*/  ULEA UR6, UR52, UR6, 0x18 ;  /* 0x0000000634067291 */ /* 0x002fe4000f8ec0ff */
[----:B------:R-:W-:Y:S02]  /*1b70*/  UISETP.GE.U32.AND UP0, UPT, UR59, 0xff, UPT ;  /* 0x000000ff3b00788c */ /* 0x000fe4000bf06070 */
[----:B------:R-:W-:Y:S02]  /*1b80*/  ULEA UR4, UR15, UR6, 0x3 ;  /* 0x000000060f047291 */ /* 0x000fe4000f8e18ff */
[----:B------:R-:W-:Y:S02]  /*1b90*/  ULEA.HI UR12, UR26, UR26, URZ, 0x1 ;  /* 0x0000001a1a0c7291 */ /* 0x000fe4000f8f08ff */
[----:B------:R-:W-:-:S02]  /*1ba0*/  USHF.L.U32 UR35, UR20, 0x7, URZ ;  /* 0x0000000714237899 */ /* 0x000fc400080006ff */
[----:B------:R-:W-:Y:S02]  /*1bb0*/  ULEA UR27, UR26, UR58, 0x6 ;  /* 0x0000003a1a1b7291 */ /* 0x000fe4000f8e30ff */
[----:B------:R-:W-:Y:S01]  /*1bc0*/  USHF.R.S32.HI UR12, URZ, 0x1, UR12 ;  /* 0x00000001ff0c7899 */ /* 0x000fe2000801140c */
[----:B------:R1:W2:Y:S01]  /*1bd0*/  SYNCS.PHASECHK.TRANS64.TRYWAIT P1, [UR4+0x78], R0 ;  /* 0x00007800ff0075a7 */ /* 0x0002a20008021104 */
[----:B------:R-:W-:Y:S01]  /*1be0*/  UMOV UR14, URZ ;  /* 0x000000ff000e7c82 */ /* 0x000fe20008000000 */
[----:B------:R-:W-:Y:S09]  /*1bf0*/  BRA.U !UP0, `(.L_x_26) ;  /* 0x0000000508147547 */ /* 0x000ff2000b800000 */
[----:B------:R-:W-:Y:S01]  /*1c00*/  UMOV UR7, URZ ;  /* 0x000000ff00077c82 */ /* 0x000fe20008000000 */
[----:B------:R-:W-:-:S05]  /*1c10*/  UMOV UR4, UR15 ;  /* 0x0000000f00047c82 */ /* 0x000fca0008000000 */
.L_x_34:
[----:B------:R-:W-:Y:S01]  /*1c20*/  ULEA UR33, UR4, UR6, 0x3 ;  /* 0x0000000604217291 */ /* 0x000fe2000f8e18ff */
[----:B--2---:R-:W-:Y:S01]  /*1c30*/  @!P4 MOV R2, 0x3800 ;  /* 0x000038000002c802 */ /* 0x004fe20000000f00 */
[----:B--23--:R-:W-:Y:S10]  /*1c40*/  @P1 BRA `(.L_x_27) ;  /* 0x00000000000c1947 */ /* 0x00cff40003800000 */
[----:B------:R-:W-:-:S04]  /*1c50*/  SHF.L.U32 R3, R12, 0x1f, RZ ;  /* 0x0000001f0c037819 */ /* 0x000fc800000006ff */
[----:B------:R-:W2:Y:S02]  /*1c60*/  SYNCS.PHASECHK.TRANS64.TRYWAIT P0, [UR33+0x78], R3 ;  /* 0x00007803ff0075a7 */ /* 0x000ea40008001121 */
[----:B--2---:R-:W-:Y:S05]  /*1c70*/  @!P0 BRA `(.L_x_28) ;  /* 0x0000009c00448947 */ /* 0x004fea0003800000 */
.L_x_27:
[----:B------:R2:W-:Y:S01]  /*1c80*/  @!P4 SYNCS.ARRIVE.TRANS64 RZ, [UR33], R2 ;  /* 0x00000002ffffc9a7 */ /* 0x0005e20008000021 */
[----:B------:R-:W-:-:S04]  /*1c90*/  ULOP3.LUT UR5, UR46, 0x2, URZ, 0xfc, !UPT ;  /* 0x000000022e057892 */ /* 0x000fc8000f8efcff */
[----:B------:R-:W-:-:S09]  /*1ca0*/  UISETP.NE.AND UP0, UPT, UR5, 0x2, UPT ;  /* 0x000000020500788c */ /* 0x000fd2000bf05270 */
[----:B------:R-:W-:Y:S05]  /*1cb0*/  BRA.U UP0, `(.L_x_29) ;  /* 0x0000000100047547 */ /* 0x000fea000b800000 */
[----:B------:R-:W-:Y:S05]  /*1cc0*/  BPT.TRAP 0x1 ;  /* 0x000000040000795c */ /* 0x000fea0000300000 */
.L_x_29:
[----:B------:R-:W-:Y:S04]  /*1cd0*/  BSSY.RECONVERGENT B0, `(.L_x_30) ;  /* 0x0000003000007945 */ /* 0x000fe80003800200 */
[----:B------:R-:W-:Y:S05]  /*1ce0*/  @P3 BRA `(.L_x_31) ;  /* 0x0000000000043947 */ /* 0x000fea0003800000 */
[----:B------:R-:W-:Y:S05]  /*1cf0*/  BPT.TRAP 0x1 ;  /* 0x000000040000795c */ /* 0x000fea0000300000 */
.L_x_31:
[----:B------:R-:W-:Y:S05]  /*1d00*/  BSYNC.RECONVERGENT B0 ;  /* 0x0000000000007941 */ /* 0x000fea0003800200 */
.L_x_30:
[----:B------:R-:W-:Y:S01]  /*1d10*/  UIADD3 UR5, UPT, UPT, UR4, 0x1, URZ ;  /* 0x0000000104057890 */ /* 0x000fe2000fffe0ff */
[----:B------:R-:W-:Y:S01]  /*1d20*/  BSSY.RECONVERGENT B0, `(.L_x_32) ;  /* 0x000002d000007945 */ /* 0x000fe20003800200 */
[----:B------:R-:W-:Y:S02]  /*1d30*/  ELECT P0, URZ, PT ;  /* 0x0000000000ff782f */ /* 0x000fe40003800000 */
[----:B------:R-:W-:-:S04]  /*1d40*/  UISETP.NE.AND UP0, UPT, UR5, 0xf, UPT ;  /* 0x0000000f0500788c */ /* 0x000fc8000bf05270 */
[----:B------:R-:W-:Y:S02]  /*1d50*/  USEL UR8, URZ, 0x1, UP0 ;  /* 0x00000001ff087887 */ /* 0x000fe40008000000 */
[----:B------:R-:W-:-:S04]  /*1d60*/  USEL UR15, UR5, URZ, UP0 ;  /* 0x000000ff050f7287 */ /* 0x000fc80008000000 */
[----:B------:R-:W-:Y:S01]  /*1d70*/  ULEA UR5, UR15, UR6, 0x3 ;  /* 0x000000060f057291 */ /* 0x000fe2000f8e18ff */
[----:B------:R-:W-:-:S04]  /*1d80*/  LOP3.LUT R12, R12, UR8, RZ, 0x3c, !PT ;  /* 0x000000080c0c7c12 */ /* 0x000fc8000f8e3cff */
[----:B-1----:R-:W-:-:S04]  /*1d90*/  SHF.L.U32 R0, R12, 0x1f, RZ ;  /* 0x0000001f0c007819 */ /* 0x002fc800000006ff */
[----:B------:R1:W3:Y:S01]  /*1da0*/  SYNCS.PHASECHK.TRANS64.TRYWAIT P1, [UR5+0x78], R0 ;  /* 0x00007800ff0075a7 */ /* 0x0002e20008021105 */
[----:B------:R-:W-:Y:S05]  /*1db0*/  @!P0 BRA `(.L_x_33) ;  /* 0x00000000008c8947 */ /* 0x000fea0003800000 */
[----:B------:R-:W-:Y:S02]  /*1dc0*/  USHF.L.U32 UR16, UR4, 0xa, URZ ;  /* 0x0000000a04107899 */ /* 0x000fe400080006ff */
[----:B------:R-:W-:Y:S02]  /*1dd0*/  ULEA UR32, UR4, UR6, 0xd ;  /* 0x0000000604207291 */ /* 0x000fe4000f8e68ff */
[----:B------:R-:W-:Y:S02]  /*1de0*/  UIADD3 UR40, UP3, UPT, UR44, 0x80, URZ ;  /* 0x000000802c287890 */ /* 0x000fe4000ff7e0ff */
[----:B------:R-:W-:Y:S02]  /*1df0*/  ULEA UR24, UR4, UR37, 0xc ;  /* 0x0000002504187291 */ /* 0x000fe4000f8e60ff */
[----:B------:R-:W-:Y:S02]  /*1e00*/  UIADD3 UR38, UP2, UPT, UR44, 0x180, URZ ;  /* 0x000001802c267890 */ /* 0x000fe4000ff5e0ff */
[----:B------:R-:W-:-:S02]  /*1e10*/  UIADD3 UR30, UP1, UPT, UR44, 0x280, URZ ;  /* 0x000002802c1e7890 */ /* 0x000fc4000ff3e0ff */
[----:B------:R-:W-:Y:S02]  /*1e20*/  UIADD3 UR22, UP0, UPT, UR44, 0x380, URZ ;  /* 0x000003802c167890 */ /* 0x000fe4000ff1e0ff */
[----:B------:R-:W-:Y:S02]  /*1e30*/  USHF.L.U32 UR19, UR7, 0x1, URZ ;  /* 0x0000000107137899 */ /* 0x000fe400080006ff */
[----:B------:R-:W-:Y:S02]  /*1e40*/  ULOP3.LUT UR8, UR16, UR29, URZ, 0xfc, !UPT ;  /* 0x0000001d10087292 */ /* 0x000fe4000f8efcff */
[----:B------:R-:W-:Y:S02]  /*1e50*/  USHF.L.U32 UR34, UR7, 0x7, URZ ;  /* 0x0000000707227899 */ /* 0x000fe400080006ff */
[----:B------:R-:W-:Y:S02]  /*1e60*/  UIADD3.X UR41, UPT, UPT, URZ, UR45, URZ, UP3, !UPT ;  /* 0x0000002dff297290 */ /* 0x000fe40009ffe4ff */
[----:B------:R-:W-:-:S02]  /*1e70*/  UIADD3 UR32, UPT, UPT, UR32, 0x3300, URZ ;  /* 0x0000330020207890 */ /* 0x000fc4000fffe0ff */
[----:B------:R-:W-:Y:S02]  /*1e80*/  UIADD3.X UR39, UPT, UPT, URZ, UR45, URZ, UP2, !UPT ;  /* 0x0000002dff277290 */ /* 0x000fe400097fe4ff */
[----:B------:R-:W-:Y:S02]  /*1e90*/  UIADD3 UR24, UPT, UPT, UR6, 0x21300, UR24 ;  /* 0x0002130006187890 */ /* 0x000fe4000fffe018 */
[----:B------:R-:W-:Y:S02]  /*1ea0*/  UIADD3.X UR31, UPT, UPT, URZ, UR45, URZ, UP1, !UPT ;  /* 0x0000002dff1f7290 */ /* 0x000fe40008ffe4ff */
[----:B------:R-:W-:Y:S02]  /*1eb0*/  UIADD3 UR16, UPT, UPT, UR6, 0x30300, UR16 ;  /* 0x0003030006107890 */ /* 0x000fe4000fffe010 */
[----:B------:R-:W-:Y:S02]  /*1ec0*/  UIADD3.X UR23, UPT, UPT, URZ, UR45, URZ, UP0, !UPT ;  /* 0x0000002dff177290 */ /* 0x000fe400087fe4ff */
[----:B------:R-:W-:-:S02]  /*1ed0*/  ULEA.HI UR11, UR29, UR19, URZ, 0x17 ;  /* 0x000000131d0b7291 */ /* 0x000fc4000f8fb8ff */
[----:B------:R-:W-:Y:S01]  /*1ee0*/  UIADD3 UR8, UPT, UPT, UR6, 0x33f00, UR8 ;  /* 0x00033f0006087890 */ /* 0x000fe2000fffe008 */
[----:B------:R-:W-:Y:S01]  /*1ef0*/  UMOV UR48, 0x0 ;  /* 0x0000000000307882 */ /* 0x000fe20000000000 */
[----:B------:R-:W-:Y:S01]  /*1f00*/  UMOV UR49, 0x10000000 ;  /* 0x1000000000317882 */ /* 0x000fe20000000000 */
[----:B------:R-:W-:Y:S01]  /*1f10*/  UMOV UR5, 0xf0000 ;  /* 0x000f000000057882 */ /* 0x000fe20000000000 */
[----:B------:R-:W-:Y:S01]  /*1f20*/  UMOV UR25, UR33 ;  /* 0x0000002100197c82 */ /* 0x000fe20008000000 */
[----:B------:R-:W-:Y:S01]  /*1f30*/  UMOV UR28, UR36 ;  /* 0x00000024001c7c82 */ /* 0x000fe20008000000 */
[----:B------:R-:W-:Y:S01]  /*1f40*/  UMOV UR26, UR34 ;  /* 0x00000022001a7c82 */ /* 0x000fe20008000000 */
[----:B------:R-:W-:Y:S01]  /*1f50*/  UMOV UR18, URZ ;  /* 0x000000ff00127c82 */ /* 0x000fe20008000000 */
[----:B------:R-:W-:Y:S01]  /*1f60*/  UMOV UR17, UR33 ;  /* 0x0000002100117c82 */ /* 0x000fe20008000000 */
[----:B------:R-:W-:Y:S01]  /*1f70*/  UMOV UR21, UR36 ;  /* 0x0000002400157c82 */ /* 0x000fe20008000000 */
[----:B------:R4:W-:Y:S01]  /*1f80*/  UTMALDG.3D [UR32], [UR40], desc[UR48] ;  /* 0x00003020280075b4 */ /* 0x0009e20008011000 */
[----:B------:R-:W-:Y:S01]  /*1f90*/  UMOV UR9, UR33 ;  /* 0x0000002100097c82 */ /* 0x000fe20008000000 */
[----:B------:R-:W-:Y:S01]  /*1fa0*/  UMOV UR13, UR36 ;  /* 0x00000024000d7c82 */ /* 0x000fe20008000000 */
[----:B------:R4:W-:Y:S01]  /*1fb0*/  UTMALDG.3D.MULTICAST [UR24], [UR38], UR5, desc[UR48] ;  /* 0x00003018260073b4 */ /* 0x0009e20008011805 */
[----:B------:R4:W-:Y:S01]  /*1fc0*/  UTMALDG.4D [UR16], [UR30], desc[UR48] ;  /* 0x000030101e0075b4 */ /* 0x0009e20008019000 */
[----:B------:R4:W-:Y:S02]  /*1fd0*/  UTMALDG.4D.MULTICAST [UR8], [UR22], UR5, desc[UR48] ;  /* 0x00003008160073b4 */ /* 0x0009e40008019805 */
[----:B----4-:R-:W-:Y:S01]  /*1fe0*/  NOP ;  /* 0x0000000000007918 */ /* 0x010fe20000000000 */
.L_x_33:
[----:B------:R-:W-:Y:S05]  /*1ff0*/  BSYNC.RECONVERGENT B0 ;  /* 0x0000000000007941 */ /* 0x000fea0003800200 */
.L_x_32:
[----:B------:R-:W-:Y:S01]  /*2000*/  UIADD3 UR7, UPT, UPT, UR7, 0x1, URZ ;  /* 0x0000000107077890 */ /* 0x000fe2000fffe0ff */
[----:B------:R-:W-:Y:S01]  /*2010*/  UMOV UR4, UR15 ;  /* 0x0000000f00047c82 */ /* 0x000fe20008000000 */
[----:B------:R-:W-:Y:S02]  /*2020*/  UMOV UR14, UR43 ;  /* 0x0000002b000e7c82 */ /* 0x000fe40008000000 */
[----:B------:R-:W-:-:S09]  /*2030*/  UISETP.NE.AND UP0, UPT, UR7, UR43, UPT ;  /* 0x0000002b0700728c */ /* 0x000fd2000bf05270 */
[----:B------:R-:W-:Y:S05]  /*2040*/  BRA.U UP0, `(.L_x_34) ;  /* 0xfffffff900f47547 */ /* 0x000fea000b83ffff */
.L_x_26:
[----:B------:R-:W-:Y:S01]  /*2050*/  ULEA UR4, UR15, UR6, 0x3 ;  /* 0x000000060f047291 */ /* 0x000fe2000f8e18ff */
[----:B-1----:R-:W-:Y:S01]  /*2060*/  SHF.L.U32 R0, R12, 0x1f, RZ ;  /* 0x0000001f0c007819 */ /* 0x002fe200000006ff */
[----:B------:R-:W-:Y:S01]  /*2070*/  @!P2 SYNCS.ARRIVE.TRANS64.A1T0 RZ, [UR6+0x128], RZ ;  /* 0x000128ffffffa9a7 */ /* 0x000fe20008100006 */
[----:B------:R-:W-:-:S06]  /*2080*/  UISETP.GT.AND UP0, UPT, UR56, UR55, UPT ;  /* 0x000000373800728c */ /* 0x000fcc000bf04270 */
[----:B--23--:R1:W2:Y:S03]  /*2090*/  SYNCS.PHASECHK.TRANS64.TRYWAIT P1, [UR4+0x78], R0 ;  /* 0x00007800ff0075a7 */ /* 0x00c2a60008021104 */
[----:B------:R-:W-:Y:S05]  /*20a0*/  BRA.U !UP0, `(.L_x_35) ;  /* 0x0000000508107547 */ /* 0x000fea000b800000 */
[----:B------:R-:W-:Y:S01]  /*20b0*/  UIADD3 UR47, UPT, UPT, UR57, UR14, URZ ;  /* 0x0000000e392f7290 */ /* 0x000fe2000fffe0ff */
[----:B------:R-:W-:-:S11]  /*20c0*/  UMOV UR5, UR15 ;  /* 0x0000000f00057c82 */ /* 0x000fd60008000000 */
.L_x_43:
[----:B------:R-:W-:Y:S01]  /*20d0*/  ULEA UR33, UR5, UR6, 0x3 ;  /* 0x0000000605217291 */ /* 0x000fe2000f8e18ff */
[----:B--2---:R-:W-:Y:S01]  /*20e0*/  @!P4 MOV R2, 0x3800 ;  /* 0x000038000002c802 */ /* 0x004fe20000000f00 */
[----:B--23--:R-:W-:Y:S10]  /*20f0*/  @P1 BRA `(.L_x_36) ;  /* 0x00000000000c1947 */ /* 0x00cff40003800000 */
[----:B------:R-:W-:-:S04]  /*2100*/  SHF.L.U32 R3, R12, 0x1f, RZ ;  /* 0x0000001f0c037819 */ /* 0x000fc800000006ff */
[----:B------:R-:W2:Y:S02]  /*2110*/  SYNCS.PHASECHK.TRANS64.TRYWAIT P0, [UR33+0x78], R3 ;  /* 0x00007803ff0075a7 */ /* 0x000ea40008001121 */
[----:B--2---:R-:W-:Y:S05]  /*2120*/  @!P0 BRA `(.L_x_37) ;  /* 0x0000009800308947 */ /* 0x004fea0003800000 */
.L_x_36:
[----:B------:R2:W-:Y:S01]  /*2130*/  @!P4 SYNCS.ARRIVE.TRANS64 RZ, [UR33], R2 ;  /* 0x00000002ffffc9a7 */ /* 0x0005e20008000021 */
[----:B------:R-:W-:-:S04]  /*2140*/  ULOP3.LUT UR4, UR46, 0x2, URZ, 0xfc, !UPT ;  /* 0x000000022e047892 */ /* 0x000fc8000f8efcff */
[----:B------:R-:W-:-:S09]  /*2150*/  UISETP.NE.AND UP0, UPT, UR4, 0x2, UPT ;  /* 0x000000020400788c */ /* 0x000fd2000bf05270 */
[----:B------:R-:W-:Y:S05]  /*2160*/  BRA.U UP0, `(.L_x_38) ;  /* 0x0000000100047547 */ /* 0x000fea000b800000 */
[----:B------:R-:W-:Y:S05]  /*2170*/  BPT.TRAP 0x1 ;  /* 0x000000040000795c */ /* 0x000fea0000300000 */
.L_x_38:
[----:B------:R-:W-:Y:S04]  /*2180*/  BSSY.RECONVERGENT B0, `(.L_x_39) ;  /* 0x0000003000007945 */ /* 0x000fe80003800200 */
[----:B------:R-:W-:Y:S05]  /*2190*/  @P3 BRA `(.L_x_40) ;  /* 0x0000000000043947 */ /* 0x000fea0003800000 */
[----:B------:R-:W-:Y:S05]  /*21a0*/  BPT.TRAP 0x1 ;  /* 0x000000040000795c */ /* 0x000fea0000300000 */
.L_x_40:
[----:B------:R-:W-:Y:S05]  /*21b0*/  BSYNC.RECONVERGENT B0 ;  /* 0x0000000000007941 */ /* 0x000fea0003800200 */
.L_x_39:
        /* <DEDUP_REMOVED lines=27> */
[----:B------:R-:W-:Y:S02]  /*2370*/  ULEA.HI UR11, UR29, UR19, URZ, 0x17 ;  /* 0x000000131d0b7291 */ /* 0x000fe4000f8fb8ff */
[----:B------:R-:W-:-:S02]  /*2380*/  UIADD3 UR8, UPT, UPT, UR6, 0x33f00, UR8 ;  /* 0x00033f0006087890 */ /* 0x000fc4000fffe008 */
[----:B------:R-:W-:Y:S01]  /*2390*/  UIADD3.X UR41, UPT, UPT, URZ, UR45, URZ, UP0, !UPT ;  /* 0x0000002dff297290 */ /* 0x000fe200087fe4ff */
        /* <DEDUP_REMOVED lines=16> */
.L_x_42:
[----:B------:R-:W-:Y:S05]  /*24a0*/  BSYNC.RECONVERGENT B0 ;  /* 0x0000000000007941 */ /* 0x000fea0003800200 */
.L_x_41:
[----:B------:R-:W-:Y:S01]  /*24b0*/  UIADD3 UR14, UPT, UPT, UR14, 0x1, URZ ;  /* 0x000000010e0e7890 */ /* 0x000fe2000fffe0ff */
[----:B------:R-:W-:-:S03]  /*24c0*/  UMOV UR5, UR15 ;  /* 0x0000000f00057c82 */ /* 0x000fc60008000000 */
[----:B------:R-:W-:-:S09]  /*24d0*/  UISETP.NE.AND UP0, UPT, UR14, UR47, UPT ;  /* 0x0000002f0e00728c */ /* 0x000fd2000bf05270 */
[----:B------:R-:W-:Y:S05]  /*24e0*/  BRA.U UP0, `(.L_x_43) ;  /* 0xfffffff900f87547 */ /* 0x000fea000b83ffff */
.L_x_35:
[C---:B------:R-:W-:Y:S01]  /*24f0*/  LEA R3, R11.reuse, UR6, 0x3 ;  /* 0x000000060b037c11 */ /* 0x040fe2000f8e18ff */
[----:B------:R-:W-:Y:S01]  /*2500*/  NOP ;  /* 0x0000000000007918 */ /* 0x000fe20000000000 */
[----:B-1----:R-:W-:Y:S02]  /*2510*/  SHF.L.U32 R0, R10, 0x1f, RZ ;  /* 0x0000001f0a007819 */ /* 0x002fe400000006ff */
[----:B------:R-:W-:Y:S02]  /*2520*/  LEA R4, R11, UR6, 0x4 ;  /* 0x000000060b047c11 */ /* 0x000fe4000f8e20ff */
[----:B------:R-:W1:Y:S02]  /*2530*/  SYNCS.PHASECHK.TRANS64.TRYWAIT P0, [R3+URZ+0x130], R0 ;  /* 0x00013000030075a7 */ /* 0x000e6400080011ff */
[----:B-1----:R-:W-:Y:S05]  /*2540*/  @!P0 BRA `(.L_x_44) ;  /* 0x0000009400408947 */ /* 0x002fea0003800000 */
.L_x_171:
[----:B------:R-:W4:Y:S01]  /*2550*/  LDS.128 R4, [R4+0x1a0] ;  /* 0x0001a00004047984 */ /* 0x000f220000000c00 */
[----:B------:R-:W-:Y:S01]  /*2560*/  UISETP.GE.AND UP0, UPT, UR42, 0x1, UPT ;  /* 0x000000012a00788c */ /* 0x000fe2000bf06270 */
[----:B------:R-:W-:Y:S01]  /*2570*/  @!PT LDS RZ, [RZ] ;  /* 0x00000000fffff984 */ /* 0x000fe20000000800 */
[----:B------:R-:W-:Y:S01]  /*2580*/  @!PT LDS RZ, [RZ] ;  /* 0x00000000fffff984 */ /* 0x000fe20000000800 */
[----:B------:R-:W-:Y:S01]  /*2590*/  @!PT LDS RZ, [RZ] ;  /* 0x00000000fffff984 */ /* 0x000fe20000000800 */
[----:B------:R-:W-:Y:S01]  /*25a0*/  @!PT LDS RZ, [RZ] ;  /* 0x00000000fffff984 */ /* 0x000fe20000000800 */
[----:B------:R1:W-:Y:S06]  /*25b0*/  MEMBAR.ALL.CTA ;  /* 0x0000000000007992 */ /* 0x0003ec0000008000 */
[----:B-1----:R-:W1:Y:S01]  /*25c0*/  FENCE.VIEW.ASYNC.S ;  /* 0x00000000000073c6 */ /* 0x002e620000000000 */
[----:B----4-:R-:W-:-:S13]  /*25d0*/  LOP3.LUT P0, RZ, R6, 0x1, RZ, 0xc0, !PT ;  /* 0x0000000106ff7812 */ /* 0x010fda000780c0ff */
[----:B-1----:R-:W-:Y:S01]  /*25e0*/  VOTEU.ANY UP1, P0 ;  /* 0x0000000000ff7886 */ /* 0x002fe20000020100 */
[----:B------:R-:W-:-:S13]  /*25f0*/  PLOP3.LUT P0, PT, PT, PT, UP1, 0x80, 0x8 ;  /* 0x000000000008781c */ /* 0x000fda0003f0f018 */
[----:B------:R-:W-:Y:S02]  /*2600*/  @P0 LOP3.LUT R0, R5, 0xffff, RZ, 0xc0, !PT ;  /* 0x0000ffff05000812 */ /* 0x000fe400078ec0ff */
[----:B--2---:R-:W-:Y:S02]  /*2610*/  @P0 MOV R2, R4 ;  /* 0x0000000400020202 */ /* 0x004fe40000000f00 */
[----:B------:R-:W-:Y:S01]  /*2620*/  @P0 R2UR UR5, R0 ;  /* 0x00000000000502ca */ /* 0x000fe200000e0000 */
[----:B------:R-:W-:Y:S01]  /*2630*/  VIADD R0, R3, 0x140 ;  /* 0x0000014003007836 */ /* 0x000fe20000000000 */
[----:B------:R-:W-:Y:S02]  /*2640*/  @P0 SHF.R.U32.HI R4, RZ, 0x10, R5 ;  /* 0x00000010ff040819 */ /* 0x000fe40000011605 */
[----:B------:R-:W-:Y:S02]  /*2650*/  @P0 R2UR UR7, R2 ;  /* 0x00000000020702ca */ /* 0x000fe400000e0000 */
[----:B------:R-:W-:-:S02]  /*2660*/  PRMT R0, RZ, 0x654, R0 ;  /* 0x00000654ff007816 */ /* 0x000fc40000000000 */
[----:B------:R-:W-:Y:S02]  /*2670*/  @P0 R2UR UR4, R4 ;  /* 0x00000000040402ca */ /* 0x000fe400000e0000 */
[----:B------:R1:W-:Y:S03]  /*2680*/  SYNCS.ARRIVE.TRANS64.RED.A1T0 RZ, [R0+URZ], RZ ;  /* 0x000000ff00ff79a7 */ /* 0x0003e600081004ff */
[----:B------:R-:W-:-:S04]  /*2690*/  @UP1 UMOV UR50, UR5 ;  /* 0x0000000500321c82 */ /* 0x000fc80008000000 */
[----:B------:R-:W-:-:S04]  /*26a0*/  @UP1 UMOV UR51, UR7 ;  /* 0x0000000700331c82 */ /* 0x000fc80008000000 */
[----:B------:R-:W-:Y:S01]  /*26b0*/  @UP1 UMOV UR36, UR4 ;  /* 0x0000000400241c82 */ /* 0x000fe20008000000 */
[----:B------:R-:W-:Y:S05]  /*26c0*/  BRA.U !UP0, `(.L_x_45) ;  /* 0x0000000108d47547 */ /* 0x000fea000b800000 */
[----:B------:R-:W2:Y:S01]  /*26d0*/  LDCU.128 UR16, c[0x0][0xf10] ;  /* 0x0001e200ff1077ac */ /* 0x000ea20008000c00 */
[----:B------:R-:W4:Y:S01]  /*26e0*/  LDCU UR11, c[0x0][0xf20] ;  /* 0x0001e400ff0b77ac */ /* 0x000f220008000800 */
[----:B------:R-:W3:Y:S01]  /*26f0*/  LDCU UR24, c[0x0][0xf0c] ;  /* 0x0001e180ff1877ac */ /* 0x000ee20008000800 */
[----:B------:R-:W1:Y:S01]  /*2700*/  LDCU.64 UR8, c[0x0][0xf28] ;  /* 0x0001e500ff0877ac */ /* 0x000e620008000a00 */
[----:B------:R-:W-:Y:S02]  /*2710*/  UISETP.NE.AND UP3, UPT, UR42, 0x1, UPT ;  /* 0x000000012a00788c */ /* 0x000fe4000bf65270 */
[----:B--2---:R-:W-:Y:S02]  /*2720*/  UIMAD.WIDE.U32 UR12, UR53, UR19, URZ ;  /* 0x00000013350c72a5 */ /* 0x004fe4000f8e00ff */
[----:B------:R-:W-:Y:S02]  /*2730*/  UIMAD.WIDE.U32 UR4, UR54, UR16, URZ ;  /* 0x00000010360472a5 */ /* 0x000fe4000f8e00ff */
[----:B------:R-:W-:-:S02]  /*2740*/  UISETP.NE.AND UP0, UPT, UR18, 0x1, UPT ;  /* 0x000000011200788c */ /* 0x000fc4000bf05270 */
[----:B------:R-:W-:Y:S01]  /*2750*/  UIMAD.WIDE.U32 UR22, UR50, UR19, URZ ;  /* 0x00000013321672a5 */ /* 0x000fe2000f8e00ff */
[----:B------:R-:W-:Y:S02]  /*2760*/  UMOV UR12, UR13 ;  /* 0x0000000d000c7c82 */ /* 0x000fe40008000000 */
[----:B------:R-:W-:Y:S01]  /*2770*/  UMOV UR4, UR5 ;  /* 0x0000000500047c82 */ /* 0x000fe20008000000 */
[----:B----4-:R-:W-:Y:S02]  /*2780*/  USHF.R.U32.HI UR12, URZ, UR11, UR12 ;  /* 0x0000000bff0c7299 */ /* 0x010fe4000801160c */
[----:B---3--:R-:W-:Y:S02]  /*2790*/  UISETP.NE.AND UP2, UPT, UR24, 0x1, UPT ;  /* 0x000000011800788c */ /* 0x008fe4000bf45270 */
[----:B------:R-:W-:Y:S02]  /*27a0*/  USHF.R.U32.HI UR4, URZ, UR17, UR4 ;  /* 0x00000011ff047299 */ /* 0x000fe40008011604 */
[----:B------:R-:W-:-:S02]  /*27b0*/  USEL UR5, UR53, UR12, !UP0 ;  /* 0x0000000c35057287 */ /* 0x000fc4000c000000 */
[----:B------:R-:W-:Y:S02]  /*27c0*/  USEL UR7, UR54, UR4, !UP2 ;  /* 0x0000000436077287 */ /* 0x000fe4000d000000 */
[----:B-1----:R-:W-:Y:S01]  /*27d0*/  UIMAD.WIDE.U32 UR12, UR5, UR8, URZ ;  /* 0x00000008050c72a5 */ /* 0x002fe2000f8e00ff */
[----:B------:R-:W-:Y:S01]  /*27e0*/  UMOV UR4, UR23 ;  /* 0x0000001700047c82 */ /* 0x000fe20008000000 */
[----:B------:R-:W-:Y:S02]  /*27f0*/  UIMAD.WIDE.U32 UR20, UR51, UR16, URZ ;  /* 0x00000010331472a5 */ /* 0x000fe4000f8e00ff */
[----:B------:R-:W-:-:S03]  /*2800*/  UIMAD.WIDE.U32 UR22, UR7, UR8, URZ ;  /* 0x00000008071672a5 */ /* 0x000fc6000f8e00ff */
[----:B------:R-:W-:Y:S01]  /*2810*/  UMOV UR12, UR13 ;  /* 0x0000000d000c7c82 */ /* 0x000fe20008000000 */
[----:B------:R-:W-:Y:S02]  /*2820*/  USHF.R.U32.HI UR4, URZ, UR11, UR4 ;  /* 0x0000000bff047299 */ /* 0x000fe40008011604 */
[----:B------:R-:W-:Y:S01]  /*2830*/  @UP3 USHF.R.U32.HI UR5, URZ, UR9, UR12 ;  /* 0x00000009ff053299 */ /* 0x000fe2000801160c */
[----:B------:R-:W-:Y:S01]  /*2840*/  UMOV UR20, UR21 ;  /* 0x0000001500147c82 */ /* 0x000fe20008000000 */
[----:B------:R-:W-:Y:S01]  /*2850*/  UMOV UR22, UR23 ;  /* 0x0000001700167c82 */ /* 0x000fe20008000000 */
[----:B------:R-:W-:Y:S02]  /*2860*/  USHF.R.U32.HI UR17, URZ, UR17, UR20 ;  /* 0x00000011ff117299 */ /* 0x000fe40008011614 */
[----:B------:R-:W-:Y:S02]  /*2870*/  USEL UR4, UR50, UR4, !UP0 ;  /* 0x0000000432047287 */ /* 0x000fe4000c000000 */
[----:B------:R-:W-:-:S02]  /*2880*/  @UP3 USHF.R.U32.HI UR7, URZ, UR9, UR22 ;  /* 0x00000009ff073299 */ /* 0x000fc40008011616 */
[----:B------:R-:W-:Y:S02]  /*2890*/  UIMAD UR11, UR42, UR5, URZ ;  /* 0x000000052a0b72a4 */ /* 0x000fe4000f8e02ff */
[----:B------:R-:W-:Y:S02]  /*28a0*/  USEL UR5, UR51, UR17, !UP2 ;  /* 0x0000001133057287 */ /* 0x000fe4000d000000 */
[----:B------:R-:W-:Y:S02]  /*28b0*/  UIMAD UR12, UR42, UR7, URZ ;  /* 0x000000072a0c72a4 */ /* 0x000fe4000f8e02ff */
[----:B------:R-:W-:Y:S02]  /*28c0*/  UISETP.GE.AND UP0, UPT, UR4, UR11, UPT ;  /* 0x0000000b0400728c */ /* 0x000fe4000bf06270 */
[----:B------:R-:W-:Y:S02]  /*28d0*/  UIMAD.WIDE.U32 UR16, UR4, UR8, URZ ;  /* 0x00000008041072a5 */ /* 0x000fe4000f8e00ff */
[----:B------:R-:W-:-:S02]  /*28e0*/  UISETP.GE.OR UP0, UPT, UR5, UR12, UP0 ;  /* 0x0000000c0500728c */ /* 0x000fc40008706670 */
[----:B------:R-:W-:Y:S02]  /*28f0*/  UIMAD.WIDE.U32 UR12, UR5, UR8, URZ ;  /* 0x00000008050c72a5 */ /* 0x000fe4000f8e00ff */
[----:B------:R-:W-:Y:S01]  /*2900*/  UIADD3 UR14, UPT, UPT, -UR4, URZ, URZ ;  /* 0x000000ff040e7290 */ /* 0x000fe2000fffe1ff */
[----:B------:R-:W-:Y:S01]  /*2910*/  UMOV UR11, UR17 ;  /* 0x00000011000b7c82 */ /* 0x000fe20008000000 */
[----:B------:R-:W-:Y:S02]  /*2920*/  UIADD3 UR12, UPT, UPT, -UR5, URZ, URZ ;  /* 0x000000ff050c7290 */ /* 0x000fe4000fffe1ff */
[----:B------:R-:W-:-:S03]  /*2930*/  USHF.R.U32.HI UR11, URZ, UR9, UR11 ;  /* 0x00000009ff0b7299 */ /* 0x000fc6000801160b */
[----:B------:R-:W-:Y:S01]  /*2940*/  @!UP0 UMOV UR8, UR13 ;  /* 0x0000000d00088c82 */ /* 0x000fe20008000000 */
[----:B------:R-:W-:Y:S02]  /*2950*/  UIMAD UR14, UR18, UR14, UR50 ;  /* 0x0000000e120e72a4 */ /* 0x000fe4000f8e0232 */
[----:B------:R-:W-:Y:S02]  /*2960*/  USEL UR11, UR4, UR11, !UP3 ;  /* 0x0000000b040b7287 */ /* 0x000fe4000d800000 */
[----:B------:R-:W-:Y:S02]  /*2970*/  @!UP0 USHF.R.U32.HI UR8, URZ, UR9, UR8 ;  /* 0x00000009ff088299 */ /* 0x000fe40008011608 */
[----:B------:R-:W-:Y:S02]  /*2980*/  UIADD3 UR9, UPT, UPT, -UR11, URZ, URZ ;  /* 0x000000ff0b097290 */ /* 0x000fe4000fffe1ff */
[----:B------:R-:W-:Y:S02]  /*2990*/  @!UP0 USEL UR8, UR5, UR8, !UP3 ;  /* 0x0000000805088287 */ /* 0x000fe4000d800000 */
[----:B------:R-:W-:-:S02]  /*29a0*/  UIMAD UR9, UR42, UR9, UR4 ;  /* 0x000000092a0972a4 */ /* 0x000fc4000f8e0204 */
[----:B------:R-:W-:Y:S02]  /*29b0*/  @!UP0 UIADD3 UR11, UPT, UPT, UR11, -UR8, URZ ;  /* 0x800000080b0b8290 */ /* 0x000fe4000fffe0ff */
[----:B------:R-:W-:Y:S02]  /*29c0*/  @!UP0 UIMAD UR8, UR9, UR7, UR8 ;  /* 0x00000007090882a4 */ /* 0x000fe4000f8e0208 */
[----:B------:R-:W-:Y:S02]  /*29d0*/  @!UP0 UIMAD UR4, UR42, UR11, UR5 ;  /* 0x0000000b2a0482a4 */ /* 0x000fe4000f8e0205 */
[----:B------:R-:W-:Y:S02]  /*29e0*/  UIMAD UR7, UR24, UR12, UR51 ;  /* 0x0000000c180772a4 */ /* 0x000fe4000f8e0233 */
[----:B------:R-:W-:Y:S01]  /*29f0*/  UIMAD UR50, UR4, UR18, UR14 ;  /* 0x00000012043272a4 */ /* 0x000fe2000f8e020e */
[----:B------:R-:W-:Y:S02]  /*2a00*/  @!UP0 UMOV UR5, UR8 ;  /* 0x0000000800058c82 */ /* 0x000fe40008000000 */
[----:B------:R-:W-:-:S12]  /*2a10*/  UIMAD UR51, UR5, UR24, UR7 ;  /* 0x00000018053372a4 */ /* 0x000fd8000f8e0207 */
.L_x_45:
[----:B------:R-:W2:Y:S02]  /*2a20*/  LDCU UR4, c[0x0][0xf30] ;  /* 0x0001e600ff0477ac */ /* 0x000ea40008000800 */
[----:B--2---:R-:W-:-:S09]  /*2a30*/  UISETP.NE.AND UP0, UPT, UR4, 0x1, UPT ;  /* 0x000000010400788c */ /* 0x004fd2000bf05270 */
[----:B------:R-:W-:Y:S05]  /*2a40*/  BRA.U UP0, `(.L_x_46) ;  /* 0x0000000100447547 */ /* 0x000fea000b800000 */
[----:B------:R-:W2:Y:S01]  /*2a50*/  LDCU.128 UR16, c[0x0][0xf10] ;  /* 0x0001e200ff1077ac */ /* 0x000ea20008000c00 */
[----:B------:R-:W4:Y:S01]  /*2a60*/  LDCU UR11, c[0x0][0xf0c] ;  /* 0x0001e180ff0b77ac */ /* 0x000f220008000800 */
[----:B------:R-:W1:Y:S01]  /*2a70*/  LDCU UR7, c[0x0][0xf20] ;  /* 0x0001e400ff0777ac */ /* 0x000e620008000800 */
[----:B--2---:R-:W-:Y:S02]  /*2a80*/  UIMAD.WIDE.U32 UR8, UR51, UR16, URZ ;  /* 0x00000010330872a5 */ /* 0x004fe4000f8e00ff */
[----:B------:R-:W-:Y:S02]  /*2a90*/  UIMAD.WIDE.U32 UR4, UR50, UR19, URZ ;  /* 0x00000013320472a5 */ /* 0x000fe4000f8e00ff */
[----:B----4-:R-:W-:Y:S02]  /*2aa0*/  UISETP.NE.AND UP2, UPT, UR11, 0x1, UPT ;  /* 0x000000010b00788c */ /* 0x010fe4000bf45270 */
[----:B------:R-:W-:Y:S01]  /*2ab0*/  UISETP.NE.AND UP0, UPT, UR18, 0x1, UPT ;  /* 0x000000011200788c */ /* 0x000fe2000bf05270 */
[----:B------:R-:W-:-:S02]  /*2ac0*/  UMOV UR8, UR9 ;  /* 0x0000000900087c82 */ /* 0x000fc40008000000 */
[----:B------:R-:W-:Y:S01]  /*2ad0*/  UMOV UR4, UR5 ;  /* 0x0000000500047c82 */ /* 0x000fe20008000000 */
[----:B------:R-:W-:Y:S02]  /*2ae0*/  USHF.R.U32.HI UR17, URZ, UR17, UR8 ;  /* 0x00000011ff117299 */ /* 0x000fe40008011608 */
[----:B-1----:R-:W-:Y:S02]  /*2af0*/  USHF.R.U32.HI UR4, URZ, UR7, UR4 ;  /* 0x00000007ff047299 */ /* 0x002fe40008011604 */
[----:B------:R-:W-:Y:S02]  /*2b00*/  USEL UR5, UR51, UR17, !UP2 ;  /* 0x0000001133057287 */ /* 0x000fe4000d000000 */
[----:B------:R-:W-:-:S04]  /*2b10*/  USEL UR4, UR50, UR4, !UP0 ;  /* 0x0000000432047287 */ /* 0x000fc8000c000000 */
[----:B------:R-:W-:Y:S02]  /*2b20*/  UIADD3 UR7, UPT, UPT, UR5, -UR4, URZ ;  /* 0x8000000405077290 */ /* 0x000fe4000fffe0ff */
[----:B------:R-:W-:Y:S02]  /*2b30*/  UIADD3 UR4, UPT, UPT, -UR5, UR4, URZ ;  /* 0x0000000405047290 */ /* 0x000fe4000fffe1ff */
[----:B------:R-:W-:Y:S02]  /*2b40*/  UIMAD UR50, UR7, UR18, UR50 ;  /* 0x00000012073272a4 */ /* 0x000fe4000f8e0232 */
[----:B------:R-:W-:-:S12]  /*2b50*/  UIMAD UR51, UR4, UR11, UR51 ;  /* 0x0000000b043372a4 */ /* 0x000fd8000f8e0233 */
.L_x_46:
[----:B------:R-:W-:Y:S01]  /*2b60*/  VIADD R11, R11, 0x1 ;  /* 0x000000010b0b7836 */ /* 0x000fe20000000000 */
[----:B------:R-:W-:Y:S02]  /*2b70*/  R2UR UR5, R91 ;  /* 0x000000005b0572ca */ /* 0x000fe400000e0000 */
[----:B------:R-:W-:Y:S02]  /*2b80*/  R2UR UR4, R92 ;  /* 0x000000005c0472ca */ /* 0x000fe400000e0000 */
[C---:B------:R-:W-:Y:S02]  /*2b90*/  ISETP.NE.AND P0, PT, R11.reuse, 0x2, PT ;  /* 0x000000020b00780c */ /* 0x040fe40003f05270 */
[----:B------:R-:W-:Y:S02]  /*2ba0*/  PLOP3.LUT P2, PT, PT, PT, PT, 0x80, 0x8 ;  /* 0x000000000008781c */ /* 0x000fe40003f4f070 */
[----:B-1----:R-:W-:Y:S02]  /*2bb0*/  SEL R0, RZ, 0x1, P0 ;  /* 0x00000001ff007807 */ /* 0x002fe40000000000 */
[----:B------:R-:W-:-:S02]  /*2bc0*/  SEL R11, R11, RZ, P0 ;  /* 0x000000ff0b0b7207 */ /* 0x000fc40000000000 */
[----:B------:R-:W-:Y:S01]  /*2bd0*/  LOP3.LUT R10, R10, R0, RZ, 0x3c, !PT ;  /* 0x000000000a0a7212 */ /* 0x000fe200078e3cff */
[----:B------:R-:W-:Y:S02]  /*2be0*/  UIADD3 UR26, UPT, UPT, UR50, UR5, URZ ;  /* 0x00000005321a7290 */ /* 0x000fe4000fffe0ff */
[----:B------:R-:W-:Y:S01]  /*2bf0*/  UIADD3 UR20, UPT, UPT, UR51, UR4, URZ ;  /* 0x0000000433147290 */ /* 0x000fe2000fffe0ff */
[----:B------:R-:W-:Y:S11]  /*2c00*/  BRA.U UP1, `(.L_x_47) ;  /* 0xffffffed018c7547 */ /* 0x000ff6000b83ffff */
[----:B------:R-:W-:Y:S01]  /*2c10*/  UIADD3 UR7, UPT, UPT, UR6, 0x78, URZ ;  /* 0x0000007806077890 */ /* 0x000fe2000fffe0ff */
[----:B------:R-:W-:-:S03]  /*2c20*/  SHF.L.U32 R2, R12, 0x1f, RZ ;  /* 0x0000001f0c027819 */ /* 0x000fc600000006ff */
[----:B------:R-:W-:-:S09]  /*2c30*/  ULEA UR4, UR15, UR7, 0x3 ;  /* 0x000000070f047291 */ /* 0x000fd2000f8e18ff */
[----:B------:R-:W1:Y:S02]  /*2c40*/  SYNCS.PHASECHK.TRANS64.TRYWAIT P0, [UR4], R2 ;  /* 0x00000002ff0075a7 */ /* 0x000e640008001104 */
[----:B-1----:R-:W-:Y:S05]  /*2c50*/  @!P0 BRA `(.L_x_48) ;  /* 0x0000008c00908947 */ /* 0x002fea0003800000 */
.L_x_173:
[----:B------:R-:W-:-:S04]  /*2c60*/  UIADD3 UR4, UPT, UPT, UR15, 0x1, URZ ;  /* 0x000000010f047890 */ /* 0x000fc8000fffe0ff */
[----:B------:R-:W-:-:S04]  /*2c70*/  UISETP.NE.AND UP0, UPT, UR4, 0xf, UPT ;  /* 0x0000000f0400788c */ /* 0x000fc8000bf05270 */
[----:B------:R-:W-:Y:S02]  /*2c80*/  USEL UR6, URZ, 0x1, UP0 ;  /* 0x00000001ff067887 */ /* 0x000fe40008000000 */
[----:B------:R-:W-:-:S04]  /*2c90*/  USEL UR4, UR4, URZ, UP0 ;  /* 0x000000ff04047287 */ /* 0x000fc80008000000 */
[----:B------:R-:W-:Y:S01]  /*2ca0*/  ULEA UR5, UR4, UR7, 0x3 ;  /* 0x0000000704057291 */ /* 0x000fe2000f8e18ff */
[----:B-1----:R-:W-:-:S04]  /*2cb0*/  LOP3.LUT R2, R12, UR6, RZ, 0x3c, !PT ;  /* 0x000000060c027c12 */ /* 0x002fc8000f8e3cff */
[----:B------:R-:W-:-:S04]  /*2cc0*/  SHF.L.U32 R3, R2, 0x1f, RZ ;  /* 0x0000001f02037819 */ /* 0x000fc800000006ff */
[----:B------:R-:W1:Y:S02]  /*2cd0*/  SYNCS.PHASECHK.TRANS64.TRYWAIT P0, [UR5], R3 ;  /* 0x00000003ff0075a7 */ /* 0x000e640008001105 */
[----:B-1----:R-:W-:Y:S05]  /*2ce0*/  @!P0 BRA `(.L_x_49) ;  /* 0x0000008c00848947 */ /* 0x002fea0003800000 */
.L_x_175:
[----:B------:R-:W-:-:S04]  /*2cf0*/  UIADD3 UR4, UPT, UPT, UR4, 0x1, URZ ;  /* 0x0000000104047890 */ /* 0x000fc8000fffe0ff */
[----:B------:R-:W-:-:S04]  /*2d00*/  UISETP.NE.AND UP0, UPT, UR4, 0xf, UPT ;  /* 0x0000000f0400788c */ /* 0x000fc8000bf05270 */
[----:B------:R-:W-:Y:S02]  /*2d10*/  USEL UR6, URZ, 0x1, UP0 ;  /* 0x00000001ff067887 */ /* 0x000fe40008000000 */
[----:B------:R-:W-:-:S04]  /*2d20*/  USEL UR4, UR4, URZ, UP0 ;  /* 0x000000ff04047287 */ /* 0x000fc80008000000 */
[----:B------:R-:W-:Y:S01]  /*2d30*/  ULEA UR5, UR4, UR7, 0x3 ;  /* 0x0000000704057291 */ /* 0x000fe2000f8e18ff */
[----:B------:R-:W-:-:S04]  /*2d40*/  LOP3.LUT R2, R2, UR6, RZ, 0x3c, !PT ;  /* 0x0000000602027c12 */ /* 0x000fc8000f8e3cff */
[----:B-1----:R-:W-:-:S04]  /*2d50*/  SHF.L.U32 R3, R2, 0x1f, RZ ;  /* 0x0000001f02037819 */ /* 0x002fc800000006ff */
[----:B------:R-:W1:Y:S02]  /*2d60*/  SYNCS.PHASECHK.TRANS64.TRYWAIT P0, [UR5], R3 ;  /* 0x00000003ff0075a7 */ /* 0x000e640008001105 */
[----:B-1----:R-:W-:Y:S05]  /*2d70*/  @!P0 BRA `(.L_x_50) ;  /* 0x0000008c00788947 */ /* 0x002fea0003800000 */
.L_x_177:
        /* <DEDUP_REMOVED lines=9> */
.L_x_179:
        /* <DEDUP_REMOVED lines=9> */
.L_x_181:
        /* <DEDUP_REMOVED lines=9> */
.L_x_183:
        /* <DEDUP_REMOVED lines=9> */
.L_x_185:
        /* <DEDUP_REMOVED lines=9> */
.L_x_187:
        /* <DEDUP_REMOVED lines=9> */
.L_x_189:
        /* <DEDUP_REMOVED lines=9> */
.L_x_191:
        /* <DEDUP_REMOVED lines=9> */
.L_x_193:
        /* <DEDUP_REMOVED lines=9> */
.L_x_195:
        /* <DEDUP_REMOVED lines=9> */
.L_x_197:
        /* <DEDUP_REMOVED lines=9> */
.L_x_199:
[----:B------:R-:W-:-:S04]  /*33b0*/  UIADD3 UR4, UPT, UPT, UR4, 0x1, URZ ;  /* 0x0000000104047890 */ /* 0x000fc8000fffe0ff */
[----:B------:R-:W-:-:S04]  /*33c0*/  UISETP.NE.AND UP0, UPT, UR4, 0xf, UPT ;  /* 0x0000000f0400788c */ /* 0x000fc8000bf05270 */
[----:B------:R-:W-:Y:S02]  /*33d0*/  USEL UR5, URZ, 0x1, UP0 ;  /* 0x00000001ff057887 */ /* 0x000fe40008000000 */
[----:B------:R-:W-:-:S04]  /*33e0*/  USEL UR4, UR4, URZ, UP0 ;  /* 0x000000ff04047287 */ /* 0x000fc80008000000 */
[----:B------:R-:W-:Y:S01]  /*33f0*/  ULEA UR4, UR4, UR7, 0x3 ;  /* 0x0000000704047291 */ /* 0x000fe2000f8e18ff */
[----:B------:R-:W-:-:S04]  /*3400*/  LOP3.LUT R2, R2, UR5, RZ, 0x3c, !PT ;  /* 0x0000000502027c12 */ /* 0x000fc8000f8e3cff */
[----:B------:R-:W-:Y:S01]  /*3410*/  SHF.L.U32 R2, R2, 0x1f, RZ ;  /* 0x0000001f02027819 */ /* 0x000fe200000006ff */
[----:B-1----:R-:W-:-:S07]  /*3420*/  IMAD.U32 R0, RZ, RZ, UR4 ;  /* 0x00000004ff007e24 */ /* 0x002fce000f8e00ff */
.L_x_62:
[----:B-1----:R1:W2:Y:S02]  /*3430*/  SYNCS.PHASECHK.TRANS64.TRYWAIT P0, [R0+URZ], R2 ;  /* 0x00000002000075a7 */ /* 0x0022a400080011ff */
[----:B--2---:R-:W-:Y:S05]  /*3440*/  @!P0 NANOSLEEP.SYNCS 0x989680 ;  /* 0x009896800000895d */ /* 0x004fea0003900000 */
[----:B------:R-:W2:Y:S02]  /*3450*/  @!P0 SYNCS.PHASECHK.TRANS64 P0, [R0+URZ], R2 ;  /* 0x00000002000085a7 */ /* 0x000ea400080010ff */
[----:B--2---:R-:W-:Y:S05]  /*3460*/  @P0 EXIT ;  /* 0x000000000000094d */ /* 0x004fea0003800000 */
[----:B------:R-:W-:Y:S05]  /*3470*/  BRA `(.L_x_62) ;  /* 0xfffffffc00ec7947 */ /* 0x000fea000383ffff */
.L_x_23:
[----:B------:R-:W-:-:S04]  /*3480*/  UISETP.NE.AND UP0, UPT, UR52, URZ, UPT ;  /* 0x000000ff3400728c */ /* 0x000fc8000bf05270 */
[----:B------:R-:W-:-:S09]  /*3490*/  UISETP.NE.OR UP0, UPT, UR21, 0x1, UP0 ;  /* 0x000000011500788c */ /* 0x000fd20008705670 */
[----:B------:R-:W-:Y:S05]  /*34a0*/  BRA.U UP0, `(.L_x_63) ;  /* 0x0000000500487547 */ /* 0x000fea000b800000 */
[----:B------:R-:W-:Y:S01]  /*34b0*/  ISETP.GE.U32.AND P2, PT, R0, 0x4, PT ;  /* 0x000000040000780c */ /* 0x000fe20003f46070 */
[----:B------:R-:W-:Y:S01]  /*34c0*/  IMAD.MOV.U32 R12, RZ, RZ, 0x1 ;  /* 0x00000001ff0c7424 */ /* 0x000fe200078e00ff */
[----:B------:R-:W-:Y:S02]  /*34d0*/  CS2R R10, SRZ ;  /* 0x00000000000a7805 */ /* 0x000fe4000001ff00 */
[----:B------:R-:W-:Y:S01]  /*34e0*/  CS2R R8, SRZ ;  /* 0x0000000000087805 */ /* 0x000fe2000001ff00 */
[----:B------:R-:W-:Y:S01]  /*34f0*/  UMOV UR6, 0x400 ;  /* 0x0000040000067882 */ /* 0x000fe20000000000 */
[----:B------:R-:W-:Y:S01]  /*3500*/  UMOV UR5, URZ ;  /* 0x000000ff00057c82 */ /* 0x000fe20008000000 */
[----:B------:R-:W-:-:S12]  /*3510*/  ULEA UR6, UR52, UR6, 0x18 ;  /* 0x0000000634067291 */ /* 0x000fd8000f8ec0ff */
.L_x_67:
[----:B------:R-:W-:Y:S02]  /*3520*/  LEA R2, R8, UR6, 0x3 ;  /* 0x0000000608027c11 */ /* 0x000fe4000f8e18ff */
[----:B------:R-:W-:-:S03]  /*3530*/  SHF.L.U32 R4, R9, 0x1f, RZ ;  /* 0x0000001f09047819 */ /* 0x000fc600000006ff */
[----:B------:R-:W-:Y:S01]  /*3540*/  VIADD R5, R2, 0x180 ;  /* 0x0000018002057836 */ /* 0x000fe20000000000 */
[----:B------:R-:W2:Y:S02]  /*3550*/  SYNCS.PHASECHK.TRANS64.TRYWAIT P0, [R2+URZ+0x170], R4 ;  /* 0x00017004020075a7 */ /* 0x000ea400080011ff */
[----:B--2---:R-:W-:Y:S05]  /*3560*/  @!P0 BRA `(.L_x_64) ;  /* 0x00000088009c8947 */ /* 0x004fea0003800000 */
.L_x_200:
[----:B------:R-:W-:Y:S01]  /*3570*/  ULEA UR4, UR5, UR6, 0x3 ;  /* 0x0000000605047291 */ /* 0x000fe2000f8e18ff */
[----:B--2---:R-:W-:Y:S01]  /*3580*/  PRMT R2, RZ, 0x654, R5 ;  /* 0x00000654ff027816 */ /* 0x004fe20000000005 */
[----:B------:R-:W-:Y:S01]  /*3590*/  @!P2 IMAD.MOV.U32 R4, RZ, RZ, 0x10 ;  /* 0x00000010ff04a424 */ /* 0x000fe200078e00ff */
[----:B------:R-:W-:Y:S01]  /*35a0*/  SHF.L.U32 R5, R12, 0x1f, RZ ;  /* 0x0000001f0c057819 */ /* 0x000fe200000006ff */
[----:B------:R-:W-:Y:S01]  /*35b0*/  UIADD3 UR7, UPT, UPT, UR4, 0x130, URZ ;  /* 0x0000013004077890 */ /* 0x000fe2000fffe0ff */
[----:B------:R2:W-:Y:S05]  /*35c0*/  SYNCS.ARRIVE.TRANS64.RED.A1T0 RZ, [R2+URZ], RZ ;  /* 0x000000ff02ff79a7 */ /* 0x0005ea00081004ff */
[----:B------:R-:W-:Y:S01]  /*35d0*/  IMAD.U32 R6, RZ, RZ, UR7 ;  /* 0x00000007ff067e24 */ /* 0x000fe2000f8e00ff */
[----:B------:R-:W3:Y:S04]  /*35e0*/  SYNCS.PHASECHK.TRANS64.TRYWAIT P0, [UR4+0x140], R5 ;  /* 0x00014005ff0075a7 */ /* 0x000ee80008001104 */
[----:B------:R-:W-:Y:S01]  /*35f0*/  PRMT R6, R0, 0x654, R6 ;  /* 0x0000065400067816 */ /* 0x000fe20000000006 */
[----:B--23--:R-:W-:Y:S06]  /*3600*/  @!P0 BRA `(.L_x_65) ;  /* 0x0000008800888947 */ /* 0x00cfec0003800000 */
.L_x_202:
[----:B------:R-:W-:Y:S01]  /*3610*/  ULEA UR8, UR5, UR6, 0x4 ;  /* 0x0000000605087291 */ /* 0x000fe2000f8e20ff */
[----:B------:R-:W-:Y:S01]  /*3620*/  SEL R3, R6, R3, !P2 ;  /* 0x0000000306037207 */ /* 0x000fe20005000000 */
[----:B------:R-:W-:Y:S01]  /*3630*/  UIADD3 UR9, UPT, UPT, UR4, 0x130, URZ ;  /* 0x0000013004097890 */ /* 0x000fe2000fffe0ff */
[----:B--2---:R-:W-:Y:S01]  /*3640*/  LEA R2, R11, UR6, 0x3 ;  /* 0x000000060b027c11 */ /* 0x004fe2000f8e18ff */
[----:B------:R-:W-:Y:S01]  /*3650*/  UIADD3 UR8, UPT, UPT, UR8, 0x1a0, URZ ;  /* 0x000001a008087890 */ /* 0x000fe2000fffe0ff */
[----:B------:R2:W-:Y:S01]  /*3660*/  @!P2 SYNCS.ARRIVE.TRANS64.RED RZ, [R3+URZ], R4 ;  /* 0x0000000403ffa9a7 */ /* 0x0005e200080004ff */
[----:B------:R-:W-:Y:S01]  /*3670*/  UIADD3 UR4, UPT, UPT, UR5, 0x1, URZ ;  /* 0x0000000105047890 */ /* 0x000fe2000fffe0ff */
[----:B------:R-:W-:-:S03]  /*3680*/  VIADD R8, R8, 0x1 ;  /* 0x0000000108087836 */ /* 0x000fc60000000000 */
[----:B------:R-:W-:Y:S02]  /*3690*/  UISETP.NE.AND UP0, UPT, UR4, 0x2, UPT ;  /* 0x000000020400788c */ /* 0x000fe4000bf05270 */
[----:B------:R-:W-:Y:S01]  /*36a0*/  ISETP.NE.AND P0, PT, R8, 0x2, PT ;  /* 0x000000020800780c */ /* 0x000fe20003f05270 */
[----:B------:R-:W-:Y:S06]  /*36b0*/  UGETNEXTWORKID.BROADCAST [UR8], [UR9] ;  /* 0x00000000080073ca */ /* 0x000fec0008000100 */
[----:B------:R-:W-:Y:S02]  /*36c0*/  USEL UR7, URZ, 0x1, UP0 ;  /* 0x00000001ff077887 */ /* 0x000fe40008000000 */
[----:B------:R-:W-:-:S04]  /*36d0*/  USEL UR5, UR4, URZ, UP0 ;  /* 0x000000ff04057287 */ /* 0x000fc80008000000 */
[----:B------:R-:W-:Y:S02]  /*36e0*/  LOP3.LUT R12, R12, UR7, RZ, 0x3c, !PT ;  /* 0x000000070c0c7c12 */ /* 0x000fe4000f8e3cff */
[----:B--2---:R-:W-:-:S04]  /*36f0*/  SHF.L.U32 R4, R10, 0x1f, RZ ;  /* 0x0000001f0a047819 */ /* 0x004fc800000006ff */
[----:B------:R-:W2:Y:S02]  /*3700*/  SYNCS.PHASECHK.TRANS64.TRYWAIT P1, [R2+URZ+0x130], R4 ;  /* 0x00013004020075a7 */ /* 0x000ea400080211ff */
[----:B--2---:R-:W-:Y:S05]  /*3710*/  @!P1 BRA `(.L_x_66) ;  /* 0x00000088005c9947 */ /* 0x004fea0003800000 */
.L_x_203:
[C---:B--2---:R-:W-:Y:S01]  /*3720*/  LEA R4, R11.reuse, UR6, 0x4 ;  /* 0x000000060b047c11 */ /* 0x044fe2000f8e20ff */
[----:B------:R-:W-:Y:S01]  /*3730*/  VIADD R2, R2, 0x140 ;  /* 0x0000014002027836 */ /* 0x000fe20000000000 */
[----:B------:R-:W-:Y:S01]  /*3740*/  SEL R8, R8, RZ, P0 ;  /* 0x000000ff08087207 */ /* 0x000fe20000000000 */
[----:B------:R-:W-:-:S03]  /*3750*/  VIADD R11, R11, 0x1 ;  /* 0x000000010b0b7836 */ /* 0x000fc60000000000 */
[----:B------:R-:W2:Y:S01]  /*3760*/  LDS.128 R4, [R4+0x1a0] ;  /* 0x0001a00004047984 */ /* 0x000ea20000000c00 */
[----:B------:R-:W-:Y:S02]  /*3770*/  PRMT R2, RZ, 0x654, R2 ;  /* 0x00000654ff027816 */ /* 0x000fe40000000002 */
[C---:B------:R-:W-:Y:S01]  /*3780*/  ISETP.NE.AND P1, PT, R11.reuse, 0x2, PT ;  /* 0x000000020b00780c */ /* 0x040fe20003f25270 */
[----:B------:R-:W-:Y:S01]  /*3790*/  @!PT LDS RZ, [RZ] ;  /* 0x00000000fffff984 */ /* 0x000fe20000000800 */
[----:B------:R-:W-:Y:S01]  /*37a0*/  @!PT LDS RZ, [RZ] ;  /* 0x00000000fffff984 */ /* 0x000fe20000000800 */
[----:B------:R-:W-:Y:S01]  /*37b0*/  @!PT LDS RZ, [RZ] ;  /* 0x00000000fffff984 */ /* 0x000fe20000000800 */
[----:B------:R-:W-:Y:S01]  /*37c0*/  @!PT LDS RZ, [RZ] ;  /* 0x00000000fffff984 */ /* 0x000fe20000000800 */
[----:B------:R3:W-:Y:S06]  /*37d0*/  MEMBAR.ALL.CTA ;  /* 0x0000000000007992 */ /* 0x0007ec0000008000 */
[----:B---3--:R-:W3:Y:S01]  /*37e0*/  FENCE.VIEW.ASYNC.S ;  /* 0x00000000000073c6 */ /* 0x008ee20000000000 */
[----:B------:R-:W-:Y:S01]  /*37f0*/  SEL R11, R11, RZ, P1 ;  /* 0x000000ff0b0b7207 */ /* 0x000fe20000800000 */
[----:B---3--:R3:W-:Y:S01]  /*3800*/  SYNCS.ARRIVE.TRANS64.RED.A1T0 RZ, [R2+URZ], RZ ;  /* 0x000000ff02ff79a7 */ /* 0x0087e200081004ff */
[----:B--2---:R-:W-:-:S02]  /*3810*/  LOP3.LUT P3, RZ, R6, 0x1, RZ, 0xc0, !PT ;  /* 0x0000000106ff7812 */ /* 0x004fc4000786c0ff */
[----:B------:R-:W-:-:S04]  /*3820*/  SEL R4, RZ, 0x1, P1 ;  /* 0x00000001ff047807 */ /* 0x000fc80000800000 */
[----:B------:R-:W-:Y:S02]  /*3830*/  LOP3.LUT R10, R10, R4, RZ, 0x3c, !PT ;  /* 0x000000040a0a7212 */ /* 0x000fe400078e3cff */
[----:B---3--:R-:W-:-:S04]  /*3840*/  SEL R2, RZ, 0x1, P0 ;  /* 0x00000001ff027807 */ /* 0x008fc80000000000 */
[----:B------:R-:W-:Y:S01]  /*3850*/  LOP3.LUT R9, R9, R2, RZ, 0x3c, !PT ;  /* 0x0000000209097212 */ /* 0x000fe200078e3cff */
[----:B------:R-:W-:Y:S06]  /*3860*/  @P3 BRA `(.L_x_67) ;  /* 0xfffffffc002c3947 */ /* 0x000fec000383ffff */
[----:B------:R-:W-:Y:S01]  /*3870*/  ULEA UR4, UR5, UR6, 0x3 ;  /* 0x0000000605047291 */ /* 0x000fe2000f8e18ff */
[----:B------:R-:W-:-:S08]  /*3880*/  SHF.L.U32 R2, R12, 0x1f, RZ ;  /* 0x0000001f0c027819 */ /* 0x000fd000000006ff */
[----:B------:R-:W2:Y:S02]  /*3890*/  SYNCS.PHASECHK.TRANS64 P0, [UR4+0x140], R2 ;  /* 0x00014002ff0075a7 */ /* 0x000ea40008001004 */
[----:B--2---:R-:W-:Y:S05]  /*38a0*/  @P0 BRA `(.L_x_68) ;  /* 0x0000000000080947 */ /* 0x004fea0003800000 */
[----:B------:R-:W2:Y:S02]  /*38b0*/  SYNCS.PHASECHK.TRANS64.TRYWAIT P0, [UR4+0x140], R2 ;  /* 0x00014002ff0075a7 */ /* 0x000ea40008001104 */
[----:B--2---:R-:W-:Y:S05]  /*38c0*/  @!P0 BRA `(.L_x_69) ;  /* 0x0000008800048947 */ /* 0x004fea0003800000 */
.L_x_68:
[----:B------:R-:W-:-:S04]  /*38d0*/  UIADD3 UR7, UPT, UPT, UR5, 0x1, URZ ;  /* 0x0000000105077890 */ /* 0x000fc8000fffe0ff */
[----:B------:R-:W-:-:S04]  /*38e0*/  UISETP.NE.AND UP0, UPT, UR7, 0x2, UPT ;  /* 0x000000020700788c */ /* 0x000fc8000bf05270 */
[----:B------:R-:W-:Y:S02]  /*38f0*/  USEL UR8, URZ, 0x1, UP0 ;  /* 0x00000001ff087887 */ /* 0x000fe40008000000 */
[----:B------:R-:W-:-:S04]  /*3900*/  USEL UR7, UR7, URZ, UP0 ;  /* 0x000000ff07077287 */ /* 0x000fc80008000000 */
[----:B------:R-:W-:Y:S01]  /*3910*/  ULEA UR7, UR7, UR6, 0x3 ;  /* 0x0000000607077291 */ /* 0x000fe2000f8e18ff */
[----:B--2---:R-:W-:-:S04]  /*3920*/  LOP3.LUT R2, R12, UR8, RZ, 0x3c, !PT ;  /* 0x000000080c027c12 */ /* 0x004fc8000f8e3cff */
[----:B------:R-:W-:-:S04]  /*3930*/  SHF.L.U32 R0, R2, 0x1f, RZ ;  /* 0x0000001f02007819 */ /* 0x000fc800000006ff */
[----:B------:R-:W2:Y:S02]  /*3940*/  SYNCS.PHASECHK.TRANS64 P0, [UR7+0x140], R0 ;  /* 0x00014000ff0075a7 */ /* 0x000ea40008001007 */
[----:B-12---:R-:W-:Y:S05]  /*3950*/  @P0 EXIT ;  /* 0x000000000000094d */ /* 0x006fea0003800000 */
[----:B------:R-:W-:Y:S02]  /*3960*/  SHF.L.U32 R2, R2, 0x1f, RZ ;  /* 0x0000001f02027819 */ /* 0x000fe400000006ff */
[----:B------:R-:W-:-:S07]  /*3970*/  MOV R0, UR7 ;  /* 0x0000000700007c02 */ /* 0x000fce0008000f00 */
.L_x_70:
[----:B-1----:R1:W2:Y:S02]  /*3980*/  SYNCS.PHASECHK.TRANS64.TRYWAIT P0, [R0+URZ+0x140], R2 ;  /* 0x00014002000075a7 */ /* 0x0022a400080011ff */
[----:B--2---:R-:W-:Y:S05]  /*3990*/  @!P0 NANOSLEEP.SYNCS 0x989680 ;  /* 0x009896800000895d */ /* 0x004fea0003900000 */
[----:B------:R-:W2:Y:S02]  /*39a0*/  @!P0 SYNCS.PHASECHK.TRANS64 P0, [R0+URZ+0x140], R2 ;  /* 0x00014002000085a7 */ /* 0x000ea400080010ff */
[----:B--2---:R-:W-:Y:S05]  /*39b0*/  @P0 EXIT ;  /* 0x000000000000094d */ /* 0x004fea0003800000 */
[----:B------:R-:W-:Y:S05]  /*39c0*/  BRA `(.L_x_70) ;  /* 0xfffffffc00ec7947 */ /* 0x000fea000383ffff */
.L_x_63:
[----:B------:R-:W-:Y:S05]  /*39d0*/  BRA.U UP5, `(.L_x_71) ;  /* 0x0000001505347547 */ /* 0x000fea000b800000 */
[----:B------:R-:W-:Y:S01]  /*39e0*/  UMOV UR5, 0x40 ;  /* 0x0000004000057882 */ /* 0x000fe20000000000 */
[----:B------:R-:W-:Y:S01]  /*39f0*/  NOP ;  /* 0x0000000000007918 */ /* 0x000fe20000000000 */
[----:B------:R-:W-:Y:S01]  /*3a00*/  ULEA UR5, UR52, UR5, 0x18 ;  /* 0x0000000534057291 */ /* 0x000fe2000f8ec0ff */
[----:B------:R-:W-:Y:S02]  /*3a10*/  UMOV UR6, 0x400 ;  /* 0x0000040000067882 */ /* 0x000fe40000000000 */
[----:B------:R-:W-:-:S06]  /*3a20*/  ULEA UR6, UR52, UR6, 0x18 ;  /* 0x0000000634067291 */ /* 0x000fcc000f8ec0ff */
[----:B------:R-:W2:Y:S02]  /*3a30*/  LDS.U8 R0, [UR5+0x1c] ;  /* 0x00001c05ff007984 */ /* 0x000ea40008000000 */
[----:B--2---:R-:W-:-:S13]  /*3a40*/  ISETP.NE.AND P0, PT, R0, RZ, PT ;  /* 0x000000ff0000720c */ /* 0x004fda0003f05270 */
[----:B------:R-:W-:Y:S05]  /*3a50*/  @P0 BRA `(.L_x_72) ;  /* 0x0000000000580947 */ /* 0x000fea0003800000 */
[----:B------:R-:W-:-:S13]  /*3a60*/  ELECT P0, URZ, PT ;  /* 0x0000000000ff782f */ /* 0x000fda0003800000 */
[----:B------:R-:W-:Y:S05]  /*3a70*/  @!P0 BRA `(.L_x_73) ;  /* 0x0000000000608947 */ /* 0x000fea0003800000 */
[----:B------:R-:W-:Y:S01]  /*3a80*/  UMOV UR4, 0x10 ;  /* 0x0000001000047882 */ /* 0x000fe20000000000 */
[----:B------:R-:W-:Y:S01]  /*3a90*/  HFMA2 R0, -RZ, RZ, 0, 5.9604644775390625e-08 ;  /* 0x00000001ff007431 */ /* 0x000fe200000001ff */
[----:B------:R-:W-:-:S03]  /*3aa0*/  MOV R3, 0xffff ;  /* 0x0000ffff00037802 */ /* 0x000fc60000000f00 */
[----:B------:R-:W-:Y:S04]  /*3ab0*/  DEPBAR.LE SB2, 0x36 ;  /* 0x0000ad800000791a */ /* 0x000fe80000000000 */
[----:B------:R-:W2:Y:S02]  /*3ac0*/  UTCATOMSWS.FIND_AND_SET.ALIGN UP0, UR4, UR4 ;  /* 0x00000004000475e3 */ /* 0x000ea40008000800 */
[----:B--2---:R-:W-:Y:S01]  /*3ad0*/  MOV R4, UR4 ;  /* 0x0000000400047c02 */ /* 0x004fe20008000f00 */
[----:B------:R-:W-:Y:S06]  /*3ae0*/  BRA.U UP0, `(.L_x_74) ;  /* 0x0000000100187547 */ /* 0x000fec000b800000 */
.L_x_75:
[----:B------:R-:W-:Y:S05]  /*3af0*/  NANOSLEEP 0x64 ;  /* 0x000000640000795d */ /* 0x000fea0003800000 */
[----:B------:R-:W-:-:S05]  /*3b00*/  UMOV UR4, 0x10 ;  /* 0x0000001000047882 */ /* 0x000fca0000000000 */
[----:B------:R-:W-:Y:S04]  /*3b10*/  DEPBAR.LE SB2, 0x36 ;  /* 0x0000ad800000791a */ /* 0x000fe80000000000 */
[----:B------:R-:W2:Y:S02]  /*3b20*/  UTCATOMSWS.FIND_AND_SET.ALIGN UP0, UR4, UR4 ;  /* 0x00000004000475e3 */ /* 0x000ea40008000800 */
[----:B--2---:R-:W-:Y:S01]  /*3b30*/  MOV R4, UR4 ;  /* 0x0000000400047c02 */ /* 0x004fe20008000f00 */
[----:B------:R-:W-:Y:S05]  /*3b40*/  BRA.U !UP0, `(.L_x_75) ;  /* 0xfffffffd08e87547 */ /* 0x000fea000b83ffff */
.L_x_74:
[-C--:B------:R-:W-:Y:S02]  /*3b50*/  SHF.L.U32 R3, R3, R4.reuse, RZ ;  /* 0x0000000403037219 */ /* 0x080fe400000006ff */
[----:B------:R-:W-:Y:S01]  /*3b60*/  SHF.L.U32 R0, R0, R4, RZ ;  /* 0x0000000400007219 */ /* 0x000fe200000006ff */
[----:B------:R-:W-:Y:S02]  /*3b70*/  IMAD.SHL.U32 R4, R4, 0x20, RZ ;  /* 0x0000002004047824 */ /* 0x000fe400078e00ff */
[----:B------:R2:W-:Y:S04]  /*3b80*/  ATOMS.OR RZ, [UR5+0x14], R3 ;  /* 0x00001403ffff798c */ /* 0x0005e8000b000005 */
[----:B------:R2:W-:Y:S04]  /*3b90*/  ATOMS.OR RZ, [UR5+0x18], R0 ;  /* 0x00001800ffff798c */ /* 0x0005e8000b000005 */
[----:B------:R2:W-:Y:S01]  /*3ba0*/  STS [UR6+0x1c0], R4 ;  /* 0x0001c004ff007988 */ /* 0x0005e20008000806 */
[----:B------:R-:W-:Y:S05]  /*3bb0*/  BRA `(.L_x_73) ;  /* 0x0000000000107947 */ /* 0x000fea0003800000 */
.L_x_72:
[----:B------:R-:W-:Y:S02]  /*3bc0*/  MOV R0, 0xffffffff ;  /* 0xffffffff00007802 */ /* 0x000fe40000000f00 */
[----:B------:R-:W-:-:S03]  /*3bd0*/  MOV R4, 0x3c00 ;  /* 0x00003c0000047802 */ /* 0x000fc60000000f00 */
[----:B------:R2:W-:Y:S04]  /*3be0*/  STS [UR6+0x1c0], R0 ;  /* 0x0001c000ff007988 */ /* 0x0005e80008000806 */
[----:B-12--5:R-:W-:Y:S05]  /*3bf0*/  CALL.REL.NOINC `($__internal_1_$__cuda_sm10x_tcgen05_guardrail_trap_phase_invalid_during_alloc) ;  /* 0x0000008c00047944 */ /* 0x026fea0003c00000 */
.L_x_73:
[----:B------:R-:W-:Y:S05]  /*3c00*/  WARPSYNC.ALL ;  /* 0x0000000000007948 */ /* 0x000fea0003800000 */
[----:B------:R-:W3:Y:S01]  /*3c10*/  S2UR UR27, SR_CgaCtaId ;  /* 0x00000000001b79c3 */ /* 0x000ee20000008800 */
[----:B------:R-:W-:Y:S01]  /*3c20*/  UMOV UR4, 0x400 ;  /* 0x0000040000047882 */ /* 0x000fe20000000000 */
[----:B------:R-:W-:-:S06]  /*3c30*/  NOP ;  /* 0x0000000000007918 */ /* 0x000fcc0000000000 */
[----:B------:R-:W-:Y:S06]  /*3c40*/  BAR.ARV 0x6, 0xa0 ;  /* 0x0182800000007b1d */ /* 0x000fec0000002000 */
[----:B------:R-:W4:Y:S01]  /*3c50*/  LDCU UR11, c[0x0][0x38c] ;  /* 0x00007180ff0b77ac */ /* 0x000f220008000800 */
[----:B------:R-:W-:Y:S01]  /*3c60*/  LOP3.LUT R2, R2, 0xffff, RZ, 0xc0, !PT ;  /* 0x0000ffff02027812 */ /* 0x000fe200078ec0ff */
[----:B------:R-:W-:Y:S01]  /*3c70*/  IMAD.MOV.U32 R10, RZ, RZ, 0x1 ;  /* 0x00000001ff0a7424 */ /* 0x000fe200078e00ff */
[----:B------:R-:W-:Y:S01]  /*3c80*/  CS2R R8, SRZ ;  /* 0x0000000000087805 */ /* 0x000fe2000001ff00 */
[----:B--2---:R-:W-:Y:S01]  /*3c90*/  IMAD.MOV.U32 R3, RZ, RZ, RZ ;  /* 0x000000ffff037224 */ /* 0x004fe200078e00ff */
[----:B------:R-:W-:Y:S01]  /*3ca0*/  R2UR UR29, R2 ;  /* 0x00000000021d72ca */ /* 0x000fe200000e0000 */
[----:B------:R-:W2:Y:S01]  /*3cb0*/  LDCU UR48, c[0x0][0x370] ;  /* 0x00006e00ff3077ac */ /* 0x000ea20008000800 */
[----:B---3--:R-:W-:-:S02]  /*3cc0*/  ULEA UR27, UR27, UR4, 0x18 ;  /* 0x000000041b1b7291 */ /* 0x008fc4000f8ec0ff */
[----:B------:R-:W-:Y:S02]  /*3cd0*/  UISETP.GE.AND UP5, UPT, UR42, 0x1, UPT ;  /* 0x000000012a00788c */ /* 0x000fe4000bfa6270 */
[----:B------:R-:W-:Y:S02]  /*3ce0*/  UIADD3 UR6, UPT, UPT, UR27, 0x3300, URZ ;  /* 0x000033001b067890 */ /* 0x000fe4000fffe0ff */
[----:B------:R-:W-:Y:S02]  /*3cf0*/  UIADD3 UR5, UPT, UPT, UR27, 0x21300, URZ ;  /* 0x000213001b057890 */ /* 0x000fe4000fffe0ff */
[----:B----4-:R-:W-:Y:S01]  /*3d00*/  UIADD3 UR11, UPT, UPT, UR11, 0x7f, URZ ;  /* 0x0000007f0b0b7890 */ /* 0x010fe2000fffe0ff */
[----:B------:R-:W3:Y:S01]  /*3d10*/  LDS R0, [UR27+0x1c0] ;  /* 0x0001c01bff007984 */ /* 0x000ee20008000800 */
[----:B------:R-:W-:Y:S02]  /*3d20*/  UIADD3 UR4, UPT, UPT, UR27, 0x30300, URZ ;  /* 0x000303001b047890 */ /* 0x000fe4000fffe0ff */
[----:B------:R-:W-:-:S02]  /*3d30*/  UIADD3 UR7, UPT, UPT, UR27, 0x33f00, URZ ;  /* 0x00033f001b077890 */ /* 0x000fc4000fffe0ff */
[----:B------:R-:W-:Y:S02]  /*3d40*/  USHF.R.S32.HI UR9, URZ, 0x1f, UR11 ;  /* 0x0000001fff097899 */ /* 0x000fe4000801140b */
[----:B------:R-:W-:Y:S02]  /*3d50*/  USHF.R.U32.HI UR10, URZ, 0x4, UR6 ;  /* 0x00000004ff0a7899 */ /* 0x000fe40008011606 */
[----:B------:R-:W-:Y:S02]  /*3d60*/  USHF.R.U32.HI UR8, URZ, 0x4, UR5 ;  /* 0x00000004ff087899 */ /* 0x000fe40008011605 */
[----:B------:R-:W-:Y:S02]  /*3d70*/  USHF.R.U32.HI UR6, URZ, 0x4, UR4 ;  /* 0x00000004ff067899 */ /* 0x000fe40008011604 */
[----:B------:R-:W-:Y:S02]  /*3d80*/  USHF.R.U32.HI UR5, URZ, 0x4, UR7 ;  /* 0x00000004ff057899 */ /* 0x000fe40008011607 */
[----:B------:R-:W-:-:S02]  /*3d90*/  ULEA.HI UR4, UR9, UR11, URZ, 0x7 ;  /* 0x0000000b09047291 */ /* 0x000fc4000f8f38ff */
[----:B------:R-:W-:Y:S02]  /*3da0*/  ULOP3.LUT UR5, UR5, 0x3fff, URZ, 0xc0, !UPT ;  /* 0x00003fff05057892 */ /* 0x000fe4000f8ec0ff */
[----:B------:R-:W-:Y:S02]  /*3db0*/  USHF.R.S32.HI UR49, URZ, 0x7, UR4 ;  /* 0x00000007ff317899 */ /* 0x000fe40008011404 */
[----:B------:R-:W-:Y:S02]  /*3dc0*/  ULOP3.LUT UR41, UR5, 0x10000, URZ, 0xfc, !UPT ;  /* 0x0001000005297892 */ /* 0x000fe4000f8efcff */
[----:B------:R-:W-:Y:S02]  /*3dd0*/  UISETP.LT.AND UP0, UPT, UR49, 0x1, UPT ;  /* 0x000000013100788c */ /* 0x000fe4000bf01270 */
[----:B------:R-:W-:Y:S02]  /*3de0*/  ULOP3.LUT UR10, UR10, 0x3fff, URZ, 0xc0, !UPT ;  /* 0x00003fff0a0a7892 */ /* 0x000fe4000f8ec0ff */
[----:B------:R-:W-:-:S02]  /*3df0*/  ULOP3.LUT UR8, UR8, 0x3fff, URZ, 0xc0, !UPT ;  /* 0x00003fff08087892 */ /* 0x000fc4000f8ec0ff */
[----:B------:R-:W-:Y:S02]  /*3e00*/  ULOP3.LUT UR6, UR6, 0x3fff, URZ, 0xc0, !UPT ;  /* 0x00003fff06067892 */ /* 0x000fe4000f8ec0ff */
[----:B------:R-:W-:Y:S01]  /*3e10*/  USEL UR51, UR49, 0x1, !UP0 ;  /* 0x0000000131337887 */ /* 0x000fe2000c000000 */
[----:B------:R-:W4:Y:S01]  /*3e20*/  LDCU UR47, c[0x0][0x374] ;  /* 0x00006e80ff2f77ac */ /* 0x000f220008000800 */
[----:B------:R-:W-:Y:S02]  /*3e30*/  ULOP3.LUT UR38, UR10, 0x10000, URZ, 0xfc, !UPT ;  /* 0x000100000a267892 */ /* 0x000fe4000f8efcff */
[----:B------:R-:W-:Y:S01]  /*3e40*/  ULOP3.LUT UR39, UR8, 0x10000, URZ, 0xfc, !UPT ;  /* 0x0001000008277892 */ /* 0x000fe2000f8efcff */
[----:B---3--:R-:W-:Y:S01]  /*3e50*/  R2UR UR13, R0 ;  /* 0x00000000000d72ca */ /* 0x008fe200000e0000 */
[----:B------:R-:W-:Y:S02]  /*3e60*/  ULOP3.LUT UR40, UR6, 0x10000, URZ, 0xfc, !UPT ;  /* 0x0001000006287892 */ /* 0x000fe4000f8efcff */
[----:B------:R-:W-:-:S02]  /*3e70*/  UIADD3 UR51, UPT, UPT, -UR51, URZ, URZ ;  /* 0x000000ff33337290 */ /* 0x000fc4000fffe1ff */
[----:B------:R-:W-:Y:S01]  /*3e80*/  UISETP.NE.AND UP4, UPT, UR42, 0x1, UPT ;  /* 0x000000012a00788c */ /* 0x000fe2000bf85270 */
[----:B------:R-:W-:Y:S01]  /*3e90*/  UMOV UR46, URZ ;  /* 0x000000ff002e7c82 */ /* 0x000fe20008000000 */
[----:B------:R-:W-:-:S06]  /*3ea0*/  UMOV UR24, URZ ;  /* 0x000000ff00187c82 */ /* 0x000fcc0008000000 */
[----:B------:R-:W-:Y:S02]  /*3eb0*/  UIADD3 UR34, UPT, UPT, UR13, 0x80, URZ ;  /* 0x000000800d227890 */ /* 0x000fe4000fffe0ff */
[----:B-1----:R-:W-:Y:S02]  /*3ec0*/  UIADD3 UR36, UPT, UPT, UR13, 0x84, URZ ;  /* 0x000000840d247890 */ /* 0x002fe4000fffe0ff */
[----:B------:R-:W-:Y:S02]  /*3ed0*/  USHF.R.U32.HI UR5, URZ, 0x11, UR34 ;  /* 0x00000011ff057899 */ /* 0x000fe40008011622 */
[----:B------:R-:W-:Y:S02]  /*3ee0*/  USHF.R.U32.HI UR4, URZ, 0x11, UR36 ;  /* 0x00000011ff047899 */ /* 0x000fe40008011624 */
[----:B------:R-:W-:Y:S02]  /*3ef0*/  ULOP3.LUT UR5, UR5, 0x6000, URZ, 0xc0, !UPT ;  /* 0x0000600005057892 */ /* 0x000fe4000f8ec0ff */
[----:B------:R-:W-:-:S02]  /*3f00*/  ULOP3.LUT UR4, UR4, 0x6000, URZ, 0xc0, !UPT ;  /* 0x0000600004047892 */ /* 0x000fc4000f8ec0ff */
[----:B------:R-:W-:Y:S02]  /*3f10*/  UIADD3 UR53, UPT, UPT, UR13, 0x88, URZ ;  /* 0x000000880d357890 */ /* 0x000fe4000fffe0ff */
[----:B------:R-:W-:Y:S02]  /*3f20*/  ULOP3.LUT UR52, UR5, 0x810, URZ, 0xfc, !UPT ;  /* 0x0000081005347892 */ /* 0x000fe4000f8efcff */
[----:B--2-4-:R-:W-:-:S12]  /*3f30*/  ULOP3.LUT UR50, UR4, 0x810, URZ, 0xfc, !UPT ;  /* 0x0000081004327892 */ /* 0x014fd8000f8efcff */
.L_x_84:
[C---:B------:R-:W-:Y:S02]  /*3f40*/  LEA R2, R9.reuse, UR27, 0x3 ;  /* 0x0000001b09027c11 */ /* 0x040fe4000f8e18ff */
[----:B------:R-:W-:Y:S02]  /*3f50*/  SHF.L.U32 R0, R8, 0x1f, RZ ;  /* 0x0000001f08007819 */ /* 0x000fe400000006ff */
[----:B------:R-:W-:Y:S02]  /*3f60*/  LEA R4, R9, UR27, 0x4 ;  /* 0x0000001b09047c11 */ /* 0x000fe4000f8e20ff */
[----:B-1----:R-:W1:Y:S02]  /*3f70*/  SYNCS.PHASECHK.TRANS64.TRYWAIT P0, [R2+URZ+0x130], R0 ;  /* 0x00013000020075a7 */ /* 0x002e6400080011ff */
[----:B-1-3--:R-:W-:Y:S05]  /*3f80*/  @!P0 BRA `(.L_x_76) ;  /* 0x00000080006c8947 */ /* 0x00afea0003800000 */
.L_x_205:
[----:B------:R-:W2:Y:S01]  /*3f90*/  LDS.128 R4, [R4+0x1a0] ;  /* 0x0001a00004047984 */ /* 0x000ea20000000c00 */
[----:B------:R-:W-:Y:S01]  /*3fa0*/  @!PT LDS RZ, [RZ] ;  /* 0x00000000fffff984 */ /* 0x000fe20000000800 */
[----:B------:R-:W-:Y:S01]  /*3fb0*/  @!PT LDS RZ, [RZ] ;  /* 0x00000000fffff984 */ /* 0x000fe20000000800 */
[----:B------:R-:W-:Y:S01]  /*3fc0*/  @!PT LDS RZ, [RZ] ;  /* 0x00000000fffff984 */ /* 0x000fe20000000800 */
[----:B------:R-:W-:Y:S01]  /*3fd0*/  @!PT LDS RZ, [RZ] ;  /* 0x00000000fffff984 */ /* 0x000fe20000000800 */
[----:B------:R3:W-:Y:S06]  /*3fe0*/  MEMBAR.ALL.CTA ;  /* 0x0000000000007992 */ /* 0x0007ec0000008000 */
[----:B---3--:R-:W3:Y:S01]  /*3ff0*/  FENCE.VIEW.ASYNC.S ;  /* 0x00000000000073c6 */ /* 0x008ee20000000000 */
[----:B--2---:R-:W-:-:S13]  /*4000*/  LOP3.LUT P0, RZ, R6, 0x1, RZ, 0xc0, !PT ;  /* 0x0000000106ff7812 */ /* 0x004fda000780c0ff */
[----:B---3--:R-:W-:Y:S01]  /*4010*/  VOTEU.ANY UP3, P0 ;  /* 0x0000000000ff7886 */ /* 0x008fe20000060100 */
[----:B------:R-:W-:-:S13]  /*4020*/  PLOP3.LUT P0, PT, PT, PT, UP3, 0x80, 0x8 ;  /* 0x000000000008781c */ /* 0x000fda0003f0f038 */
[----:B-1----:R-:W-:Y:S02]  /*4030*/  @P0 MOV R0, R4 ;  /* 0x0000000400000202 */ /* 0x002fe40000000f00 */
[----:B------:R-:W-:Y:S02]  /*4040*/  @P0 LOP3.LUT R4, R5, 0xffff, RZ, 0xc0, !PT ;  /* 0x0000ffff05040812 */ /* 0x000fe400078ec0ff */
[----:B------:R-:W-:Y:S01]  /*4050*/  @P0 R2UR UR5, R0 ;  /* 0x00000000000502ca */ /* 0x000fe200000e0000 */
[----:B------:R-:W-:Y:S01]  /*4060*/  VIADD R0, R2, 0x140 ;  /* 0x0000014002007836 */ /* 0x000fe20000000000 */
[----:B------:R-:W-:-:S04]  /*4070*/  @P0 R2UR UR4, R4 ;  /* 0x00000000040402ca */ /* 0x000fc800000e0000 */
[----:B------:R-:W-:-:S04]  /*4080*/  PRMT R0, RZ, 0x654, R0 ;  /* 0x00000654ff007816 */ /* 0x000fc80000000000 */
[----:B------:R1:W-:Y:S03]  /*4090*/  SYNCS.ARRIVE.TRANS64.RED.A1T0 RZ, [R0+URZ], RZ ;  /* 0x000000ff00ff79a7 */ /* 0x0003e600081004ff */
[----:B------:R-:W-:Y:S02]  /*40a0*/  @UP3 UMOV UR45, UR5 ;  /* 0x00000005002d3c82 */ /* 0x000fe40008000000 */
[----:B------:R-:W-:Y:S01]  /*40b0*/  @UP3 UMOV UR43, UR4 ;  /* 0x00000004002b3c82 */ /* 0x000fe20008000000 */
[----:B------:R-:W-:Y:S05]  /*40c0*/  BRA.U !UP5, `(.L_x_77) ;  /* 0x000000010dd07547 */ /* 0x000fea000b800000 */
[----:B------:R-:W2:Y:S01]  /*40d0*/  LDCU.128 UR16, c[0x0][0xf10] ;  /* 0x0001e200ff1077ac */ /* 0x000ea20008000c00 */
[----:B------:R-:W3:Y:S01]  /*40e0*/  LDCU UR12, c[0x0][0xf20] ;  /* 0x0001e400ff0c77ac */ /* 0x000ee20008000800 */
[----:B------:R-:W4:Y:S01]  /*40f0*/  LDCU UR22, c[0x0][0xf0c] ;  /* 0x0001e180ff1677ac */ /* 0x000f220008000800 */
[----:B------:R-:W1:Y:S01]  /*4100*/  LDCU.64 UR8, c[0x0][0xf28] ;  /* 0x0001e500ff0877ac */ /* 0x000e620008000a00 */
[----:B--2---:R-:W-:Y:S02]  /*4110*/  UIMAD.WIDE.U32 UR6, UR47, UR19, URZ ;  /* 0x000000132f0672a5 */ /* 0x004fe4000f8e00ff */
[----:B------:R-:W-:Y:S02]  /*4120*/  UIMAD.WIDE.U32 UR4, UR48, UR16, URZ ;  /* 0x00000010300472a5 */ /* 0x000fe4000f8e00ff */
[----:B------:R-:W-:Y:S02]  /*4130*/  UISETP.NE.AND UP0, UPT, UR18, 0x1, UPT ;  /* 0x000000011200788c */ /* 0x000fe4000bf05270 */
[----:B------:R-:W-:Y:S01]  /*4140*/  UIMAD.WIDE.U32 UR20, UR43, UR19, URZ ;  /* 0x000000132b1472a5 */ /* 0x000fe2000f8e00ff */
[----:B------:R-:W-:-:S02]  /*4150*/  UMOV UR6, UR7 ;  /* 0x0000000700067c82 */ /* 0x000fc40008000000 */
[----:B------:R-:W-:Y:S01]  /*4160*/  UMOV UR4, UR5 ;  /* 0x0000000500047c82 */ /* 0x000fe20008000000 */
[----:B---3--:R-:W-:Y:S02]  /*4170*/  USHF.R.U32.HI UR6, URZ, UR12, UR6 ;  /* 0x0000000cff067299 */ /* 0x008fe40008011606 */
[----:B----4-:R-:W-:Y:S02]  /*4180*/  UISETP.NE.AND UP1, UPT, UR22, 0x1, UPT ;  /* 0x000000011600788c */ /* 0x010fe4000bf25270 */
[----:B------:R-:W-:Y:S02]  /*4190*/  USHF.R.U32.HI UR4, URZ, UR17, UR4 ;  /* 0x00000011ff047299 */ /* 0x000fe40008011604 */
[----:B------:R-:W-:Y:S02]  /*41a0*/  USEL UR5, UR47, UR6, !UP0 ;  /* 0x000000062f057287 */ /* 0x000fe4000c000000 */
[----:B------:R-:W-:Y:S02]  /*41b0*/  USEL UR6, UR48, UR4, !UP1 ;  /* 0x0000000430067287 */ /* 0x000fe4000c800000 */
[----:B-1----:R-:W-:Y:S01]  /*41c0*/  UIMAD.WIDE.U32 UR10, UR5, UR8, URZ ;  /* 0x00000008050a72a5 */ /* 0x002fe2000f8e00ff */
[----:B------:R-:W-:Y:S01]  /*41d0*/  UMOV UR4, UR21 ;  /* 0x0000001500047c82 */ /* 0x000fe20008000000 */
[----:B------:R-:W-:-:S02]  /*41e0*/  UIMAD.WIDE.U32 UR14, UR45, UR16, URZ ;  /* 0x000000102d0e72a5 */ /* 0x000fc4000f8e00ff */
        /* <DEDUP_REMOVED lines=34> */
.L_x_77:
[----:B------:R-:W2:Y:S02]  /*4410*/  LDCU UR4, c[0x0][0xf30] ;  /* 0x0001e600ff0477ac */ /* 0x000ea40008000800 */
[----:B--2---:R-:W-:-:S09]  /*4420*/  UISETP.NE.AND UP0, UPT, UR4, 0x1, UPT ;  /* 0x000000010400788c */ /* 0x004fd2000bf05270 */
[----:B------:R-:W-:Y:S05]  /*4430*/  BRA.U UP0, `(.L_x_78) ;  /* 0x00000001003c7547 */ /* 0x000fea000b800000 */
[----:B------:R-:W2:Y:S01]  /*4440*/  LDCU.128 UR8, c[0x0][0xf10] ;  /* 0x0001e200ff0877ac */ /* 0x000ea20008000c00 */
[----:B------:R-:W3:Y:S01]  /*4450*/  LDCU UR12, c[0x0][0xf0c] ;  /* 0x0001e180ff0c77ac */ /* 0x000ee20008000800 */
[----:B------:R-:W4:Y:S01]  /*4460*/  LDCU UR14, c[0x0][0xf20] ;  /* 0x0001e400ff0e77ac */ /* 0x000f220008000800 */
[----:B--2---:R-:W-:Y:S02]  /*4470*/  UIMAD.WIDE.U32 UR6, UR45, UR8, URZ ;  /* 0x000000082d0672a5 */ /* 0x004fe4000f8e00ff */
[----:B------:R-:W-:Y:S02]  /*4480*/  UIMAD.WIDE.U32 UR4, UR43, UR11, URZ ;  /* 0x0000000b2b0472a5 */ /* 0x000fe4000f8e00ff */
[----:B---3--:R-:W-:Y:S02]  /*4490*/  UISETP.NE.AND UP0, UPT, UR12, 0x1, UPT ;  /* 0x000000010c00788c */ /* 0x008fe4000bf05270 */
[----:B------:R-:W-:Y:S01]  /*44a0*/  UISETP.NE.AND UP1, UPT, UR10, 0x1, UPT ;  /* 0x000000010a00788c */ /* 0x000fe2000bf25270 */
[----:B------:R-:W-:-:S02]  /*44b0*/  UMOV UR6, UR7 ;  /* 0x0000000700067c82 */ /* 0x000fc40008000000 */
[----:B------:R-:W-:Y:S01]  /*44c0*/  UMOV UR4, UR5 ;  /* 0x0000000500047c82 */ /* 0x000fe20008000000 */
[----:B------:R-:W-:Y:S02]  /*44d0*/  USHF.R.U32.HI UR9, URZ, UR9, UR6 ;  /* 0x00000009ff097299 */ /* 0x000fe40008011606 */
[----:B----4-:R-:W-:Y:S02]  /*44e0*/  USHF.R.U32.HI UR4, URZ, UR14, UR4 ;  /* 0x0000000eff047299 */ /* 0x010fe40008011604 */
[----:B------:R-:W-:Y:S02]  /*44f0*/  USEL UR5, UR45, UR9, !UP0 ;  /* 0x000000092d057287 */ /* 0x000fe4000c000000 */
[----:B------:R-:W-:-:S04]  /*4500*/  USEL UR4, UR43, UR4, !UP1 ;  /* 0x000000042b047287 */ /* 0x000fc8000c800000 */
[----:B------:R-:W-:-:S04]  /*4510*/  UIADD3 UR4, UPT, UPT, UR5, -UR4, URZ ;  /* 0x8000000405047290 */ /* 0x000fc8000fffe0ff */
[----:B------:R-:W-:-:S12]  /*4520*/  UIMAD UR43, UR4, UR10, UR43 ;  /* 0x0000000a042b72a4 */ /* 0x000fd8000f8e022b */
.L_x_78:
[----:B------:R-:W2:Y:S01]  /*4530*/  LDCU UR4, c[0x0][0x38c] ;  /* 0x00007180ff0477ac */ /* 0x000ea20008000800 */
[----:B------:R-:W-:Y:S02]  /*4540*/  PLOP3.LUT P1, PT, PT, PT, PT, 0x80, 0x8 ;  /* 0x000000000008781c */ /* 0x000fe40003f2f070 */
[----:B------:R-:W-:Y:S01]  /*4550*/  SHF.L.U32 R2, R10, 0x1f, RZ ;  /* 0x0000001f0a027819 */ /* 0x000fe200000006ff */
[----:B------:R-:W-:Y:S02]  /*4560*/  ULEA UR44, UR46, UR27, 0x3 ;  /* 0x0000001b2e2c7291 */ /* 0x000fe4000f8e18ff */
[----:B------:R-:W-:Y:S02]  /*4570*/  ULEA UR28, UR46, UR13, 0x6 ;  /* 0x0000000d2e1c7291 */ /* 0x000fe4000f8e30ff */
[----:B--2---:R-:W-:-:S06]  /*4580*/  UISETP.GE.AND UP0, UPT, UR4, 0x1, UPT ;  /* 0x000000010400788c */ /* 0x004fcc000bf06270 */
[----:B------:R-:W-:-:S05]  /*4590*/  PLOP3.LUT P0, PT, PT, PT, UP0, 0x80, 0x8 ;  /* 0x000000000008781c */ /* 0x000fca0003f0f008 */
[----:B------:R-:W-:-:S08]  /*45a0*/  @UP0 ULEA UR4, UR24, UR27, 0x3 ;  /* 0x0000001b18040291 */ /* 0x000fd0000f8e18ff */
[----:B-1----:R-:W-:-:S04]  /*45b0*/  @P0 SHF.L.U32 R0, R3, 0x1f, RZ ;  /* 0x0000001f03000819 */ /* 0x002fc800000006ff */
[----:B------:R1:W2:Y:S01]  /*45c0*/  @P0 SYNCS.PHASECHK.TRANS64.TRYWAIT P1, [UR4], R0 ;  /* 0x00000000ff0005a7 */ /* 0x0002a20008021104 */
[----:B------:R-:W-:-:S04]  /*45d0*/  ULEA.HI UR4, UR26, UR26, URZ, 0x1 ;  /* 0x0000001a1a047291 */ /* 0x000fc8000f8f08ff */
[----:B------:R-:W-:-:S04]  /*45e0*/  ULOP3.LUT UR4, UR4, 0x7ffffffe, URZ, 0xc0, !UPT ;  /* 0x7ffffffe04047892 */ /* 0x000fc8000f8ec0ff */
[----:B------:R-:W-:-:S04]  /*45f0*/  UIADD3 UR4, UPT, UPT, -UR4, UR26, URZ ;  /* 0x0000001a04047290 */ /* 0x000fc8000fffe1ff */
[----:B------:R-:W-:Y:S01]  /*4600*/  ULEA UR35, UR4, UR53, 0x1 ;  /* 0x0000003504237291 */ /* 0x000fe2000f8e08ff */
[----:B------:R-:W3:Y:S02]  /*4610*/  SYNCS.PHASECHK.TRANS64.TRYWAIT P0, [UR44+0x160], R2 ;  /* 0x00016002ff0075a7 */ /* 0x000ee4000800112c */
[----:B-123--:R-:W-:Y:S09]  /*4620*/  @!P0 BRA `(.L_x_79) ;  /* 0x0000007800d88947 */ /* 0x00eff20003800000 */
.L_x_207:
[----:B------:R-:W-:Y:S01]  /*4630*/  IADD3 R9, PT, PT, R9, 0x1, RZ ;  /* 0x0000000109097810 */ /* 0x000fe20007ffe0ff */
[----:B------:R-:W-:Y:S06]  /*4640*/  BRA.U !UP0, `(.L_x_80) ;  /* 0x0000000108f87547 */ /* 0x000fec000b800000 */
[----:B------:R-:W-:Y:S02]  /*4650*/  UIADD3 UR37, UPT, UPT, UR35, 0x4, URZ ;  /* 0x0000000423257890 */ /* 0x000fe4000fffe0ff */
[----:B------:R-:W-:Y:S02]  /*4660*/  USHF.R.U32.HI UR5, URZ, 0x1a, UR35 ;  /* 0x0000001aff057899 */ /* 0x000fe40008011623 */
[----:B------:R-:W-:Y:S02]  /*4670*/  USHF.R.U32.HI UR4, URZ, 0x1a, UR37 ;  /* 0x0000001aff047899 */ /* 0x000fe40008011625 */
[----:B------:R-:W-:Y:S02]  /*4680*/  ULOP3.LUT UR5, UR5, 0x30, URZ, 0xc0, !UPT ;  /* 0x0000003005057892 */ /* 0x000fe4000f8ec0ff */
[----:B------:R-:W-:Y:S02]  /*4690*/  ULOP3.LUT UR4, UR4, 0x30, URZ, 0xc0, !UPT ;  /* 0x0000003004047892 */ /* 0x000fe4000f8ec0ff */
[----:B------:R-:W-:-:S02]  /*46a0*/  ULOP3.LUT UR5, UR5, 0x480, URZ, 0xfc, !UPT ;  /* 0x0000048005057892 */ /* 0x000fc4000f8efcff */
[----:B------:R-:W-:Y:S01]  /*46b0*/  ULOP3.LUT UR4, UR4, 0x480, URZ, 0xfc, !UPT ;  /* 0x0000048004047892 */ /* 0x000fe2000f8efcff */
[----:B------:R-:W-:Y:S01]  /*46c0*/  UMOV UR25, URZ ;  /* 0x000000ff00197c82 */ /* 0x000fe20008000000 */
[----:B------:R-:W-:Y:S01]  /*46d0*/  UMOV UR23, UR51 ;  /* 0x0000003300177c82 */ /* 0x000fe20008000000 */
[----:B------:R-:W-:Y:S01]  /*46e0*/  UMOV UR22, UR49 ;  /* 0x0000003100167c82 */ /* 0x000fe20008000000 */
[----:B------:R-:W-:Y:S01]  /*46f0*/  UMOV UR12, UR24 ;  /* 0x00000018000c7c82 */ /* 0x000fe20008000000 */
[----:B------:R-:W-:Y:S02]  /*4700*/  UPRMT UR33, UR5, 0x5410, UR52 ;  /* 0x0000541005217896 */ /* 0x000fe40008000034 */
[----:B------:R-:W-:Y:S01]  /*4710*/  UPRMT UR31, UR4, 0x5410, UR50 ;  /* 0x00005410041f7896 */ /* 0x000fe20008000032 */
[----:B------:R-:W-:Y:S01]  /*4720*/  UMOV UR32, URZ ;  /* 0x000000ff00207c82 */ /* 0x000fe20008000000 */
[----:B------:R-:W-:-:S10]  /*4730*/  UMOV UR30, URZ ;  /* 0x000000ff001e7c82 */ /* 0x000fd40008000000 */
.L_x_83:
[----:B------:R-:W-:Y:S02]  /*4740*/  UIADD3 UR23, UPT, UPT, UR23, 0x1, URZ ;  /* 0x0000000117177890 */ /* 0x000fe4000fffe0ff */
[----:B--2---:R-:W-:Y:S02]  /*4750*/  ULEA UR7, UR12, UR27, 0x3 ;  /* 0x0000001b0c077291 */ /* 0x004fe4000f8e18ff */
[----:B------:R-:W-:Y:S01]  /*4760*/  UISETP.NE.AND UP2, UPT, UR23, URZ, UPT ;  /* 0x000000ff1700728c */ /* 0x000fe2000bf45270 */
[----:B---3--:R-:W-:Y:S10]  /*4770*/  @P1 BRA `(.L_x_81) ;  /* 0x00000000000c1947 */ /* 0x008ff40003800000 */
[----:B-1----:R-:W-:Y:S04]  /*4780*/  SHF.L.U32 R2, R3, 0x1f, RZ ;  /* 0x0000001f03027819 */ /* 0x002fe800000006ff */
[----:B------:R-:W1:Y:S02]  /*4790*/  SYNCS.PHASECHK.TRANS64.TRYWAIT P0, [UR7], R2 ;  /* 0x00000002ff0075a7 */ /* 0x000e640008001107 */
[----:B-1----:R-:W-:Y:S05]  /*47a0*/  @!P0 BRA `(.L_x_82) ;  /* 0x0000007800908947 */ /* 0x002fea0003800000 */
.L_x_81:
[----:B------:R-:W-:Y:S01]  /*47b0*/  UISETP.NE.AND UP0, UPT, UR22, 0x1, UPT ;  /* 0x000000011600788c */ /* 0x000fe2000bf05270 */
[----:B------:R-:W-:Y:S01]  /*47c0*/  PLOP3.LUT P1, PT, PT, PT, PT, 0x80, 0x8 ;  /* 0x000000000008781c */ /* 0x000fe20003f2f070 */
[----:B------:R-:W-:Y:S02]  /*47d0*/  UIADD3 UR4, UPT, UPT, UR12, 0x1, URZ ;  /* 0x000000010c047890 */ /* 0x000fe4000fffe0ff */
[----:B------:R-:W-:Y:S02]  /*47e0*/  ULEA UR10, UR12, UR40, 0x6 ;  /* 0x000000280c0a7291 */ /* 0x000fe4000f8e30ff */
[----:B------:R-:W-:Y:S01]  /*47f0*/  UISETP.NE.AND UP1, UPT, UR4, 0xf, UPT ;  /* 0x0000000f0400788c */ /* 0x000fe2000bf25270 */
[----:B------:R-:W-:Y:S01]  /*4800*/  PLOP3.LUT P0, PT, PT, PT, UP0, 0x80, 0x8 ;  /* 0x000000000008781c */ /* 0x000fe20003f0f008 */
[----:B------:R-:W-:Y:S02]  /*4810*/  ULEA UR8, UR12, UR41, 0x6 ;  /* 0x000000290c087291 */ /* 0x000fe4000f8e30ff */
[----:B------:R-:W-:Y:S02]  /*4820*/  USEL UR5, URZ, 0x1, UP1 ;  /* 0x00000001ff057887 */ /* 0x000fe40008800000 */
[----:B------:R-:W-:Y:S02]  /*4830*/  USEL UR24, UR4, URZ, UP1 ;  /* 0x000000ff04187287 */ /* 0x000fe40008800000 */
[----:B------:R-:W-:Y:S02]  /*4840*/  ULEA UR6, UR12, UR39, 0x8 ;  /* 0x000000270c067291 */ /* 0x000fe4000f8e40ff */
[----:B------:R-:W-:Y:S01]  /*4850*/  @UP0 ULEA UR4, UR24, UR27, 0x3 ;  /* 0x0000001b18040291 */ /* 0x000fe2000f8e18ff */
[----:B------:R-:W-:Y:S01]  /*4860*/  LOP3.LUT R3, R3, UR5, RZ, 0x3c, !PT ;  /* 0x0000000503037c12 */ /* 0x000fe2000f8e3cff */
[----:B------:R-:W-:Y:S02]  /*4870*/  UIADD3 UR20, UPT, UPT, UR10, 0x20, URZ ;  /* 0x000000200a147890 */ /* 0x000fe4000fffe0ff */
[----:B------:R-:W-:Y:S01]  /*4880*/  UISETP.NE.U32.AND UP0, UPT, UR25, URZ, UPT ;  /* 0x000000ff1900728c */ /* 0x000fe2000bf05070 */
[----:B-1----:R-:W-:Y:S01]  /*4890*/  @P0 SHF.L.U32 R0, R3, 0x1f, RZ ;  /* 0x0000001f03000819 */ /* 0x002fe200000006ff */
[----:B------:R-:W-:Y:S02]  /*48a0*/  UIADD3 UR18, UPT, UPT, UR8, 0x20, URZ ;  /* 0x0000002008127890 */ /* 0x000fe4000fffe0ff */
[----:B------:R-:W-:Y:S01]  /*48b0*/  UIADD3 UR16, UPT, UPT, UR6, 0x2, URZ ;  /* 0x0000000206107890 */ /* 0x000fe2000fffe0ff */
[----:B------:R2:W3:Y:S01]  /*48c0*/  @P0 SYNCS.PHASECHK.TRANS64.TRYWAIT P1, [UR4], R0 ;  /* 0x00000000ff0005a7 */ /* 0x0004e20008021104 */
[----:B------:R-:W-:Y:S02]  /*48d0*/  ULEA UR4, UR12, UR38, 0x9 ;  /* 0x000000260c047291 */ /* 0x000fe4000f8e48ff */
[----:B------:R-:W-:Y:S02]  /*48e0*/  UIADD3 UR26, UPT, UPT, UR7, 0x78, URZ ;  /* 0x00000078071a7890 */ /* 0x000fe4000fffe0ff */
[----:B------:R-:W-:Y:S02]  /*48f0*/  UIADD3 UR14, UPT, UPT, UR4, 0x2, URZ ;  /* 0x00000002040e7890 */ /* 0x000fe4000fffe0ff */
[----:B------:R-:W-:Y:S01]  /*4900*/  UIADD3 UR22, UPT, UPT, UR22, -0x1, URZ ;  /* 0xffffffff16167890 */ /* 0x000fe2000fffe0ff */
[----:B------:R-:W-:Y:S01]  /*4910*/  UMOV UR11, 0x4008 ;  /* 0x00004008000b7882 */ /* 0x000fe20000000000 */
[----:B------:R-:W-:Y:S01]  /*4920*/  UMOV UR21, 0x4008 ;  /* 0x0000400800157882 */ /* 0x000fe20000000000 */
[----:B------:R2:W-:Y:S01]  /*4930*/  UTCCP.T.S.4x32dp128bit tmem[UR13+0x80], gdesc[UR10] ;  /* 0x0000800a0d0079e7 */ /* 0x0005e20009100000 */
[----:B------:R2:W-:Y:S01]  /*4940*/  UTCCP.T.S.4x32dp128bit tmem[UR13+0x84], gdesc[UR20] ;  /* 0x000084140d0079e7 */ /* 0x0005e20009100000 */
[----:B------:R-:W-:Y:S01]  /*4950*/  UMOV UR9, 0x4008 ;  /* 0x0000400800097882 */ /* 0x000fe20000000000 */
[----:B------:R-:W-:Y:S01]  /*4960*/  UMOV UR19, 0x4008 ;  /* 0x0000400800137882 */ /* 0x000fe20000000000 */
[----:B------:R2:W-:Y:S01]  /*4970*/  UTCCP.T.S.4x32dp128bit tmem[UR13+0x88], gdesc[UR8] ;  /* 0x000088080d0079e7 */ /* 0x0005e20009100000 */
[----:B------:R2:W-:Y:S01]  /*4980*/  UTCCP.T.S.4x32dp128bit tmem[UR13+0x8c], gdesc[UR18] ;  /* 0x00008c120d0079e7 */ /* 0x0005e20009100000 */
[----:B------:R-:W-:Y:S01]  /*4990*/  UMOV UR7, 0x80004020 ;  /* 0x8000402000077882 */ /* 0x000fe20000000000 */
[----:B------:R-:W-:Y:S01]  /*49a0*/  UMOV UR5, 0x80004020 ;  /* 0x8000402000057882 */ /* 0x000fe20000000000 */
[----:B------:R-:W-:Y:S01]  /*49b0*/  UMOV UR17, 0x80004020 ;  /* 0x8000402000117882 */ /* 0x000fe20000000000 */
[----:B------:R2:W-:Y:S01]  /*49c0*/  UTCOMMA.4X gdesc[UR4], gdesc[UR6], tmem[UR28], tmem[UR32], idesc[UR33], tmem[UR34], UP0 ;  /* 0x80222006040075ea */ /* 0x0005e2000800001c */
[----:B------:R-:W-:Y:S01]  /*49d0*/  UMOV UR15, 0x80004020 ;  /* 0x80004020000f7882 */ /* 0x000fe20000000000 */
[----:B------:R-:W-:Y:S01]  /*49e0*/  UMOV UR25, 0x1 ;  /* 0x0000000100197882 */ /* 0x000fe20000000000 */
[----:B------:R2:W-:Y:S01]  /*49f0*/  UTCOMMA.4X gdesc[UR14], gdesc[UR16], tmem[UR28], tmem[UR30], idesc[UR31], tmem[UR36], UPT ;  /* 0x80241e100e0075ea */ /* 0x0005e2000b80001c */
[----:B------:R2:W-:Y:S01]  /*4a00*/  UTCBAR.MULTICAST [UR26], URZ, UR29 ;  /* 0x000000ff1a0073e9 */ /* 0x0005e2000800081d */
[----:B------:R-:W-:Y:S01]  /*4a10*/  UMOV UR12, UR24 ;  /* 0x00000018000c7c82 */ /* 0x000fe20008000000 */
[----:B------:R-:W-:Y:S05]  /*4a20*/  BRA.U UP2, `(.L_x_83) ;  /* 0xfffffffd02447547 */ /* 0x000fea000b83ffff */
.L_x_80:
[----:B--2---:R-:W-:Y:S01]  /*4a30*/  UIADD3 UR5, UPT, UPT, UR44, 0x150, URZ ;  /* 0x000001502c057890 */ /* 0x004fe2000fffe0ff */
[----:B------:R-:W-:Y:S01]  /*4a40*/  R2UR UR6, R91 ;  /* 0x000000005b0672ca */ /* 0x000fe200000e0000 */
[----:B------:R-:W-:Y:S01]  /*4a50*/  UIADD3 UR4, UPT, UPT, UR46, 0x1, URZ ;  /* 0x000000012e047890 */ /* 0x000fe2000fffe0ff */
[----:B------:R-:W-:-:S03]  /*4a60*/  ISETP.NE.AND P0, PT, R9, 0x2, PT ;  /* 0x000000020900780c */ /* 0x000fc60003f05270 */
[----:B------:R-:W-:Y:S01]  /*4a70*/  UISETP.NE.AND UP0, UPT, UR4, 0x2, UPT ;  /* 0x000000020400788c */ /* 0x000fe2000bf05270 */
[----:B-1----:R-:W-:Y:S02]  /*4a80*/  SEL R0, RZ, 0x1, P0 ;  /* 0x00000001ff007807 */ /* 0x002fe40000000000 */
[----:B------:R1:W-:Y:S01]  /*4a90*/  UTCBAR [UR5], URZ ;  /* 0x000000ff050073e9 */ /* 0x0003e200080000ff */
[----:B------:R-:W-:Y:S01]  /*4aa0*/  SEL R9, R9, RZ, P0 ;  /* 0x000000ff09097207 */ /* 0x000fe20000000000 */
[----:B------:R-:W-:Y:S01]  /*4ab0*/  USEL UR46, UR4, URZ, UP0 ;  /* 0x000000ff042e7287 */ /* 0x000fe20008000000 */
[----:B------:R-:W-:Y:S02]  /*4ac0*/  LOP3.LUT R8, R8, R0, RZ, 0x3c, !PT ;  /* 0x0000000008087212 */ /* 0x000fe400078e3cff */
[----:B------:R-:W-:Y:S02]  /*4ad0*/  UIADD3 UR26, UPT, UPT, UR43, UR6, URZ ;  /* 0x000000062b1a7290 */ /* 0x000fe4000fffe0ff */
[----:B------:R-:W-:-:S06]  /*4ae0*/  USEL UR6, URZ, 0x1, UP0 ;  /* 0x00000001ff067887 */ /* 0x000fcc0008000000 */
[----:B------:R-:W-:Y:S01]  /*4af0*/  LOP3.LUT R10, R10, UR6, RZ, 0x3c, !PT ;  /* 0x000000060a0a7c12 */ /* 0x000fe2000f8e3cff */
[----:B------:R-:W-:Y:S06]  /*4b00*/  BRA.U UP3, `(.L_x_84) ;  /* 0xfffffff5030c7547 */ /* 0x000fec000b83ffff */
[----:B------:R-:W2:Y:S01]  /*4b10*/  S2UR UR7, SR_CgaCtaId ;  /* 0x00000000000779c3 */ /* 0x000ea20000008800 */
[----:B------:R-:W-:Y:S01]  /*4b20*/  ELECT P0, URZ, PT ;  /* 0x0000000000ff782f */ /* 0x000fe20003800000 */
[----:B------:R-:W-:Y:S01]  /*4b30*/  IMAD.MOV.U32 R0, RZ, RZ, 0x1 ;  /* 0x00000001ff007424 */ /* 0x000fe200078e00ff */
[----:B------:R-:W-:Y:S01]  /*4b40*/  UIADD3 UR27, UPT, UPT, UR27, 0x160, URZ ;  /* 0x000001601b1b7890 */ /* 0x000fe2000fffe0ff */
[----:B------:R-:W-:Y:S01]  /*4b50*/  SHF.L.U32 R2, R10, 0x1f, RZ ;  /* 0x0000001f0a027819 */ /* 0x000fe200000006ff */
[----:B------:R-:W-:-:S03]  /*4b60*/  UMOV UR4, 0x40 ;  /* 0x0000004000047882 */ /* 0x000fc60000000000 */
[----:B------:R-:W-:Y:S01]  /*4b70*/  UVIRTCOUNT.DEALLOC.SMPOOL 0x80 ;  /* 0x000000800000784c */ /* 0x000fe20000000000 */
[----:B--2---:R-:W-:Y:S02]  /*4b80*/  ULEA UR7, UR7, UR4, 0x18 ;  /* 0x0000000407077291 */ /* 0x004fe4000f8ec0ff */
[----:B------:R-:W-:-:S07]  /*4b90*/  ULEA UR4, UR46, UR27, 0x3 ;  /* 0x0000001b2e047291 */ /* 0x000fce000f8e18ff */
[----:B------:R2:W-:Y:S02]  /*4ba0*/  @P0 STS.U8 [UR7+0x1c], R0 ;  /* 0x00001c00ff000988 */ /* 0x0005e40008000007 */
[----:B------:R-:W4:Y:S02]  /*4bb0*/  SYNCS.PHASECHK.TRANS64.TRYWAIT P0, [UR4], R2 ;  /* 0x00000002ff0075a7 */ /* 0x000f240008001104 */
[----:B--2-4-:R-:W-:Y:S05]  /*4bc0*/  @!P0 BRA `(.L_x_85) ;  /* 0x0000007400a08947 */ /* 0x014fea0003800000 */
.L_x_210:
[----:B------:R-:W-:-:S04]  /*4bd0*/  UIADD3 UR4, UPT, UPT, UR46, 0x1, URZ ;  /* 0x000000012e047890 */ /* 0x000fc8000fffe0ff */
[----:B------:R-:W-:-:S04]  /*4be0*/  UISETP.NE.AND UP0, UPT, UR4, 0x2, UPT ;  /* 0x000000020400788c */ /* 0x000fc8000bf05270 */
[----:B-1----:R-:W-:Y:S02]  /*4bf0*/  USEL UR5, URZ, 0x1, UP0 ;  /* 0x00000001ff057887 */ /* 0x002fe40008000000 */
[----:B------:R-:W-:-:S04]  /*4c00*/  USEL UR4, UR4, URZ, UP0 ;  /* 0x000000ff04047287 */ /* 0x000fc80008000000 */
[----:B------:R-:W-:Y:S01]  /*4c10*/  ULEA UR4, UR4, UR27, 0x3 ;  /* 0x0000001b04047291 */ /* 0x000fe2000f8e18ff */
[----:B--2---:R-:W-:-:S04]  /*4c20*/  LOP3.LUT R2, R10, UR5, RZ, 0x3c, !PT ;  /* 0x000000050a027c12 */ /* 0x004fc8000f8e3cff */
[----:B------:R-:W-:-:S04]  /*4c30*/  SHF.L.U32 R2, R2, 0x1f, RZ ;  /* 0x0000001f02027819 */ /* 0x000fc800000006ff */
[----:B------:R-:W1:Y:S02]  /*4c40*/  SYNCS.PHASECHK.TRANS64.TRYWAIT P0, [UR4], R2 ;  /* 0x00000002ff0075a7 */ /* 0x000e640008001104 */
[----:B-1----:R-:W-:Y:S05]  /*4c50*/  @!P0 BRA `(.L_x_86) ;  /* 0x0000007400948947 */ /* 0x002fea0003800000 */
.L_x_212:
[----:B------:R-:W-:Y:S01]  /*4c60*/  NOP ;  /* 0x0000000000007918 */ /* 0x000fe20000000000 */
[----:B-1----:R-:W1:Y:S01]  /*4c70*/  LDS R0, [UR7+0x14] ;  /* 0x00001407ff007984 */ /* 0x002e620008000800 */
[----:B------:R-:W-:Y:S01]  /*4c80*/  ULOP3.LUT UR4, UR13, 0xffff, URZ, 0xc0, !UPT ;  /* 0x0000ffff0d047892 */ /* 0x000fe2000f8ec0ff */
[----:B------:R-:W-:Y:S01]  /*4c90*/  UMOV UR5, 0xffff ;  /* 0x0000ffff00057882 */ /* 0x000fe20000000000 */
[----:B------:R-:W-:Y:S02]  /*4ca0*/  UMOV UR6, 0x1 ;  /* 0x0000000100067882 */ /* 0x000fe40000000000 */
[----:B------:R-:W-:-:S04]  /*4cb0*/  USHF.R.U32.HI UR4, URZ, 0x5, UR4 ;  /* 0x00000005ff047899 */ /* 0x000fc80008011604 */
[----:B------:R-:W-:Y:S02]  /*4cc0*/  USHF.L.U32 UR5, UR5, UR4, URZ ;  /* 0x0000000405057299 */ /* 0x000fe400080006ff */
[----:B------:R-:W-:-:S04]  /*4cd0*/  USHF.L.U32 UR4, UR6, UR4, URZ ;  /* 0x0000000406047299 */ /* 0x000fc800080006ff */
[----:B-1----:R-:W-:-:S04]  /*4ce0*/  LOP3.LUT R0, R0, UR5, RZ, 0xc0, !PT ;  /* 0x0000000500007c12 */ /* 0x002fc8000f8ec0ff */
[----:B------:R-:W-:-:S13]  /*4cf0*/  ISETP.NE.AND P0, PT, R0, UR5, PT ;  /* 0x0000000500007c0c */ /* 0x000fda000bf05270 */
[----:B------:R-:W-:Y:S05]  /*4d00*/  @P0 BRA `(.L_x_87) ;  /* 0x0000000000580947 */ /* 0x000fea0003800000 */
[----:B------:R-:W1:Y:S02]  /*4d10*/  LDS R0, [UR7+0x18] ;  /* 0x00001807ff007984 */ /* 0x000e640008000800 */
[----:B-1----:R-:W-:-:S04]  /*4d20*/  LOP3.LUT R0, R0, UR4, RZ, 0xc0, !PT ;  /* 0x0000000400007c12 */ /* 0x002fc8000f8ec0ff */
[----:B------:R-:W-:-:S13]  /*4d30*/  ISETP.NE.AND P0, PT, R0, UR4, PT ;  /* 0x0000000400007c0c */ /* 0x000fda000bf05270 */
[----:B------:R-:W-:Y:S05]  /*4d40*/  @P0 BRA `(.L_x_88) ;  /* 0x00000000003c0947 */ /* 0x000fea0003800000 */
[----:B------:R-:W1:Y:S01]  /*4d50*/  S2R R2, SR_LANEID ;  /* 0x0000000000027919 */ /* 0x000e620000000000 */
[----:B------:R-:W-:-:S06]  /*4d60*/  ULOP3.LUT UR5, URZ, UR5, URZ, 0x33, !UPT ;  /* 0x00000005ff057292 */ /* 0x000fcc000f8e33ff */
[----:B------:R-:W-:-:S04]  /*4d70*/  IMAD.U32 R0, RZ, RZ, UR5 ;  /* 0x00000005ff007e24 */ /* 0x000fc8000f8e00ff */
[----:B------:R2:W4:Y:S02]  /*4d80*/  REDUX UR8, R0 ;  /* 0x00000000000873c4 */ /* 0x0005240000000000 */
[----:B------:R1:W-:Y:S01]  /*4d90*/  UTCATOMSWS.AND URZ, UR5 ;  /* 0x0000000500ff79e3 */ /* 0x0003e20008000000 */
[----:B--2---:R-:W-:Y:S01]  /*4da0*/  LOP3.LUT R0, RZ, UR4, RZ, 0x33, !PT ;  /* 0x00000004ff007c12 */ /* 0x004fe2000f8e33ff */
[----:B------:R-:W-:Y:S02]  /*4db0*/  VOTEU.ANY UR4, UPT, PT ;  /* 0x0000000000047886 */ /* 0x000fe400038e0100 */
[----:B------:R-:W-:Y:S02]  /*4dc0*/  UFLO.U32 UR4, UR4 ;  /* 0x00000004000472bd */ /* 0x000fe400080e0000 */
[----:B------:R-:W2:Y:S04]  /*4dd0*/  REDUX UR6, R0 ;  /* 0x00000000000673c4 */ /* 0x000ea80000000000 */
[----:B-1----:R-:W-:-:S02]  /*4de0*/  ISETP.EQ.U32.AND P0, PT, R2, UR4, PT ;  /* 0x0000000402007c0c */ /* 0x002fc4000bf02070 */
[----:B----4-:R-:W-:-:S11]  /*4df0*/  MOV R2, UR8 ;  /* 0x0000000800027c02 */ /* 0x010fd60008000f00 */
[----:B------:R1:W-:Y:S01]  /*4e00*/  @P0 ATOMS.AND RZ, [UR7+0x14], R2 ;  /* 0x00001402ffff098c */ /* 0x0003e2000a800007 */
[----:B--2---:R-:W-:-:S05]  /*4e10*/  IMAD.U32 R0, RZ, RZ, UR6 ;  /* 0x00000006ff007e24 */ /* 0x004fca000f8e00ff */
[----:B------:R1:W-:Y:S01]  /*4e20*/  @P0 ATOMS.AND RZ, [UR7+0x18], R0 ;  /* 0x00001800ffff098c */ /* 0x0003e2000a800007 */
[----:B------:R-:W-:Y:S05]  /*4e30*/  BRA `(.L_x_89) ;  /* 0x0000000000147947 */ /* 0x000fea0003800000 */
.L_x_88:
[----:B------:R-:W-:Y:S02]  /*4e40*/  MOV R2, 0x4e60 ;  /* 0x00004e6000027802 */ /* 0x000fe40000000f00 */
[----:B---3-5:R-:W-:Y:S05]  /*4e50*/  CALL.REL.NOINC `($__internal_0_$__cuda_sm10x_tcgen05_guardrail_trap_col_being_dealloced_not_returned_by_alloc) ;  /* 0x0000007800607944 */ /* 0x028fea0003c00000 */
[----:B------:R-:W-:Y:S05]  /*4e60*/  BRA `(.L_x_89) ;  /* 0x0000000000087947 */ /* 0x000fea0003800000 */
.L_x_87:
[----:B------:R-:W-:Y:S02]  /*4e70*/  MOV R2, 0x4e90 ;  /* 0x00004e9000027802 */ /* 0x000fe40000000f00 */
[----:B---3-5:R-:W-:Y:S05]  /*4e80*/  CALL.REL.NOINC `($__internal_2_$__cuda_sm10x_tcgen05_guardrail_trap_unallocated_columns_being_dealloced) ;  /* 0x00000078006c7944 */ /* 0x028fea0003c00000 */
.L_x_89:
[----:B------:R-:W-:Y:S01]  /*4e90*/  NOP ;  /* 0x0000000000007918 */ /* 0x000fe20000000000 */
[----:B------:R-:W-:Y:S05]  /*4ea0*/  EXIT ;  /* 0x000000000000794d */ /* 0x000fea0003800000 */
.L_x_71:
[----:B------:R-:W-:-:S09]  /*4eb0*/  UISETP.NE.OR UP0, UPT, UR21, 0x3, !UP3 ;  /* 0x000000031500788c */ /* 0x000fd2000df05670 */
[----:B------:R-:W-:Y:S05]  /*4ec0*/  BRA.U UP0, `(.L_x_90) ;  /* 0x00000015009c7547 */ /* 0x000fea000b800000 */
[----:B------:R-:W2:Y:S01]  /*4ed0*/  LDCU.64 UR4, c[0x0][0xc88] ;  /* 0x00019100ff0477ac */ /* 0x000ea20008000a00 */
[----:B------:R-:W3:Y:S01]  /*4ee0*/  LDC.64 R12, c[0x0][0x348] ;  /* 0x0000d200ff0c7b82 */ /* 0x000ee20000000a00 */
[----:B------:R-:W-:Y:S02]  /*4ef0*/  HFMA2 R9, -RZ, RZ, 0, 0 ;  /* 0x00000000ff097431 */ /* 0x000fe400000001ff */
[----:B------:R-:W-:Y:S01]  /*4f00*/  IMAD.MOV.U32 R11, RZ, RZ, 0x1 ;  /* 0x00000001ff0b7424 */ /* 0x000fe200078e00ff */
[----:B------:R-:W4:Y:S01]  /*4f10*/  LDCU UR35, c[0x0][0x370] ;  /* 0x00006e00ff2377ac */ /* 0x000f220008000800 */
[----:B------:R-:W-:Y:S01]  /*4f20*/  IMAD.MOV.U32 R10, RZ, RZ, RZ ;  /* 0x000000ffff0a7224 */ /* 0x000fe200078e00ff */
[----:B------:R-:W-:Y:S01]  /*4f30*/  MOV R3, 0x1000 ;  /* 0x0000100000037802 */ /* 0x000fe20000000f00 */
[----:B------:R-:W4:Y:S01]  /*4f40*/  LDCU.128 UR44, c[0x0][0xf10] ;  /* 0x0001e200ff2c77ac */ /* 0x000f220008000c00 */
[----:B------:R-:W1:Y:S01]  /*4f50*/  LDCU UR34, c[0x0][0x374] ;  /* 0x00006e80ff2277ac */ /* 0x000e620008000800 */
[----:B------:R-:W1:Y:S01]  /*4f60*/  LDCU.64 UR32, c[0x0][0xc90] ;  /* 0x00019200ff2077ac */ /* 0x000e620008000a00 */
[----:B--2---:R-:W-:Y:S01]  /*4f70*/  UISETP.NE.U32.AND UP0, UPT, UR4, URZ, UPT ;  /* 0x000000ff0400728c */ /* 0x004fe2000bf05070 */
[----:B------:R-:W2:Y:S01]  /*4f80*/  LDCU UR15, c[0x0][0xf0c] ;  /* 0x0001e180ff0f77ac */ /* 0x000ea20008000800 */
[----:B------:R-:W2:Y:S01]  /*4f90*/  LDCU UR40, c[0x0][0xf20] ;  /* 0x0001e400ff2877ac */ /* 0x000ea20008000800 */
[----:B------:R-:W2:Y:S01]  /*4fa0*/  LDCU UR4, c[0x0][0xf30] ;  /* 0x0001e600ff0477ac */ /* 0x000ea20008000800 */
[----:B----4-:R-:W-:-:S02]  /*4fb0*/  UIMAD.WIDE.U32 UR6, UR35, UR44, URZ ;  /* 0x0000002c230672a5 */ /* 0x010fc4000f8e00ff */
[----:B-1----:R-:W-:Y:S02]  /*4fc0*/  UIMAD.WIDE.U32 UR8, UR34, UR47, URZ ;  /* 0x0000002f220872a5 */ /* 0x002fe4000f8e00ff */
[----:B------:R-:W-:Y:S02]  /*4fd0*/  UISETP.NE.AND.EX UP6, UPT, UR5, URZ, UPT, UP0 ;  /* 0x000000ff0500728c */ /* 0x000fe4000bfc5300 */
[----:B------:R-:W-:Y:S02]  /*4fe0*/  UISETP.NE.AND UP0, UPT, UR42, 0x1, UPT ;  /* 0x000000012a00788c */ /* 0x000fe4000bf05270 */
[----:B------:R-:W-:Y:S01]  /*4ff0*/  UISETP.NE.U32.AND UP0, UPT, UR32, URZ, UPT ;  /* 0x000000ff2000728c */ /* 0x000fe2000bf05070 */
[----:B------:R-:W-:Y:S01]  /*5000*/  UMOV UR21, 0x400 ;  /* 0x0000040000157882 */ /* 0x000fe20000000000 */
[----:B------:R-:W-:Y:S01]  /*5010*/  UMOV UR6, UR7 ;  /* 0x0000000700067c82 */ /* 0x000fe20008000000 */
[----:B------:R-:W-:Y:S01]  /*5020*/  UMOV UR5, UR9 ;  /* 0x0000000900057c82 */ /* 0x000fe20008000000 */
[----:B------:R-:W-:-:S02]  /*5030*/  USEL UR39, URZ, 0x1, UP4 ;  /* 0x00000001ff277887 */ /* 0x000fc4000a000000 */
[----:B------:R-:W-:Y:S02]  /*5040*/  UISETP.GE.AND UP2, UPT, UR42, 0x1, UPT ;  /* 0x000000012a00788c */ /* 0x000fe4000bf46270 */
[----:B------:R-:W-:Y:S01]  /*5050*/  UISETP.NE.AND.EX UP5, UPT, UR33, URZ, UPT, UP0 ;  /* 0x000000ff2100728c */ /* 0x000fe2000bfa5300 */
[----:B------:R-:W-:Y:S01]  /*5060*/  UMOV UR25, URZ ;  /* 0x000000ff00197c82 */ /* 0x000fe20008000000 */
[----:B------:R-:W-:Y:S01]  /*5070*/  UPLOP3.LUT UP3, UPT, UPT, UPT, UPT, 0x40, 0x4 ;  /* 0x000000000004789c */ /* 0x000fe20003f6e870 */
[----:B------:R-:W1:Y:S01]  /*5080*/  LDCU.64 UR22, c[0x0][0xf28] ;  /* 0x0001e500ff1677ac */ /* 0x000e620008000a00 */
[----:B------:R-:W-:Y:S02]  /*5090*/  ULEA UR21, UR52, UR21, 0x18 ;  /* 0x0000001534157291 */ /* 0x000fe4000f8ec0ff */
[----:B--2---:R-:W-:Y:S02]  /*50a0*/  UISETP.NE.AND UP2, UPT, UR15, 0x1, UPT ;  /* 0x000000010f00788c */ /* 0x004fe4000bf45270 */
[----:B------:R-:W-:-:S02]  /*50b0*/  USHF.R.U32.HI UR38, URZ, UR45, UR6 ;  /* 0x0000002dff267299 */ /* 0x000fc40008011606 */
[----:B------:R-:W-:Y:S02]  /*50c0*/  USHF.R.U32.HI UR37, URZ, UR40, UR5 ;  /* 0x00000028ff257299 */ /* 0x000fe40008011605 */
[----:B------:R-:W-:Y:S02]  /*50d0*/  UISETP.NE.AND UP0, UPT, UR46, 0x1, UPT ;  /* 0x000000012e00788c */ /* 0x000fe4000bf05270 */
[----:B---3--:R-:W-:-:S11]  /*50e0*/  UISETP.NE.AND UP4, UPT, UR4, 0x1, UPT ;  /* 0x000000010400788c */ /* 0x008fd6000bf85270 */
.L_x_101:
[C---:B------:R-:W-:Y:S02]  /*50f0*/  LEA R8, R10.reuse, UR21, 0x3 ;  /* 0x000000150a087c11 */ /* 0x040fe4000f8e18ff */
[----:B------:R-:W-:Y:S02]  /*5100*/  SHF.L.U32 R0, R9, 0x1f, RZ ;  /* 0x0000001f09007819 */ /* 0x000fe400000006ff */
[----:B------:R-:W-:Y:S02]  /*5110*/  LEA R4, R10, UR21, 0x4 ;  /* 0x000000150a047c11 */ /* 0x000fe4000f8e20ff */
[----:B------:R-:W2:Y:S02]  /*5120*/  SYNCS.PHASECHK.TRANS64.TRYWAIT P0, [R8+URZ+0x130], R0 ;  /* 0x00013000080075a7 */ /* 0x000ea400080011ff */
[----:B--2-4-:R-:W-:Y:S05]  /*5130*/  @!P0 BRA `(.L_x_91) ;  /* 0x0000007000748947 */ /* 0x014fea0003800000 */
.L_x_213:
[----:B------:R-:W3:Y:S01]  /*5140*/  LDS.128 R4, [R4+0x1a0] ;  /* 0x0001a00004047984 */ /* 0x000ee20000000c00 */
[----:B------:R-:W-:Y:S01]  /*5150*/  UISETP.GE.AND UP0, UPT, UR42, 0x1, UPT ;  /* 0x000000012a00788c */ /* 0x000fe2000bf06270 */
[----:B------:R-:W-:Y:S01]  /*5160*/  @!PT LDS RZ, [RZ] ;  /* 0x00000000fffff984 */ /* 0x000fe20000000800 */
[----:B------:R-:W-:Y:S01]  /*5170*/  @!PT LDS RZ, [RZ] ;  /* 0x00000000fffff984 */ /* 0x000fe20000000800 */
[----:B------:R-:W-:Y:S01]  /*5180*/  @!PT LDS RZ, [RZ] ;  /* 0x00000000fffff984 */ /* 0x000fe20000000800 */
[----:B------:R-:W-:Y:S01]  /*5190*/  @!PT LDS RZ, [RZ] ;  /* 0x00000000fffff984 */ /* 0x000fe20000000800 */
[----:B------:R4:W-:Y:S06]  /*51a0*/  MEMBAR.ALL.CTA ;  /* 0x0000000000007992 */ /* 0x0009ec0000008000 */
[----:B----4-:R-:W4:Y:S01]  /*51b0*/  FENCE.VIEW.ASYNC.S ;  /* 0x00000000000073c6 */ /* 0x010f220000000000 */
[----:B---3--:R-:W-:Y:S11]  /*51c0*/  LOP3.LUT P0, RZ, R6, 0x1, RZ, 0xc0, !PT ;  /* 0x0000000106ff7812 */ /* 0x008ff6000780c0ff */
[----:B------:R-:W-:Y:S02]  /*51d0*/  @!UPT UIADD3 URZ, UPT, UPT, URZ, URZ, URZ ;  /* 0x000000fffffff290 */ /* 0x000fe4000fffe0ff */
[----:B----4-:R-:W-:Y:S01]  /*51e0*/  VOTEU.ANY UP2, P0 ;  /* 0x0000000000ff7886 */ /* 0x010fe20000040100 */
[----:B------:R-:W-:Y:S11]  /*51f0*/  PLOP3.LUT P0, PT, PT, PT, UP2, 0x80, 0x8 ;  /* 0x000000000008781c */ /* 0x000ff60003f0f028 */
[----:B------:R-:W-:Y:S02]  /*5200*/  @!UPT UIADD3 URZ, UPT, UPT, URZ, URZ, URZ ;  /* 0x000000fffffff290 */ /* 0x000fe4000fffe0ff */
[----:B--2---:R-:W-:Y:S02]  /*5210*/  @P0 SHF.R.U32.HI R0, RZ, 0x10, R5 ;  /* 0x00000010ff000819 */ /* 0x004fe40000011605 */
[----:B------:R-:W-:Y:S02]  /*5220*/  @P0 MOV R2, R4 ;  /* 0x0000000400020202 */ /* 0x000fe40000000f00 */
[----:B------:R-:W-:Y:S01]  /*5230*/  @P0 R2UR UR4, R0 ;  /* 0x00000000000402ca */ /* 0x000fe200000e0000 */
[----:B------:R-:W-:Y:S01]  /*5240*/  VIADD R0, R8, 0x140 ;  /* 0x0000014008007836 */ /* 0x000fe20000000000 */
[----:B------:R-:W-:Y:S02]  /*5250*/  @P0 LOP3.LUT R4, R5, 0xffff, RZ, 0xc0, !PT ;  /* 0x0000ffff05040812 */ /* 0x000fe400078ec0ff */
[----:B------:R-:W-:Y:S02]  /*5260*/  @P0 R2UR UR6, R2 ;  /* 0x00000000020602ca */ /* 0x000fe400000e0000 */
[----:B------:R-:W-:Y:S02]  /*5270*/  PRMT R0, RZ, 0x654, R0 ;  /* 0x00000654ff007816 */ /* 0x000fe40000000000 */
[----:B------:R-:W-:Y:S02]  /*5280*/  @P0 R2UR UR5, R4 ;  /* 0x00000000040502ca */ /* 0x000fe400000e0000 */
[----:B------:R2:W-:Y:S03]  /*5290*/  SYNCS.ARRIVE.TRANS64.RED.A1T0 RZ, [R0+URZ], RZ ;  /* 0x000000ff00ff79a7 */ /* 0x0005e600081004ff */
[----:B------:R-:W-:Y:S04]  /*52a0*/  @UP2 UMOV UR29, UR4 ;  /* 0x00000004001d2c82 */ /* 0x000fe80008000000 */
[----:B------:R-:W-:Y:S04]  /*52b0*/  @UP2 UMOV UR14, UR6 ;  /* 0x00000006000e2c82 */ /* 0x000fe80008000000 */
[----:B------:R-:W-:Y:S01]  /*52c0*/  @UP2 UMOV UR13, UR5 ;  /* 0x00000005000d2c82 */ /* 0x000fe20008000000 */
[----:B------:R-:W-:Y:S05]  /*52d0*/  BRA.U !UP0, `(.L_x_92) ;  /* 0x0000000108c07547 */ /* 0x000fea000b800000 */
[----:B------:R-:W-:Y:S02]  /*52e0*/  UIMAD.WIDE.U32 UR8, UR13, UR47, URZ ;  /* 0x0000002f0d0872a5 */ /* 0x000fe4000f8e00ff */
[----:B------:R-:W-:Y:S02]  /*52f0*/  UP2UR UR12, UPR, URZ, 0x4 ;  /* 0x00000004ff0c7883 */ /* 0x000fe40008000000 */
[----:B------:R-:W-:Y:S02]  /*5300*/  UISETP.NE.AND UP2, UPT, UR46, 0x1, UPT ;  /* 0x000000012e00788c */ /* 0x000fe4000bf45270 */
[----:B------:R-:W-:Y:S02]  /*5310*/  UIMAD.WIDE.U32 UR10, UR14, UR44, URZ ;  /* 0x0000002c0e0a72a5 */ /* 0x000fe4000f8e00ff */
[----:B------:R-:W-:Y:S02]  /*5320*/  USEL UR4, UR34, UR37, !UP2 ;  /* 0x0000002522047287 */ /* 0x000fe4000d000000 */
[----:B------:R-:W-:Y:S02]  /*5330*/  UISETP.NE.AND UP0, UPT, UR15, 0x1, UPT ;  /* 0x000000010f00788c */ /* 0x000fe4000bf05270 */
[----:B------:R-:W-:Y:S02]  /*5340*/  UP2UR UR24, UPR, URZ, 0x2 ;  /* 0x00000002ff187883 */ /* 0x000fe40008000000 */
[----:B------:R-:W-:Y:S02]  /*5350*/  UISETP.NE.AND UP1, UPT, UR42, 0x1, UPT ;  /* 0x000000012a00788c */ /* 0x000fe4000bf25270 */
[----:B-1----:R-:W-:Y:S02]  /*5360*/  UIMAD.WIDE.U32 UR16, UR4, UR22, URZ ;  /* 0x00000016041072a5 */ /* 0x002fe4000f8e00ff */
[----:B------:R-:W-:Y:S01]  /*5370*/  USEL UR7, UR35, UR38, !UP0 ;  /* 0x0000002623077287 */ /* 0x000fe2000c000000 */
[----:B------:R-:W-:Y:S02]  /*5380*/  UMOV UR5, UR9 ;  /* 0x0000000900057c82 */ /* 0x000fe40008000000 */
[----:B------:R-:W-:Y:S02]  /*5390*/  USHF.R.U32.HI UR6, URZ, UR40, UR5 ;  /* 0x00000028ff067299 */ /* 0x000fe40008011605 */
[----:B------:R-:W-:Y:S02]  /*53a0*/  UIMAD.WIDE.U32 UR18, UR7, UR22, URZ ;  /* 0x00000016071272a5 */ /* 0x000fe4000f8e00ff */
[----:B------:R-:W-:Y:S02]  /*53b0*/  USEL UR6, UR13, UR6, !UP2 ;  /* 0x000000060d067287 */ /* 0x000fe4000d000000 */
[----:B------:R-:W-:Y:S01]  /*53c0*/  UISETP.NE.AND UP2, UPT, UR12, URZ, UPT ;  /* 0x000000ff0c00728c */ /* 0x000fe2000bf45270 */
[----:B------:R-:W-:Y:S01]  /*53d0*/  UMOV UR5, UR11 ;  /* 0x0000000b00057c82 */ /* 0x000fe20008000000 */
[----:B------:R-:W-:Y:S02]  /*53e0*/  UIMAD.WIDE.U32 UR10, UR6, UR22, URZ ;  /* 0x00000016060a72a5 */ /* 0x000fe4000f8e00ff */
[----:B------:R-:W-:Y:S03]  /*53f0*/  USHF.R.U32.HI UR8, URZ, UR45, UR5 ;  /* 0x0000002dff087299 */ /* 0x000fe60008011605 */
[----:B------:R-:W-:Y:S02]  /*5400*/  UMOV UR5, UR17 ;  /* 0x0000001100057c82 */ /* 0x000fe40008000000 */
[----:B------:R-:W-:Y:S03]  /*5410*/  @UP1 USHF.R.U32.HI UR4, URZ, UR23, UR5 ;  /* 0x00000017ff041299 */ /* 0x000fe60008011605 */
[----:B------:R-:W-:Y:S01]  /*5420*/  UMOV UR5, UR19 ;  /* 0x0000001300057c82 */ /* 0x000fe20008000000 */
[----:B------:R-:W-:Y:S02]  /*5430*/  UIMAD UR4, UR42, UR4, URZ ;  /* 0x000000042a0472a4 */ /* 0x000fe4000f8e02ff */
[----:B------:R-:W-:Y:S02]  /*5440*/  @UP1 USHF.R.U32.HI UR7, URZ, UR23, UR5 ;  /* 0x00000017ff071299 */ /* 0x000fe40008011605 */
[----:B------:R-:W-:Y:S02]  /*5450*/  USEL UR5, UR14, UR8, !UP0 ;  /* 0x000000080e057287 */ /* 0x000fe4000c000000 */
[----:B------:R-:W-:Y:S02]  /*5460*/  UIMAD UR8, UR42, UR7, URZ ;  /* 0x000000072a0872a4 */ /* 0x000fe4000f8e02ff */
[----:B------:R-:W-:Y:S03]  /*5470*/  UISETP.GE.AND UP0, UPT, UR6, UR4, UPT ;  /* 0x000000040600728c */ /* 0x000fe6000bf06270 */
[----:B------:R-:W-:Y:S01]  /*5480*/  UMOV UR4, UR11 ;  /* 0x0000000b00047c82 */ /* 0x000fe20008000000 */
[----:B------:R-:W-:Y:S02]  /*5490*/  UISETP.GE.OR UP0, UPT, UR5, UR8, UP0 ;  /* 0x000000080500728c */ /* 0x000fe40008706670 */
[----:B------:R-:W-:Y:S02]  /*54a0*/  USHF.R.U32.HI UR4, URZ, UR23, UR4 ;  /* 0x00000017ff047299 */ /* 0x000fe40008011604 */
[----:B------:R-:W-:Y:S02]  /*54b0*/  UIMAD.WIDE.U32 UR8, UR5, UR22, URZ ;  /* 0x00000016050872a5 */ /* 0x000fe4000f8e00ff */
[----:B------:R-:W-:Y:S04]  /*54c0*/  USEL UR10, UR6, UR4, !UP1 ;  /* 0x00000004060a7287 */ /* 0x000fe8000c800000 */
[----:B------:R-:W-:Y:S01]  /*54d0*/  UIADD3 UR11, UPT, UPT, -UR10, URZ, URZ ;  /* 0x000000ff0a0b7290 */ /* 0x000fe2000fffe1ff */
[----:B------:R-:W-:Y:S02]  /*54e0*/  @!UP0 UMOV UR4, UR9 ;  /* 0x0000000900048c82 */ /* 0x000fe40008000000 */
[----:B------:R-:W-:Y:S02]  /*54f0*/  @!UP0 USHF.R.U32.HI UR4, URZ, UR23, UR4 ;  /* 0x00000017ff048299 */ /* 0x000fe40008011604 */
[----:B------:R-:W-:Y:S02]  /*5500*/  UIMAD UR8, UR42, UR11, UR6 ;  /* 0x0000000b2a0872a4 */ /* 0x000fe4000f8e0206 */
[----:B------:R-:W-:Y:S02]  /*5510*/  @!UP0 USEL UR4, UR5, UR4, !UP1 ;  /* 0x0000000405048287 */ /* 0x000fe4000c800000 */
[----:B------:R-:W-:Y:S02]  /*5520*/  UISETP.NE.AND UP1, UPT, UR24, URZ, UPT ;  /* 0x000000ff1800728c */ /* 0x000fe4000bf25270 */
[----:B------:R-:W-:Y:S02]  /*5530*/  @!UP0 UIMAD UR7, UR7, UR8, UR4 ;  /* 0x00000008070782a4 */ /* 0x000fe4000f8e0204 */
[----:B------:R-:W-:Y:S02]  /*5540*/  @!UP0 UIADD3 UR9, UPT, UPT, UR10, -UR4, URZ ;  /* 0x800000040a098290 */ /* 0x000fe4000fffe0ff */
[----:B------:R-:W-:Y:S02]  /*5550*/  UIADD3 UR8, UPT, UPT, -UR6, URZ, URZ ;  /* 0x000000ff06087290 */ /* 0x000fe4000fffe1ff */
[----:B------:R-:W-:Y:S02]  /*5560*/  UIADD3 UR4, UPT, UPT, -UR5, URZ, URZ ;  /* 0x000000ff05047290 */ /* 0x000fe4000fffe1ff */
[----:B------:R-:W-:Y:S03]  /*5570*/  @!UP0 UIMAD UR6, UR9, UR42, UR5 ;  /* 0x0000002a090682a4 */ /* 0x000fe6000f8e0205 */
[----:B------:R-:W-:Y:S01]  /*5580*/  @!UP0 UMOV UR5, UR7 ;  /* 0x0000000700058c82 */ /* 0x000fe20008000000 */
[----:B------:R-:W-:Y:S02]  /*5590*/  UIMAD UR7, UR15, UR4, UR14 ;  /* 0x000000040f0772a4 */ /* 0x000fe4000f8e020e */
[----:B------:R-:W-:Y:S02]  /*55a0*/  UIMAD UR4, UR46, UR8, UR13 ;  /* 0x000000082e0472a4 */ /* 0x000fe4000f8e020d */
[----:B------:R-:W-:Y:S02]  /*55b0*/  UIMAD UR14, UR5, UR15, UR7 ;  /* 0x0000000f050e72a4 */ /* 0x000fe4000f8e0207 */
[----:B------:R-:W-:Y:S11]  /*55c0*/  UIMAD UR13, UR6, UR46, UR4 ;  /* 0x0000002e060d72a4 */ /* 0x000ff6000f8e0204 */
[----:B------:R-:W-:Y:S01]  /*55d0*/  @!UPT UIADD3 URZ, UPT, UPT, URZ, URZ, URZ ;  /* 0x000000fffffff290 */ /* 0x000fe2000fffe0ff */
.L_x_92:
[----:B------:R-:W3:Y:S01]  /*55e0*/  @!UP4 LDCU.128 UR8, c[0x0][0xf10] ;  /* 0x0001e200ff08c7ac */ /* 0x000ee20008000c00 */
[----:B------:R-:W-:Y:S04]  /*55f0*/  ISETP.NE.U32.AND P0, PT, RZ, UR32, PT ;  /* 0x00000020ff007c0c */ /* 0x000fe8000bf05070 */
[----:B------:R-:W-:Y:S01]  /*5600*/  ISETP.NE.AND.EX P0, PT, RZ, UR33, PT, P0 ;  /* 0x00000021ff007c0c */ /* 0x000fe2000bf05300 */
[----:B------:R-:W4:Y:S01]  /*5610*/  @!UP4 LDCU UR5, c[0x0][0xf0c] ;  /* 0x0001e180ff05c7ac */ /* 0x000f220008000800 */
[----:B------:R-:W-:Y:S02]  /*5620*/  USHF.L.U32 UR26, UR26, 0x6, URZ ;  /* 0x000000061a1a7899 */ /* 0x000fe400080006ff */
[----:B------:R-:W-:Y:S02]  /*5630*/  USHF.L.U32 UR27, UR20, 0x7, URZ ;  /* 0x00000007141b7899 */ /* 0x000fe400080006ff */
[----:B---3--:R-:W-:Y:S07]  /*5640*/  UIMAD.WIDE.U32 UR6, UR14, UR8, URZ ;  /* 0x000000080e0672a5 */ /* 0x008fee000f8e00ff */
[----:B------:R-:W-:Y:S01]  /*5650*/  @!UP4 UMOV UR4, UR7 ;  /* 0x000000070004cc82 */ /* 0x000fe20008000000 */
[----:B----4-:R-:W-:Y:S02]  /*5660*/  @!UP4 UISETP.NE.AND UP0, UPT, UR5, 0x1, UPT ;  /* 0x000000010500c88c */ /* 0x010fe4000bf05270 */
[----:B------:R-:W-:Y:S02]  /*5670*/  @!UP4 USHF.R.U32.HI UR4, URZ, UR9, UR4 ;  /* 0x00000009ff04c299 */ /* 0x000fe40008011604 */
[----:B------:R-:W-:Y:S02]  /*5680*/  UIMAD.WIDE.U32 UR6, UR13, UR11, URZ ;  /* 0x0000000b0d0672a5 */ /* 0x000fe4000f8e00ff */
[----:B------:R-:W-:Y:S02]  /*5690*/  @!UP4 USEL UR8, UR14, UR4, !UP0 ;  /* 0x000000040e08c287 */ /* 0x000fe4000c000000 */
[----:B------:R-:W-:Y:S03]  /*56a0*/  @!UP4 UISETP.NE.AND UP0, UPT, UR10, 0x1, UPT ;  /* 0x000000010a00c88c */ /* 0x000fe6000bf05270 */
[----:B------:R-:W-:Y:S02]  /*56b0*/  @!UP4 UMOV UR6, UR7 ;  /* 0x000000070006cc82 */ /* 0x000fe40008000000 */
[----:B------:R-:W3:Y:S02]  /*56c0*/  @!UP4 LDCU UR4, c[0x0][0xf20] ;  /* 0x0001e400ff04c7ac */ /* 0x000ee40008000800 */
[----:B---3--:R-:W-:Y:S04]  /*56d0*/  @!UP4 USHF.R.U32.HI UR6, URZ, UR4, UR6 ;  /* 0x00000004ff06c299 */ /* 0x008fe80008011606 */
[----:B------:R-:W-:Y:S04]  /*56e0*/  @!UP4 USEL UR6, UR13, UR6, !UP0 ;  /* 0x000000060d06c287 */ /* 0x000fe8000c000000 */
[----:B------:R-:W-:Y:S02]  /*56f0*/  @!UP4 UIADD3 UR4, UPT, UPT, -UR8, UR6, URZ ;  /* 0x000000060804c290 */ /* 0x000fe4000fffe1ff */
[----:B------:R-:W-:Y:S02]  /*5700*/  @!UP4 UIADD3 UR6, UPT, UPT, UR8, -UR6, URZ ;  /* 0x800000060806c290 */ /* 0x000fe4000fffe0ff */
[----:B------:R-:W-:Y:S02]  /*5710*/  @!UP4 UIMAD UR14, UR4, UR5, UR14 ;  /* 0x00000005040ec2a4 */ /* 0x000fe4000f8e020e */
[----:B------:R-:W-:Y:S01]  /*5720*/  @!UP4 UIMAD UR13, UR6, UR10, UR13 ;  /* 0x0000000a060dc2a4 */ /* 0x000fe2000f8e020d */
[----:B------:R-:W-:Y:S11]  /*5730*/  BRA.U UP3, `(.L_x_93) ;  /* 0x0000000103107547 */ /* 0x000ff6000b800000 */
[----:B------:R-:W-:Y:S04]  /*5740*/  MOV R2, UR39 ;  /* 0x0000002700027c02 */ /* 0x000fe80008000f00 */
[----:B------:R-:W-:Y:S04]  /*5750*/  SHF.L.U32 R2, R2, 0x1f, RZ ;  /* 0x0000001f02027819 */ /* 0x000fe800000006ff */
[----:B------:R-:W3:Y:S02]  /*5760*/  SYNCS.PHASECHK.TRANS64.TRYWAIT P1, [UR21+0x128], R2 ;  /* 0x00012802ff0075a7 */ /* 0x000ee40008021115 */
[----:B---3--:R-:W-:Y:S05]  /*5770*/  @!P1 BRA `(.L_x_94) ;  /* 0x0000006800f89947 */ /* 0x008fea0003800000 */
.L_x_93:
[----:B------:R-:W-:Y:S05]  /*5780*/  BRA.U !UP5, `(.L_x_95) ;  /* 0x000000010d387547 */ /* 0x000fea000b800000 */
[----:B------:R-:W-:Y:S01]  /*5790*/  UPLOP3.LUT UP1, UPT, UPT, UPT, UP6, 0x80, 0x8 ;  /* 0x000000000008789c */ /* 0x000fe20003f2f060 */
[----:B--2---:R-:W-:Y:S01]  /*57a0*/  HFMA2 R0, -RZ, RZ, 0, 5.9604644775390625e-08 ;  /* 0x00000001ff007431 */ /* 0x004fe200000001ff */
[----:B------:R-:W2:Y:S01]  /*57b0*/  LDCU.64 UR8, c[0x0][0x358] ;  /* 0x00006b00ff0877ac */ /* 0x000ea20008000a00 */
[----:B------:R-:W-:Y:S03]  /*57c0*/  IMAD.MOV.U32 R85, RZ, RZ, 0x1 ;  /* 0x00000001ff557424 */ /* 0x000fe600078e00ff */
[----:B------:R-:W-:Y:S05]  /*57d0*/  PLOP3.LUT P1, PT, PT, PT, UP1, 0x80, 0x8 ;  /* 0x000000000008781c */ /* 0x000fea0003f2f018 */
[----:B------:R-:W3:Y:S01]  /*57e0*/  @UP1 LDCU.64 UR4, c[0x0][0xc88] ;  /* 0x00019100ff0417ac */ /* 0x000ee20008000a00 */
[----:B------:R-:W-:Y:S07]  /*57f0*/  @UP1 UIMAD UR6, UR36, UR32, URZ ;  /* 0x00000020240612a4 */ /* 0x000fee000f8e02ff */
[----:B------:R-:W-:Y:S01]  /*5800*/  @!P1 PRMT R85, R0, 0x7610, R85 ;  /* 0x0000761000559816 */ /* 0x000fe20000000055 */
[----:B---3--:R-:W-:Y:S06]  /*5810*/  @UP1 UIMAD.WIDE UR4, UR6, 0x4, UR4 ;  /* 0x00000004060418a5 */ /* 0x008fec000f8e0204 */
[----:B------:R-:W-:Y:S01]  /*5820*/  IMAD.U32 R4, RZ, RZ, UR4 ;  /* 0x00000004ff047e24 */ /* 0x000fe2000f8e00ff */
[----:B------:R-:W-:Y:S04]  /*5830*/  MOV R5, UR5 ;  /* 0x0000000500057c02 */ /* 0x000fe80008000f00 */
[----:B------:R-:W3:Y:S01]  /*5840*/  @!UP1 LDCU UR4, c[0x0][0xc80] ;  /* 0x00019000ff0497ac */ /* 0x000ee20008000800 */
[----:B--2--5:R4:W5:Y:S02]  /*5850*/  @P1 LDG.E R45, desc[UR8][R4.64] ;  /* 0x00000008042d1981 */ /* 0x024964000c1e1900 */
[----:B---34-:R-:W-:Y:S07]  /*5860*/  @!P1 IMAD.U32 R45, RZ, RZ, UR4 ;  /* 0x00000004ff2d9e24 */ /* 0x018fee000f8e00ff */
.L_x_95:
[----:B-----5:R-:W-:Y:S01]  /*5870*/  @!P0 FSETP.EQ.AND P2, PT, R45, RZ, PT ;  /* 0x000000ff2d00820b */ /* 0x020fe20003f42000 */
[----:B------:R-:W-:Y:S01]  /*5880*/  @!UPT UIADD3 URZ, UPT, UPT, URZ, URZ, URZ ;  /* 0x000000fffffff290 */ /* 0x000fe2000fffe0ff */
[----:B------:R-:W-:Y:S11]  /*5890*/  @!P0 BRA `(.L_x_96) ;  /* 0x0000000000148947 */ /* 0x000ff60003800000 */
[----:B------:R-:W-:Y:S02]  /*58a0*/  LOP3.LUT P0, RZ, R85, 0xff, RZ, 0xc0, !PT ;  /* 0x000000ff55ff7812 */ /* 0x000fe4000780c0ff */
[----:B------:R-:W-:Y:S04]  /*58b0*/  PLOP3.LUT P2, PT, PT, PT, UP1, 0x80, 0x8 ;  /* 0x000000000008781c */ /* 0x000fe80003f4f018 */
[----:B------:R-:W-:Y:S07]  /*58c0*/  PLOP3.LUT P2, PT, P2, PT, PT, 0x8, 0x80 ;  /* 0x000000000080781c */ /* 0x000fee000174e170 */
[----:B------:R-:W-:Y:S11]  /*58d0*/  @P0 FSETP.EQ.AND P2, PT, R45, RZ, PT ;  /* 0x000000ff2d00020b */ /* 0x000ff60003f42000 */
[----:B------:R-:W-:Y:S02]  /*58e0*/  @!UPT UIADD3 URZ, UPT, UPT, URZ, URZ, URZ ;  /* 0x000000fffffff290 */ /* 0x000fe4000fffe0ff */
.L_x_96:
[----:B------:R-:W-:Y:S01]  /*58f0*/  ULEA UR4, UR25, UR21, 0x3 ;  /* 0x0000001519047291 */ /* 0x000fe2000f8e18ff */
[----:B--2---:R-:W-:Y:S02]  /*5900*/  SHF.L.U32 R2, R11, 0x1f, RZ ;  /* 0x0000001f0b027819 */ /* 0x004fe400000006ff */
[----:B------:R-:W-:Y:S04]  /*5910*/  ELECT P1, URZ, PT ;  /* 0x0000000000ff782f */ /* 0x000fe80003820000 */
[----:B------:R-:W-:Y:S02]  /*5920*/  PLOP3.LUT P1, PT, P2, P1, PT, 0xf2, 0x2f ;  /* 0x00000000002f781c */ /* 0x000fe40001723e72 */
[----:B------:R-:W2:Y:S02]  /*5930*/  SYNCS.PHASECHK.TRANS64.TRYWAIT P0, [UR4+0x108], R2 ;  /* 0x00010802ff0075a7 */ /* 0x000ea40008001104 */
[----:B--2---:R-:W-:Y:S09]  /*5940*/  @!P0 BRA `(.L_x_97) ;  /* 0x00000068009c8947 */ /* 0x004ff20003800000 */
.L_x_216:
[----:B------:R-:W-:Y:S01]  /*5950*/  VOTEU.ALL UP0, P1 ;  /* 0x0000000000ff7886 */ /* 0x000fe20000800000 */
[----:B--2---:R-:W-:Y:S01]  /*5960*/  @!P1 IADD3 R2, P0, PT, R12, 0x980, RZ ;  /* 0x000009800c029810 */ /* 0x004fe20007f1e0ff */
[----:B------:R-:W-:Y:S01]  /*5970*/  UMOV UR30, 0x0 ;  /* 0x00000000001e7882 */ /* 0x000fe20000000000 */
[----:B------:R-:W-:Y:S01]  /*5980*/  UMOV UR31, 0x10000000 ;  /* 0x10000000001f7882 */ /* 0x000fe20000000000 */
[----:B------:R-:W-:Y:S01]  /*5990*/  UMOV UR28, UR36 ;  /* 0x00000024001c7c82 */ /* 0x000fe20008000000 */
[----:B------:R-:W-:Y:S01]  /*59a0*/  @!UP0 ULEA UR5, UR25, UR21, 0xc ;  /* 0x0000001519058291 */ /* 0x000fe2000f8e60ff */
[----:B------:R-:W-:Y:S01]  /*59b0*/  @!P1 IMAD.X R0, RZ, RZ, R13, P0 ;  /* 0x000000ffff009224 */ /* 0x000fe200000e060d */
[----:B------:R-:W-:Y:S01]  /*59c0*/  @!UP0 UIADD3 UR10, UPT, UPT, UR26, 0x20, URZ ;  /* 0x000000201a0a8890 */ /* 0x000fe2000fffe0ff */
[----:B------:R-:W-:Y:S01]  /*59d0*/  @!P1 R2UR UR7, R2 ;  /* 0x00000000020792ca */ /* 0x000fe200000e0000 */
[----:B------:R-:W-:Y:S02]  /*59e0*/  @!UP0 UIADD3 UR24, UPT, UPT, UR5, 0x200, URZ ;  /* 0x0000020005188890 */ /* 0x000fe4000fffe0ff */
[----:B------:R-:W-:Y:S02]  /*59f0*/  @!UP0 UIADD3 UR8, UPT, UPT, UR5, 0xa00, URZ ;  /* 0x00000a0005088890 */ /* 0x000fe4000fffe0ff */
[----:B------:R-:W-:Y:S02]  /*5a00*/  UIADD3 UR5, UPT, UPT, UR25, 0x1, URZ ;  /* 0x0000000119057890 */ /* 0x000fe4000fffe0ff */
[----:B------:R-:W-:Y:S02]  /*5a10*/  UIADD3 UR25, UPT, UPT, UR4, 0xf0, URZ ;  /* 0x000000f004197890 */ /* 0x000fe4000fffe0ff */
[----:B------:R-:W-:Y:S01]  /*5a20*/  UISETP.NE.AND UP0, UPT, UR5, 0x3, UPT ;  /* 0x000000030500788c */ /* 0x000fe2000bf05270 */
[----:B------:R-:W-:Y:S01]  /*5a30*/  UMOV UR11, UR27 ;  /* 0x0000001b000b7c82 */ /* 0x000fe20008000000 */
[----:B------:R-:W-:Y:S02]  /*5a40*/  UMOV UR12, UR36 ;  /* 0x00000024000c7c82 */ /* 0x000fe40008000000 */
[----:B------:R-:W-:Y:S01]  /*5a50*/  USEL UR6, UR5, URZ, UP0 ;  /* 0x000000ff05067287 */ /* 0x000fe20008000000 */
[----:B------:R-:W-:Y:S01]  /*5a60*/  @!P1 R2UR UR5, R0 ;  /* 0x00000000000592ca */ /* 0x000fe200000e0000 */
[----:B------:R-:W-:Y:S01]  /*5a70*/  IMAD.U32 R4, RZ, RZ, UR7 ;  /* 0x00000007ff047e24 */ /* 0x000fe2000f8e00ff */
[----:B------:R-:W-:Y:S01]  /*5a80*/  USEL UR18, URZ, 0x1, UP0 ;  /* 0x00000001ff127887 */ /* 0x000fe20008000000 */
[----:B------:R-:W-:Y:S01]  /*5a90*/  @!P1 IMAD.MOV.U32 R0, RZ, RZ, 0x1000 ;  /* 0x00001000ff009424 */ /* 0x000fe200078e00ff */
[----:B------:R-:W-:Y:S01]  /*5aa0*/  VOTEU.ALL UP0, P1 ;  /* 0x0000000000ff7886 */ /* 0x000fe20000800000 */
[----:B------:R-:W-:Y:S01]  /*5ab0*/  UMOV UR9, UR25 ;  /* 0x0000001900097c82 */ /* 0x000fe20008000000 */
[----:B------:R-:W-:Y:S01]  /*5ac0*/  @!P1 R2UR UR16, R4 ;  /* 0x00000000041092ca */ /* 0x000fe200000e0000 */
[----:B------:R-:W-:Y:S01]  /*5ad0*/  UPRMT UR7, UR52, 0x654, UR25 ;  /* 0x0000065434077896 */ /* 0x000fe20008000019 */
[----:B------:R-:W-:Y:S04]  /*5ae0*/  LOP3.LUT R11, R11, UR18, RZ, 0x3c, !PT ;  /* 0x000000120b0b7c12 */ /* 0x000fe8000f8e3cff */
[----:B------:R-:W-:Y:S01]  /*5af0*/  SHF.L.U32 R2, R11, 0x1f, RZ ;  /* 0x0000001f0b027819 */ /* 0x000fe200000006ff */
[----:B------:R-:W-:Y:S01]  /*5b00*/  IMAD.U32 R5, RZ, RZ, UR5 ;  /* 0x00000005ff057e24 */ /* 0x000fe2000f8e00ff */
[----:B------:R-:W-:Y:S04]  /*5b10*/  ULEA UR5, UR6, UR21, 0x3 ;  /* 0x0000001506057291 */ /* 0x000fe8000f8e18ff */
[----:B------:R-:W-:Y:S11]  /*5b20*/  @!P1 R2UR UR17, R5 ;  /* 0x00000000051192ca */ /* 0x000ff600000e0000 */
[----:B------:R-:W-:Y:S02]  /*5b30*/  @!UPT UIADD3 URZ, UPT, UPT, URZ, URZ, URZ ;  /* 0x000000fffffff290 */ /* 0x000fe4000fffe0ff */
[----:B------:R2:W-:Y:S01]  /*5b40*/  @!UP0 UTMALDG.3D [UR24], [UR16], desc[UR30] ;  /* 0x00001e18100085b4 */ /* 0x0005e20008011000 */
[----:B------:R-:W-:Y:S05]  /*5b50*/  VOTEU.ALL UP0, P1 ;  /* 0x0000000000ff7886 */ /* 0x000fea0000800000 */
[----:B------:R2:W-:Y:S01]  /*5b60*/  @!UP0 UTMALDG.3D [UR8], [UR16], desc[UR30] ;  /* 0x00001e08100085b4 */ /* 0x0005e20008011000 */
[----:B------:R2:W-:Y:S01]  /*5b70*/  @!P1 SYNCS.ARRIVE.TRANS64.RED.A0TR RZ, [UR4+0xf0], R0 ;  /* 0x0000f000ffff99a7 */ /* 0x0005e20008300404 */
[----:B------:R-:W-:Y:S01]  /*5b80*/  SYNCS.ARRIVE.TRANS64.RED.A1T0 RZ, [UR7], RZ ;  /* 0x000000ffffff79a7 */ /* 0x000fe20008100407 */
[----:B------:R-:W3:Y:S02]  /*5b90*/  SYNCS.PHASECHK.TRANS64.TRYWAIT P0, [UR5+0x108], R2 ;  /* 0x00010802ff0075a7 */ /* 0x000ee40008001105 */
[----:B--23--:R-:W-:Y:S05]  /*5ba0*/  @!P0 BRA `(.L_x_98) ;  /* 0x00000068001c8947 */ /* 0x00cfea0003800000 */
.L_x_218:
[----:B------:R-:W-:Y:S01]  /*5bb0*/  VOTEU.ALL UP0, P1 ;  /* 0x0000000000ff7886 */ /* 0x000fe20000800000 */
[----:B--2---:R-:W-:Y:S01]  /*5bc0*/  @!P1 IADD3 R2, P0, PT, R12, 0x980, RZ ;  /* 0x000009800c029810 */ /* 0x004fe20007f1e0ff */
[----:B------:R-:W-:Y:S01]  /*5bd0*/  UIADD3 UR17, UPT, UPT, UR5, 0xf0, URZ ;  /* 0x000000f005117890 */ /* 0x000fe2000fffe0ff */
[----:B------:R-:W-:Y:S02]  /*5be0*/  UMOV UR30, 0x0 ;  /* 0x00000000001e7882 */ /* 0x000fe40000000000 */
[----:B------:R-:W-:Y:S01]  /*5bf0*/  @!UP0 ULEA UR4, UR6, UR21, 0xc ;  /* 0x0000001506048291 */ /* 0x000fe2000f8e60ff */
[----:B------:R-:W-:Y:S01]  /*5c00*/  @!P1 IMAD.X R0, RZ, RZ, R13, P0 ;  /* 0x000000ffff009224 */ /* 0x000fe200000e060d */
[----:B------:R-:W-:Y:S01]  /*5c10*/  @!UP0 UIADD3 UR19, UPT, UPT, UR27, 0x40, URZ ;  /* 0x000000401b138890 */ /* 0x000fe2000fffe0ff */
[----:B------:R-:W-:Y:S01]  /*5c20*/  @!P1 R2UR UR7, R2 ;  /* 0x00000000020792ca */ /* 0x000fe200000e0000 */
[----:B------:R-:W-:Y:S02]  /*5c30*/  @!UP0 UIADD3 UR16, UPT, UPT, UR4, 0x200, URZ ;  /* 0x0000020004108890 */ /* 0x000fe4000fffe0ff */
[----:B------:R-:W-:Y:S02]  /*5c40*/  @!UP0 UIADD3 UR8, UPT, UPT, UR4, 0xa00, URZ ;  /* 0x00000a0004088890 */ /* 0x000fe4000fffe0ff */
[----:B------:R-:W-:Y:S02]  /*5c50*/  UIADD3 UR4, UPT, UPT, UR6, 0x1, URZ ;  /* 0x0000000106047890 */ /* 0x000fe4000fffe0ff */
[----:B------:R-:W-:Y:S02]  /*5c60*/  @!UP0 UIADD3 UR10, UPT, UPT, UR26, 0x20, URZ ;  /* 0x000000201a0a8890 */ /* 0x000fe4000fffe0ff */
[----:B------:R-:W-:Y:S01]  /*5c70*/  UISETP.NE.AND UP0, UPT, UR4, 0x3, UPT ;  /* 0x000000030400788c */ /* 0x000fe2000bf05270 */
[----:B------:R-:W-:Y:S01]  /*5c80*/  UMOV UR31, 0x10000000 ;  /* 0x10000000001f7882 */ /* 0x000fe20000000000 */
        /* <DEDUP_REMOVED lines=9> */
[----:B------:R-:W-:Y:S01]  /*5d20*/  UMOV UR12, UR36 ;  /* 0x00000024000c7c82 */ /* 0x000fe20008000000 */
[----:B------:R-:W-:Y:S01]  /*5d30*/  UMOV UR9, UR17 ;  /* 0x0000001100097c82 */ /* 0x000fe20008000000 */
[----:B------:R-:W-:Y:S01]  /*5d40*/  UMOV UR11, UR19 ;  /* 0x00000013000b7c82 */ /* 0x000fe20008000000 */
[----:B------:R-:W-:Y:S01]  /*5d50*/  UPRMT UR7, UR52, 0x654, UR17 ;  /* 0x0000065434077896 */ /* 0x000fe20008000011 */
[----:B------:R-:W-:Y:S02]  /*5d60*/  LOP3.LUT R11, R11, UR28, RZ, 0x3c, !PT ;  /* 0x0000001c0b0b7c12 */ /* 0x000fe4000f8e3cff */
[----:B------:R-:W-:Y:S01]  /*5d70*/  IMAD.U32 R5, RZ, RZ, UR4 ;  /* 0x00000004ff057e24 */ /* 0x000fe2000f8e00ff */
[----:B------:R-:W-:Y:S01]  /*5d80*/  ULEA UR4, UR6, UR21, 0x3 ;  /* 0x0000001506047291 */ /* 0x000fe2000f8e18ff */
[----:B------:R-:W-:Y:S03]  /*5d90*/  SHF.L.U32 R2, R11, 0x1f, RZ ;  /* 0x0000001f0b027819 */ /* 0x000fe600000006ff */
        /* <DEDUP_REMOVED lines=9> */
.L_x_220:
[----:B------:R-:W-:Y:S01]  /*5e30*/  VOTEU.ALL UP0, P1 ;  /* 0x0000000000ff7886 */ /* 0x000fe20000800000 */
[----:B--2---:R-:W-:Y:S01]  /*5e40*/  @!P1 IADD3 R2, P0, PT, R12, 0x980, RZ ;  /* 0x000009800c029810 */ /* 0x004fe20007f1e0ff */
[----:B------:R-:W-:Y:S01]  /*5e50*/  UIADD3 UR18, UPT, UPT, UR26, 0x10, URZ ;  /* 0x000000101a127890 */ /* 0x000fe2000fffe0ff */
[----:B------:R-:W-:Y:S01]  /*5e60*/  VIADD R10, R10, 0x1 ;  /* 0x000000010a0a7836 */ /* 0x000fe20000000000 */
[----:B------:R-:W-:Y:S01]  /*5e70*/  UIADD3 UR17, UPT, UPT, UR4, 0xf0, URZ ;  /* 0x000000f004117890 */ /* 0x000fe2000fffe0ff */
[----:B------:R-:W-:Y:S01]  /*5e80*/  @!P1 R2UR UR7, R2 ;  /* 0x00000000020792ca */ /* 0x000fe200000e0000 */
[----:B------:R-:W-:Y:S01]  /*5e90*/  @!UP0 ULEA UR5, UR6, UR21, 0xc ;  /* 0x0000001506058291 */ /* 0x000fe2000f8e60ff */
[----:B------:R-:W-:Y:S01]  /*5ea0*/  @!P1 IMAD.X R0, RZ, RZ, R13, P0 ;  /* 0x000000ffff009224 */ /* 0x000fe200000e060d */
[----:B------:R-:W-:Y:S01]  /*5eb0*/  @!UP0 UIADD3 UR10, UPT, UPT, UR26, 0x30, URZ ;  /* 0x000000301a0a8890 */ /* 0x000fe2000fffe0ff */
[----:B------:R-:W-:Y:S01]  /*5ec0*/  @!P1 IMAD.MOV.U32 R2, RZ, RZ, 0x1000 ;  /* 0x00001000ff029424 */ /* 0x000fe200078e00ff */
[----:B------:R-:W-:Y:S02]  /*5ed0*/  @!UP0 UIADD3 UR16, UPT, UPT, UR5, 0x200, URZ ;  /* 0x0000020005108890 */ /* 0x000fe4000fffe0ff */
[----:B------:R-:W-:Y:S02]  /*5ee0*/  @!UP0 UIADD3 UR8, UPT, UPT, UR5, 0xa00, URZ ;  /* 0x00000a0005088890 */ /* 0x000fe4000fffe0ff */
[----:B------:R-:W-:Y:S01]  /*5ef0*/  UIADD3 UR5, UPT, UPT, UR6, 0x1, URZ ;  /* 0x0000000106057890 */ /* 0x000fe2000fffe0ff */
[----:B------:R-:W-:Y:S01]  /*5f00*/  UMOV UR30, 0x0 ;  /* 0x00000000001e7882 */ /* 0x000fe20000000000 */
[----:B------:R-:W-:Y:S02]  /*5f10*/  UMOV UR31, 0x10000000 ;  /* 0x10000000001f7882 */ /* 0x000fe40000000000 */
[----:B------:R-:W-:Y:S01]  /*5f20*/  UISETP.NE.AND UP0, UPT, UR5, 0x3, UPT ;  /* 0x000000030500788c */ /* 0x000fe2000bf05270 */
[----:B------:R-:W-:Y:S01]  /*5f30*/  IMAD.U32 R4, RZ, RZ, UR7 ;  /* 0x00000007ff047e24 */ /* 0x000fe2000f8e00ff */
[----:B------:R-:W-:Y:S01]  /*5f40*/  UMOV UR19, UR27 ;  /* 0x0000001b00137c82 */ /* 0x000fe20008000000 */
[----:B------:R-:W-:Y:S01]  /*5f50*/  UMOV UR20, UR36 ;  /* 0x0000002400147c82 */ /* 0x000fe20008000000 */
[----:B------:R-:W-:Y:S01]  /*5f60*/  USEL UR6, UR5, URZ, UP0 ;  /* 0x000000ff05067287 */ /* 0x000fe20008000000 */
[----:B------:R-:W-:Y:S01]  /*5f70*/  @!P1 R2UR UR5, R0 ;  /* 0x00000000000592ca */ /* 0x000fe200000e0000 */
[----:B------:R-:W-:Y:S01]  /*5f80*/  USEL UR28, URZ, 0x1, UP0 ;  /* 0x00000001ff1c7887 */ /* 0x000fe20008000000 */
[----:B------:R-:W-:Y:S01]  /*5f90*/  @!P1 R2UR UR24, R4 ;  /* 0x00000000041892ca */ /* 0x000fe200000e0000 */
[----:B------:R-:W-:Y:S01]  /*5fa0*/  VOTEU.ALL UP0, P1 ;  /* 0x0000000000ff7886 */ /* 0x000fe20000800000 */
[----:B------:R-:W-:Y:S01]  /*5fb0*/  UMOV UR11, UR27 ;  /* 0x0000001b000b7c82 */ /* 0x000fe20008000000 */
[----:B------:R-:W-:Y:S01]  /*5fc0*/  UMOV UR12, UR36 ;  /* 0x00000024000c7c82 */ /* 0x000fe20008000000 */
[----:B------:R-:W-:Y:S01]  /*5fd0*/  UMOV UR9, UR17 ;  /* 0x0000001100097c82 */ /* 0x000fe20008000000 */
        /* <DEDUP_REMOVED lines=14> */
.L_x_222:
[----:B------:R-:W-:Y:S01]  /*60c0*/  UIADD3 UR17, UPT, UPT, UR5, 0xf0, URZ ;  /* 0x000000f005117890 */ /* 0x000fe2000fffe0ff */
[----:B--2---:R-:W-:Y:S01]  /*60d0*/  @!P1 IADD3 R2, P0, PT, R12, 0x980, RZ ;  /* 0x000009800c029810 */ /* 0x004fe20007f1e0ff */
[----:B------:R-:W-:Y:S01]  /*60e0*/  UPLOP3.LUT UP3, UPT, UPT, UPT, UPT, 0x80, 0x8 ;  /* 0x000000000008789c */ /* 0x000fe20003f6f070 */
[----:B------:R-:W-:Y:S01]  /*60f0*/  R2UR UR30, R91 ;  /* 0x000000005b1e72ca */ /* 0x000fe200000e0000 */
[----:B------:R-:W-:Y:S01]  /*6100*/  UMOV UR20, UR36 ;  /* 0x0000002400147c82 */ /* 0x000fe20008000000 */
[----:B------:R-:W-:Y:S01]  /*6110*/  UMOV UR12, UR36 ;  /* 0x00000024000c7c82 */ /* 0x000fe20008000000 */
[----:B------:R-:W-:Y:S01]  /*6120*/  VOTEU.ALL UP0, P1 ;  /* 0x0000000000ff7886 */ /* 0x000fe20000800000 */
[----:B------:R-:W-:Y:S01]  /*6130*/  UMOV UR9, UR17 ;  /* 0x0000001100097c82 */ /* 0x000fe20008000000 */
[----:B------:R-:W-:Y:S01]  /*6140*/  @!P1 IMAD.X R0, RZ, RZ, R13, P0 ;  /* 0x000000ffff009224 */ /* 0x000fe200000e060d */
[----:B------:R-:W-:Y:S01]  /*6150*/  R2UR UR28, R92 ;  /* 0x000000005c1c72ca */ /* 0x000fe200000e0000 */
[----:B------:R-:W-:Y:S01]  /*6160*/  UMOV UR36, UR29 ;  /* 0x0000001d00247c82 */ /* 0x000fe20008000000 */
[----:B------:R-:W-:Y:S01]  /*6170*/  @!UP0 ULEA UR4, UR6, UR21, 0xc ;  /* 0x0000001506048291 */ /* 0x000fe2000f8e60ff */
[C---:B------:R-:W-:Y:S01]  /*6180*/  ISETP.NE.AND P0, PT, R10.reuse, 0x2, PT ;  /* 0x000000020a00780c */ /* 0x040fe20003f05270 */
[----:B------:R-:W-:Y:S02]  /*6190*/  @!UP0 UIADD3 UR19, UPT, UPT, UR27, 0x40, URZ ;  /* 0x000000401b138890 */ /* 0x000fe4000fffe0ff */
[----:B------:R-:W-:Y:S01]  /*61a0*/  @!UP0 UIADD3 UR16, UPT, UPT, UR4, 0x200, URZ ;  /* 0x0000020004108890 */ /* 0x000fe2000fffe0ff */
[----:B------:R-:W-:Y:S01]  /*61b0*/  SEL R10, R10, RZ, P0 ;  /* 0x000000ff0a0a7207 */ /* 0x000fe20000000000 */
[----:B------:R-:W-:Y:S02]  /*61c0*/  @!UP0 UIADD3 UR8, UPT, UPT, UR4, 0xa00, URZ ;  /* 0x00000a0004088890 */ /* 0x000fe4000fffe0ff */
[----:B------:R-:W-:Y:S01]  /*61d0*/  UIADD3 UR4, UPT, UPT, UR6, 0x1, URZ ;  /* 0x0000000106047890 */ /* 0x000fe2000fffe0ff */
[----:B------:R-:W-:Y:S01]  /*61e0*/  @!P1 R2UR UR6, R2 ;  /* 0x00000000020692ca */ /* 0x000fe200000e0000 */
[----:B------:R-:W-:Y:S02]  /*61f0*/  @!UP0 UIADD3 UR10, UPT, UPT, UR26, 0x30, URZ ;  /* 0x000000301a0a8890 */ /* 0x000fe4000fffe0ff */
[----:B------:R-:W-:Y:S01]  /*6200*/  UISETP.NE.AND UP0, UPT, UR4, 0x3, UPT ;  /* 0x000000030400788c */ /* 0x000fe2000bf05270 */
[----:B------:R-:W-:Y:S01]  /*6210*/  UMOV UR26, 0x0 ;  /* 0x00000000001a7882 */ /* 0x000fe20000000000 */
[----:B------:R-:W-:Y:S02]  /*6220*/  UMOV UR27, 0x10000000 ;  /* 0x10000000001b7882 */ /* 0x000fe40000000000 */
[----:B------:R-:W-:Y:S01]  /*6230*/  USEL UR25, UR4, URZ, UP0 ;  /* 0x000000ff04197287 */ /* 0x000fe20008000000 */
[----:B------:R-:W-:Y:S01]  /*6240*/  @!P1 R2UR UR4, R0 ;  /* 0x00000000000492ca */ /* 0x000fe200000e0000 */
[----:B------:R-:W-:Y:S01]  /*6250*/  USEL UR24, URZ, 0x1, UP0 ;  /* 0x00000001ff187887 */ /* 0x000fe20008000000 */
[----:B------:R-:W-:Y:S01]  /*6260*/  SEL R0, RZ, 0x1, P0 ;  /* 0x00000001ff007807 */ /* 0x000fe20000000000 */
[----:B------:R-:W-:Y:S01]  /*6270*/  VOTEU.ALL UP0, P1 ;  /* 0x0000000000ff7886 */ /* 0x000fe20000800000 */
[----:B------:R-:W-:Y:S01]  /*6280*/  UMOV UR11, UR19 ;  /* 0x00000013000b7c82 */ /* 0x000fe20008000000 */
[----:B------:R-:W-:Y:S01]  /*6290*/  IMAD.U32 R4, RZ, RZ, UR6 ;  /* 0x00000006ff047e24 */ /* 0x000fe2000f8e00ff */
[----:B------:R-:W-:Y:S02]  /*62a0*/  LOP3.LUT R9, R9, R0, RZ, 0x3c, !PT ;  /* 0x0000000009097212 */ /* 0x000fe400078e3cff */
[----:B------:R-:W-:Y:S02]  /*62b0*/  LOP3.LUT R11, R11, UR24, RZ, 0x3c, !PT ;  /* 0x000000180b0b7c12 */ /* 0x000fe4000f8e3cff */
[----:B------:R-:W-:Y:S03]  /*62c0*/  @!P1 R2UR UR6, R4 ;  /* 0x00000000040692ca */ /* 0x000fe600000e0000 */
[----:B------:R-:W-:Y:S01]  /*62d0*/  IMAD.U32 R5, RZ, RZ, UR4 ;  /* 0x00000004ff057e24 */ /* 0x000fe2000f8e00ff */
[----:B------:R-:W-:Y:S04]  /*62e0*/  UPRMT UR4, UR52, 0x654, UR17 ;  /* 0x0000065434047896 */ /* 0x000fe80008000011 */
[----:B------:R-:W-:Y:S11]  /*62f0*/  @!P1 R2UR UR7, R5 ;  /* 0x00000000050792ca */ /* 0x000ff600000e0000 */
[----:B------:R-:W-:Y:S02]  /*6300*/  @!UPT UIADD3 URZ, UPT, UPT, URZ, URZ, URZ ;  /* 0x000000fffffff290 */ /* 0x000fe4000fffe0ff */
[----:B------:R2:W-:Y:S01]  /*6310*/  @!UP0 UTMALDG.3D [UR16], [UR6], desc[UR26] ;  /* 0x00001a10060085b4 */ /* 0x0005e20008011000 */
[----:B------:R-:W-:Y:S05]  /*6320*/  VOTEU.ALL UP0, P1 ;  /* 0x0000000000ff7886 */ /* 0x000fea0000800000 */
[----:B------:R3:W-:Y:S01]  /*6330*/  @!UP0 UTMALDG.3D [UR8], [UR6], desc[UR26] ;  /* 0x00001a08060085b4 */ /* 0x0007e20008011000 */
[----:B------:R4:W-:Y:S01]  /*6340*/  @!P1 SYNCS.ARRIVE.TRANS64.RED.A0TR RZ, [UR5+0xf0], R3 ;  /* 0x0000f003ffff99a7 */ /* 0x0009e20008300405 */
[----:B------:R-:W-:Y:S01]  /*6350*/  SYNCS.ARRIVE.TRANS64.RED.A1T0 RZ, [UR4], RZ ;  /* 0x000000ffffff79a7 */ /* 0x000fe20008100404 */
[----:B--2---:R-:W-:Y:S02]  /*6360*/  UIADD3 UR20, UPT, UPT, UR14, UR28, URZ ;  /* 0x0000001c0e147290 */ /* 0x004fe4000fffe0ff */
[----:B---3--:R-:W-:Y:S01]  /*6370*/  UIADD3 UR26, UPT, UPT, UR13, UR30, URZ ;  /* 0x0000001e0d1a7290 */ /* 0x008fe2000fffe0ff */
[----:B------:R-:W-:Y:S11]  /*6380*/  BRA.U UP2, `(.L_x_101) ;  /* 0xffffffed02587547 */ /* 0x000ff6000b83ffff */
[----:B------:R-:W-:Y:S01]  /*6390*/  UIADD3 UR21, UPT, UPT, UR21, 0x108, URZ ;  /* 0x0000010815157890 */ /* 0x000fe2000fffe0ff */
[----:B------:R-:W-:-:S03]  /*63a0*/  SHF.L.U32 R2, R11, 0x1f, RZ ;  /* 0x0000001f0b027819 */ /* 0x000fc600000006ff */
[----:B------:R-:W-:-:S09]  /*63b0*/  ULEA UR4, UR25, UR21, 0x3 ;  /* 0x0000001519047291 */ /* 0x000fd2000f8e18ff */
[----:B------:R-:W2:Y:S02]  /*63c0*/  SYNCS.PHASECHK.TRANS64.TRYWAIT P0, [UR4], R2 ;  /* 0x00000002ff0075a7 */ /* 0x000ea40008001104 */
[----:B--2---:R-:W-:Y:S05]  /*63d0*/  @!P0 BRA `(.L_x_102) ;  /* 0x0000006000588947 */ /* 0x004fea0003800000 */
.L_x_224:
[----:B------:R-:W-:-:S04]  /*63e0*/  UIADD3 UR4, UPT, UPT, UR25, 0x1, URZ ;  /* 0x0000000119047890 */ /* 0x000fc8000fffe0ff */
[----:B------:R-:W-:-:S04]  /*63f0*/  UISETP.NE.AND UP0, UPT, UR4, 0x3, UPT ;  /* 0x000000030400788c */ /* 0x000fc8000bf05270 */
[----:B------:R-:W-:Y:S02]  /*6400*/  USEL UR6, URZ, 0x1, UP0 ;  /* 0x00000001ff067887 */ /* 0x000fe40008000000 */
[----:B------:R-:W-:-:S04]  /*6410*/  USEL UR4, UR4, URZ, UP0 ;  /* 0x000000ff04047287 */ /* 0x000fc80008000000 */
[----:B------:R-:W-:Y:S01]  /*6420*/  ULEA UR5, UR4, UR21, 0x3 ;  /* 0x0000001504057291 */ /* 0x000fe2000f8e18ff */
[----:B------:R-:W-:-:S04]  /*6430*/  LOP3.LUT R11, R11, UR6, RZ, 0x3c, !PT ;  /* 0x000000060b0b7c12 */ /* 0x000fc8000f8e3cff */
[----:B--2---:R-:W-:-:S04]  /*6440*/  SHF.L.U32 R2, R11, 0x1f, RZ ;  /* 0x0000001f0b027819 */ /* 0x004fc800000006ff */
[----:B------:R-:W2:Y:S02]  /*6450*/  SYNCS.PHASECHK.TRANS64.TRYWAIT P0, [UR5], R2 ;  /* 0x00000002ff0075a7 */ /* 0x000ea40008001105 */
[----:B--2---:R-:W-:Y:S05]  /*6460*/  @!P0 BRA `(.L_x_103) ;  /* 0x00000060004c8947 */ /* 0x004fea0003800000 */
.L_x_226:
[----:B------:R-:W-:-:S04]  /*6470*/  UIADD3 UR4, UPT, UPT, UR4, 0x1, URZ ;  /* 0x0000000104047890 */ /* 0x000fc8000fffe0ff */
[----:B------:R-:W-:-:S04]  /*6480*/  UISETP.NE.AND UP0, UPT, UR4, 0x3, UPT ;  /* 0x000000030400788c */ /* 0x000fc8000bf05270 */
[----:B------:R-:W-:Y:S02]  /*6490*/  USEL UR5, URZ, 0x1, UP0 ;  /* 0x00000001ff057887 */ /* 0x000fe40008000000 */
[----:B------:R-:W-:-:S04]  /*64a0*/  USEL UR4, UR4, URZ, UP0 ;  /* 0x000000ff04047287 */ /* 0x000fc80008000000 */
[----:B------:R-:W-:Y:S01]  /*64b0*/  ULEA UR4, UR4, UR21, 0x3 ;  /* 0x0000001504047291 */ /* 0x000fe2000f8e18ff */
[----:B--2---:R-:W-:-:S04]  /*64c0*/  LOP3.LUT R2, R11, UR5, RZ, 0x3c, !PT ;  /* 0x000000050b027c12 */ /* 0x004fc8000f8e3cff */
[----:B------:R-:W-:Y:S01]  /*64d0*/  SHF.L.U32 R2, R2, 0x1f, RZ ;  /* 0x0000001f02027819 */ /* 0x000fe200000006ff */
[----:B------:R-:W-:-:S07]  /*64e0*/  IMAD.U32 R0, RZ, RZ, UR4 ;  /* 0x00000004ff007e24 */ /* 0x000fce000f8e00ff */
.L_x_104:
[----:B--2---:R2:W3:Y:S02]  /*64f0*/  SYNCS.PHASECHK.TRANS64.TRYWAIT P0, [R0+URZ], R2 ;  /* 0x00000002000075a7 */ /* 0x0044e400080011ff */
[----:B---3--:R-:W-:Y:S05]  /*6500*/  @!P0 NANOSLEEP.SYNCS 0x989680 ;  /* 0x009896800000895d */ /* 0x008fea0003900000 */
[----:B------:R-:W3:Y:S02]  /*6510*/  @!P0 SYNCS.PHASECHK.TRANS64 P0, [R0+URZ], R2 ;  /* 0x00000002000085a7 */ /* 0x000ee400080010ff */
[----:B-1-3--:R-:W-:Y:S05]  /*6520*/  @P0 EXIT ;  /* 0x000000000000094d */ /* 0x00afea0003800000 */
[----:B------:R-:W-:Y:S05]  /*6530*/  BRA `(.L_x_104) ;  /* 0xfffffffc00ec7947 */ /* 0x000fea000383ffff */
.L_x_90:
[----:B------:R-:W-:-:S06]  /*6540*/  UISETP.GE.AND UP0, UPT, UR21, 0x4, UPT ;  /* 0x000000041500788c */ /* 0x000fcc000bf06270 */
[----:B------:R-:W-:-:S13]  /*6550*/  PLOP3.LUT P0, PT, PT, PT, UP0, 0x80, 0x8 ;  /* 0x000000000008781c */ /* 0x000fda0003f0f008 */
[----:B-1----:R-:W-:Y:S05]  /*6560*/  @!P0 EXIT ;  /* 0x000000000000894d */ /* 0x002fea0003800000 */
[----:B------:R-:W-:Y:S01]  /*6570*/  BAR.SYNC.DEFER_BLOCKING 0x6, 0xa0 ;  /* 0x0182800000007b1d */ /* 0x000fe20000010000 */
[C---:B------:R-:W-:Y:S01]  /*6580*/  IMAD.SHL.U32 R83, R81.reuse, 0x10, RZ ;  /* 0x0000001051537824 */ /* 0x040fe200078e00ff */
[C---:B------:R-:W-:Y:S01]  /*6590*/  LOP3.LUT R84, R86.reuse, 0x3, RZ, 0xc0, !PT ;  /* 0x0000000356547812 */ /* 0x040fe200078ec0ff */
[C---:B------:R-:W-:Y:S01]  /*65a0*/  IMAD.SHL.U32 R82, R81.reuse, 0x2, RZ ;  /* 0x0000000251527824 */ /* 0x040fe200078e00ff */
[----:B------:R-:W-:Y:S01]  /*65b0*/  CS2R R78, SRZ ;  /* 0x00000000004e7805 */ /* 0x000fe2000001ff00 */
[----:B------:R-:W-:Y:S01]  /*65c0*/  IMAD.SHL.U32 R2, R86, 0x200, RZ ;  /* 0x0000020056027824 */ /* 0x000fe200078e00ff */
[----:B------:R-:W-:Y:S01]  /*65d0*/  UMOV UR4, 0x400 ;  /* 0x0000040000047882 */ /* 0x000fe20000000000 */
[----:B------:R-:W1:Y:S01]  /*65e0*/  LDCU UR5, c[0x0][0x370] ;  /* 0x00006e00ff0577ac */ /* 0x000e620008000800 */
[----:B------:R-:W2:Y:S01]  /*65f0*/  LDC.64 R74, c[0x0][0xcb0] ;  /* 0x00032c00ff4a7b82 */ /* 0x000ea20000000a00 */
[----:B------:R-:W-:Y:S01]  /*6600*/  IMAD.U32 R81, R81, 0x10000, RZ ;  /* 0x0001000051517824 */ /* 0x000fe200078e00ff */
[C---:B------:R-:W-:Y:S01]  /*6610*/  LOP3.LUT R6, R83.reuse, 0x40, RZ, 0xc0, !PT ;  /* 0x0000004053067812 */ /* 0x040fe200078ec0ff */
[----:B------:R-:W-:Y:S01]  /*6620*/  ULEA UR4, UR52, UR4, 0x18 ;  /* 0x0000000434047291 */ /* 0x000fe2000f8ec0ff */
[----:B------:R-:W-:Y:S01]  /*6630*/  LOP3.LUT R3, R83, 0x1b0, RZ, 0xc0, !PT ;  /* 0x000001b053037812 */ /* 0x000fe200078ec0ff */
[----:B------:R-:W3:Y:S01]  /*6640*/  LDCU.64 UR6, c[0x0][0xc90] ;  /* 0x00019200ff0677ac */ /* 0x000ee20008000a00 */
[----:B------:R-:W-:Y:S01]  /*6650*/  LOP3.LUT R82, R6, 0x8, R82, 0xf8, !PT ;  /* 0x0000000806527812 */ /* 0x000fe200078ef852 */
[----:B------:R-:W-:Y:S01]  /*6660*/  IMAD.MOV.U32 R80, RZ, RZ, RZ ;  /* 0x000000ffff507224 */ /* 0x000fe200078e00ff */
[----:B------:R-:W4:Y:S01]  /*6670*/  LDC.64 R72, c[0x0][0xca8] ;  /* 0x00032a00ff487b82 */ /* 0x000f220000000a00 */
[----:B------:R-:W-:Y:S01]  /*6680*/  LOP3.LUT R2, R3, 0x200, R2, 0xf8, !PT ;  /* 0x0000020003027812 */ /* 0x000fe200078ef802 */
[----:B------:R-:W-:Y:S01]  /*6690*/  IMAD.MOV.U32 R77, RZ, RZ, RZ ;  /* 0x000000ffff4d7224 */ /* 0x000fe200078e00ff */
[----:B------:R-:W-:Y:S01]  /*66a0*/  LOP3.LUT R81, R81, 0x200000, RZ, 0xc0, !PT ;  /* 0x0020000051517812 */ /* 0x000fe200078ec0ff */
[----:B------:R-:W2:Y:S01]  /*66b0*/  LDCU UR43, c[0x0][0xf0c] ;  /* 0x0001e180ff2b77ac */ /* 0x000ea20008000800 */
[----:B------:R-:W-:-:S02]  /*66c0*/  LOP3.LUT P0, RZ, R83, 0x40, RZ, 0xc0, !PT ;  /* 0x0000004053ff7812 */ /* 0x000fc4000780c0ff */
[----:B------:R-:W-:Y:S01]  /*66d0*/  LOP3.LUT R82, R2, R82, RZ, 0xfc, !PT ;  /* 0x0000005202527212 */ /* 0x000fe200078efcff */
[----:B------:R-:W2:Y:S01]  /*66e0*/  LDS R0, [UR4+0x1c0] ;  /* 0x0001c004ff007984 */ /* 0x000ea20008000800 */
[----:B-1----:R-:W-:Y:S01]  /*66f0*/  IMAD.U32 R90, RZ, RZ, UR5 ;  /* 0x00000005ff5a7e24 */ /* 0x002fe2000f8e00ff */
[----:B------:R-:W1:Y:S01]  /*6700*/  LDCU UR5, c[0x0][0x374] ;  /* 0x00006e80ff0577ac */ /* 0x000e620008000800 */
[----:B------:R-:W-:Y:S01]  /*6710*/  P2R R2, PR, RZ, 0x1 ;  /* 0x00000001ff027803 */ /* 0x000fe20000000000 */
[----:B------:R-:W-:Y:S01]  /*6720*/  UIADD3 UR4, UPT, UPT, UR4, 0x200, URZ ;  /* 0x0000020004047890 */ /* 0x000fe2000fffe0ff */
[----:B---3--:R-:W-:Y:S01]  /*6730*/  IMAD.U32 R88, RZ, RZ, UR6 ;  /* 0x00000006ff587e24 */ /* 0x008fe2000f8e00ff */
[----:B------:R-:W-:Y:S01]  /*6740*/  MOV R87, UR7 ;  /* 0x0000000700577c02 */ /* 0x000fe20008000f00 */
[----:B------:R-:W3:Y:S03]  /*6750*/  LDCU UR39, c[0x0][0xf30] ;  /* 0x0001e600ff2777ac */ /* 0x000ee60008000800 */
[----:B------:R-:W-:Y:S01]  /*6760*/  MOV R94, UR4 ;  /* 0x00000004005e7c02 */ /* 0x000fe20008000f00 */
[----:B------:R-:W2:Y:S01]  /*6770*/  LDCU.64 UR58, c[0x0][0xc88] ;  /* 0x00019100ff3a77ac */ /* 0x000ea20008000a00 */
[----:B------:R-:W2:Y:S01]  /*6780*/  LDCU.64 UR40, c[0x0][0xf28] ;  /* 0x0001e500ff2877ac */ /* 0x000ea20008000a00 */
[----:B-1----:R-:W-:Y:S01]  /*6790*/  IMAD.U32 R89, RZ, RZ, UR5 ;  /* 0x00000005ff597e24 */ /* 0x002fe2000f8e00ff */
[----:B------:R-:W1:Y:S01]  /*67a0*/  LDCU.128 UR60, c[0x0][0xf10] ;  /* 0x0001e200ff3c77ac */ /* 0x000e620008000c00 */
[----:B------:R-:W-:Y:S01]  /*67b0*/  UMOV UR57, 0x1 ;  /* 0x0000000100397882 */ /* 0x000fe20000000000 */
[----:B------:R-:W-:Y:S01]  /*67c0*/  UMOV UR45, URZ ;  /* 0x000000ff002d7c82 */ /* 0x000fe20008000000 */
[----:B------:R-:W-:Y:S01]  /*67d0*/  UMOV UR56, URZ ;  /* 0x000000ff00387c82 */ /* 0x000fe20008000000 */
[----:B------:R-:W-:Y:S01]  /*67e0*/  UMOV UR52, URZ ;  /* 0x000000ff00347c82 */ /* 0x000fe20008000000 */
[----:B-1234-:R-:W-:-:S07]  /*67f0*/  IMAD.IADD R81, R0, 0x1, R81 ;  /* 0x0000000100517824 */ /* 0x01efce00078e0251 */
.L_x_163:
[----:B-1----:R-:W1:Y:S01]  /*6800*/  S2UR UR44, SR_CgaCtaId ;  /* 0x00000000002c79c3 */ /* 0x002e620000008800 */
[----:B------:R-:W-:Y:S01]  /*6810*/  UMOV UR4, 0x400 ;  /* 0x0000040000047882 */ /* 0x000fe20000000000 */
[----:B------:R-:W-:Y:S01]  /*6820*/  SHF.L.U32 R2, R78, 0x1f, RZ ;  /* 0x0000001f4e027819 */ /* 0x000fe200000006ff */
[----:B-1----:R-:W-:Y:S06]  /*6830*/  ULEA UR44, UR44, UR4, 0x18 ;  /* 0x000000042c2c7291 */ /* 0x002fec000f8ec0ff */
[C---:B------:R-:W-:Y:S02]  /*6840*/  LEA R0, R77.reuse, UR44, 0x3 ;  /* 0x0000002c4d007c11 */ /* 0x040fe4000f8e18ff */
[----:B------:R-:W-:Y:S02]  /*6850*/  LEA R4, R77, UR44, 0x4 ;  /* 0x0000002c4d047c11 */ /* 0x000fe4000f8e20ff */
[----:B------:R-:W1:Y:S02]  /*6860*/  SYNCS.PHASECHK.TRANS64.TRYWAIT P0, [R0+URZ+0x130], R2 ;  /* 0x00013002000075a7 */ /* 0x000e6400080011ff */
[----:B-1----:R-:W-:Y:S05]  /*6870*/  @!P0 BRA `(.L_x_105) ;  /* 0x0000005c00608947 */ /* 0x002fea0003800000 */
.L_x_227:
[----:B------:R-:W-:Y:S01]  /*6880*/  R2UR UR7, R93 ;  /* 0x000000005d0772ca */ /* 0x000fe200000e0000 */
[----:B------:R-:W2:Y:S01]  /*6890*/  LDS.128 R4, [R4+0x1a0] ;  /* 0x0001a00004047984 */ /* 0x000ea20000000c00 */
[----:B-1----:R-:W-:Y:S01]  /*68a0*/  VIADD R0, R0, 0x140 ;  /* 0x0000014000007836 */ /* 0x002fe20000000000 */
[----:B------:R-:W-:Y:S04]  /*68b0*/  UISETP.GE.AND UP0, UPT, UR42, 0x1, UPT ;  /* 0x000000012a00788c */ /* 0x000fe8000bf06270 */
[----:B------:R-:W-:Y:S01]  /*68c0*/  PRMT R0, RZ, 0x654, R0 ;  /* 0x00000654ff007816 */ /* 0x000fe20000000000 */
[----:B------:R-:W-:Y:S01]  /*68d0*/  @!PT LDS RZ, [RZ] ;  /* 0x00000000fffff984 */ /* 0x000fe20000000800 */
[----:B------:R-:W-:Y:S01]  /*68e0*/  @!PT LDS RZ, [RZ] ;  /* 0x00000000fffff984 */ /* 0x000fe20000000800 */
[----:B------:R-:W-:Y:S01]  /*68f0*/  @!PT LDS RZ, [RZ] ;  /* 0x00000000fffff984 */ /* 0x000fe20000000800 */
[----:B------:R-:W-:Y:S01]  /*6900*/  @!PT LDS RZ, [RZ] ;  /* 0x00000000fffff984 */ /* 0x000fe20000000800 */
[----:B------:R1:W-:Y:S06]  /*6910*/  MEMBAR.ALL.CTA ;  /* 0x0000000000007992 */ /* 0x0003ec0000008000 */
[----:B-1----:R-:W1:Y:S02]  /*6920*/  FENCE.VIEW.ASYNC.S ;  /* 0x00000000000073c6 */ /* 0x002e640000000000 */
[----:B-1----:R1:W-:Y:S01]  /*6930*/  SYNCS.ARRIVE.TRANS64.RED.A1T0 RZ, [R0+URZ], RZ ;  /* 0x000000ff00ff79a7 */ /* 0x0023e200081004ff */
[----:B--2---:R-:W-:Y:S11]  /*6940*/  LOP3.LUT P0, RZ, R6, 0x1, RZ, 0xc0, !PT ;  /* 0x0000000106ff7812 */ /* 0x004ff6000780c0ff */
[----:B------:R-:W-:Y:S02]  /*6950*/  @!UPT UIADD3 URZ, UPT, UPT, URZ, URZ, URZ ;  /* 0x000000fffffff290 */ /* 0x000fe4000fffe0ff */
[----:B------:R-:W-:Y:S01]  /*6960*/  VOTEU.ANY UP1, P0 ;  /* 0x0000000000ff7886 */ /* 0x000fe20000020100 */
[----:B------:R-:W-:Y:S01]  /*6970*/  PLOP3.LUT P0, PT, PT, PT, UP1, 0x80, 0x8 ;  /* 0x000000000008781c */ /* 0x000fe20003f0f018 */
[----:B------:R-:W-:Y:S06]  /*6980*/  UP2UR UR4, UPR, URZ, 0x2 ;  /* 0x00000002ff047883 */ /* 0x000fec0008000000 */
[----:B------:R-:W-:Y:S06]  /*6990*/  IMAD.U32 R95, RZ, RZ, UR4 ;  /* 0x00000004ff5f7e24 */ /* 0x000fec000f8e00ff */
[----:B------:R-:W-:Y:S02]  /*69a0*/  @P0 SHF.R.U32.HI R2, RZ, 0x10, R5 ;  /* 0x00000010ff020819 */ /* 0x000fe40000011605 */
[----:B------:R-:W-:Y:S02]  /*69b0*/  @P0 MOV R3, R4 ;  /* 0x0000000400030202 */ /* 0x000fe40000000f00 */
[----:B------:R-:W-:Y:S02]  /*69c0*/  @P0 R2UR UR4, R2 ;  /* 0x00000000020402ca */ /* 0x000fe400000e0000 */
[----:B------:R-:W-:Y:S02]  /*69d0*/  @P0 LOP3.LUT R4, R5, 0xffff, RZ, 0xc0, !PT ;  /* 0x0000ffff05040812 */ /* 0x000fe400078ec0ff */
[----:B------:R-:W-:Y:S02]  /*69e0*/  @P0 R2UR UR6, R3 ;  /* 0x00000000030602ca */ /* 0x000fe400000e0000 */
[----:B------:R-:W-:Y:S07]  /*69f0*/  @P0 R2UR UR5, R4 ;  /* 0x00000000040502ca */ /* 0x000fee00000e0000 */
[----:B------:R-:W-:Y:S02]  /*6a00*/  @UP1 UMOV UR7, UR4 ;  /* 0x0000000400071c82 */ /* 0x000fe40008000000 */
[----:B------:R-:W-:Y:S02]  /*6a10*/  IMAD.U32 R93, RZ, RZ, UR7 ;  /* 0x00000007ff5d7e24 */ /* 0x000fe4000f8e00ff */
[----:B------:R-:W-:Y:S02]  /*6a20*/  @UP1 UMOV UR38, UR6 ;  /* 0x0000000600261c82 */ /* 0x000fe40008000000 */
[----:B------:R-:W-:Y:S01]  /*6a30*/  @UP1 UMOV UR37, UR5 ;  /* 0x0000000500251c82 */ /* 0x000fe20008000000 */
[----:B-1----:R-:W-:Y:S05]  /*6a40*/  BRA.U !UP0, `(.L_x_106) ;  /* 0x0000000108d47547 */ /* 0x002fea000b800000 */
[----:B------:R-:W1:Y:S01]  /*6a50*/  LDCU UR13, c[0x0][0xf20] ;  /* 0x0001e400ff0d77ac */ /* 0x000e620008000800 */
[----:B------:R-:W-:Y:S02]  /*6a60*/  R2UR UR14, R89 ;  /* 0x00000000590e72ca */ /* 0x000fe400000e0000 */
[----:B------:R-:W-:Y:S01]  /*6a70*/  R2UR UR12, R90 ;  /* 0x000000005a0c72ca */ /* 0x000fe200000e0000 */
[----:B------:R-:W-:Y:S02]  /*6a80*/  UISETP.NE.AND UP0, UPT, UR62, 0x1, UPT ;  /* 0x000000013e00788c */ /* 0x000fe4000bf05270 */
[----:B------:R-:W-:Y:S02]  /*6a90*/  UIMAD.WIDE.U32 UR8, UR37, UR63, URZ ;  /* 0x0000003f250872a5 */ /* 0x000fe4000f8e00ff */
[----:B------:R-:W-:Y:S02]  /*6aa0*/  UIMAD.WIDE.U32 UR10, UR38, UR60, URZ ;  /* 0x0000003c260a72a5 */ /* 0x000fe4000f8e00ff */
[----:B------:R-:W-:Y:S02]  /*6ab0*/  UISETP.NE.AND UP1, UPT, UR43, 0x1, UPT ;  /* 0x000000012b00788c */ /* 0x000fe4000bf25270 */
[----:B------:R-:W-:Y:S02]  /*6ac0*/  UISETP.NE.AND UP2, UPT, UR42, 0x1, UPT ;  /* 0x000000012a00788c */ /* 0x000fe4000bf45270 */
[----:B------:R-:W-:Y:S02]  /*6ad0*/  UIMAD.WIDE.U32 UR4, UR14, UR63, URZ ;  /* 0x0000003f0e0472a5 */ /* 0x000fe4000f8e00ff */
[----:B------:R-:W-:Y:S05]  /*6ae0*/  UIMAD.WIDE.U32 UR6, UR12, UR60, URZ ;  /* 0x0000003c0c0672a5 */ /* 0x000fea000f8e00ff */
[----:B------:R-:W-:Y:S02]  /*6af0*/  UMOV UR4, UR5 ;  /* 0x0000000500047c82 */ /* 0x000fe40008000000 */
[----:B-1----:R-:W-:Y:S03]  /*6b00*/  USHF.R.U32.HI UR5, URZ, UR13, UR4 ;  /* 0x0000000dff057299 */ /* 0x002fe60008011604 */
[----:B------:R-:W-:Y:S02]  /*6b10*/  UMOV UR4, UR7 ;  /* 0x0000000700047c82 */ /* 0x000fe40008000000 */
[----:B------:R-:W-:Y:S02]  /*6b20*/  USHF.R.U32.HI UR7, URZ, UR61, UR4 ;  /* 0x0000003dff077299 */ /* 0x000fe40008011604 */
[----:B------:R-:W-:Y:S02]  /*6b30*/  USEL UR4, UR14, UR5, !UP0 ;  /* 0x000000050e047287 */ /* 0x000fe4000c000000 */
[----:B------:R-:W-:Y:S01]  /*6b40*/  USEL UR7, UR12, UR7, !UP1 ;  /* 0x000000070c077287 */ /* 0x000fe2000c800000 */
[----:B------:R-:W-:Y:S01]  /*6b50*/  UMOV UR5, UR9 ;  /* 0x0000000900057c82 */ /* 0x000fe20008000000 */
[----:B------:R-:W-:Y:S02]  /*6b60*/  UIMAD.WIDE.U32 UR8, UR4, UR40, URZ ;  /* 0x00000028040872a5 */ /* 0x000fe4000f8e00ff */
[----:B------:R-:W-:Y:S03]  /*6b70*/  USHF.R.U32.HI UR6, URZ, UR13, UR5 ;  /* 0x0000000dff067299 */ /* 0x000fe60008011605 */
[----:B------:R-:W-:Y:S01]  /*6b80*/  UMOV UR5, UR11 ;  /* 0x0000000b00057c82 */ /* 0x000fe20008000000 */
[----:B------:R-:W-:Y:S02]  /*6b90*/  UIMAD.WIDE.U32 UR10, UR7, UR40, URZ ;  /* 0x00000028070a72a5 */ /* 0x000fe4000f8e00ff */
[----:B------:R-:W-:Y:S02]  /*6ba0*/  USHF.R.U32.HI UR12, URZ, UR61, UR5 ;  /* 0x0000003dff0c7299 */ /* 0x000fe40008011605 */
[----:B------:R-:W-:Y:S01]  /*6bb0*/  USEL UR6, UR37, UR6, !UP0 ;  /* 0x0000000625067287 */ /* 0x000fe2000c000000 */
[----:B------:R-:W-:Y:S02]  /*6bc0*/  UMOV UR5, UR9 ;  /* 0x0000000900057c82 */ /* 0x000fe40008000000 */
[----:B------:R-:W-:Y:S01]  /*6bd0*/  UMOV UR10, UR11 ;  /* 0x0000000b000a7c82 */ /* 0x000fe20008000000 */
[----:B------:R-:W-:Y:S02]  /*6be0*/  @UP2 USHF.R.U32.HI UR4, URZ, UR41, UR5 ;  /* 0x00000029ff042299 */ /* 0x000fe40008011605 */
[----:B------:R-:W-:Y:S02]  /*6bf0*/  @UP2 USHF.R.U32.HI UR7, URZ, UR41, UR10 ;  /* 0x00000029ff072299 */ /* 0x000fe4000801160a */
[----:B------:R-:W-:Y:S02]  /*6c00*/  UIMAD UR4, UR42, UR4, URZ ;  /* 0x000000042a0472a4 */ /* 0x000fe4000f8e02ff */
[----:B------:R-:W-:Y:S02]  /*6c10*/  UIMAD.WIDE.U32 UR10, UR6, UR40, URZ ;  /* 0x00000028060a72a5 */ /* 0x000fe4000f8e00ff */
[----:B------:R-:W-:Y:S02]  /*6c20*/  USEL UR5, UR38, UR12, !UP1 ;  /* 0x0000000c26057287 */ /* 0x000fe4000c800000 */
[----:B------:R-:W-:Y:S02]  /*6c30*/  UIMAD UR8, UR42, UR7, URZ ;  /* 0x000000072a0872a4 */ /* 0x000fe4000f8e02ff */
[----:B------:R-:W-:Y:S03]  /*6c40*/  UISETP.GE.AND UP0, UPT, UR6, UR4, UPT ;  /* 0x000000040600728c */ /* 0x000fe6000bf06270 */
[----:B------:R-:W-:Y:S01]  /*6c50*/  UMOV UR4, UR11 ;  /* 0x0000000b00047c82 */ /* 0x000fe20008000000 */
[----:B------:R-:W-:Y:S02]  /*6c60*/  UISETP.GE.OR UP0, UPT, UR5, UR8, UP0 ;  /* 0x000000080500728c */ /* 0x000fe40008706670 */
[----:B------:R-:W-:Y:S02]  /*6c70*/  USHF.R.U32.HI UR4, URZ, UR41, UR4 ;  /* 0x00000029ff047299 */ /* 0x000fe40008011604 */
[----:B------:R-:W-:Y:S02]  /*6c80*/  UIMAD.WIDE.U32 UR8, UR5, UR40, URZ ;  /* 0x00000028050872a5 */ /* 0x000fe4000f8e00ff */
[----:B------:R-:W-:Y:S02]  /*6c90*/  USEL UR11, UR6, UR4, !UP2 ;  /* 0x00000004060b7287 */ /* 0x000fe4000d000000 */
[----:B------:R-:W-:Y:S02]  /*6ca0*/  UIADD3 UR8, UPT, UPT, -UR5, URZ, URZ ;  /* 0x000000ff05087290 */ /* 0x000fe4000fffe1ff */
[----:B------:R-:W-:Y:S01]  /*6cb0*/  UIADD3 UR10, UPT, UPT, -UR11, URZ, URZ ;  /* 0x000000ff0b0a7290 */ /* 0x000fe2000fffe1ff */
[----:B------:R-:W-:Y:S01]  /*6cc0*/  @!UP0 UMOV UR4, UR9 ;  /* 0x0000000900048c82 */ /* 0x000fe20008000000 */
[----:B------:R-:W-:Y:S02]  /*6cd0*/  UIADD3 UR9, UPT, UPT, -UR6, URZ, URZ ;  /* 0x000000ff06097290 */ /* 0x000fe4000fffe1ff */
[----:B------:R-:W-:Y:S02]  /*6ce0*/  @!UP0 USHF.R.U32.HI UR4, URZ, UR41, UR4 ;  /* 0x00000029ff048299 */ /* 0x000fe40008011604 */
[----:B------:R-:W-:Y:S02]  /*6cf0*/  UIMAD UR10, UR42, UR10, UR6 ;  /* 0x0000000a2a0a72a4 */ /* 0x000fe4000f8e0206 */
[----:B------:R-:W-:Y:S04]  /*6d00*/  @!UP0 USEL UR4, UR5, UR4, !UP2 ;  /* 0x0000000405048287 */ /* 0x000fe8000d000000 */
[----:B------:R-:W-:Y:S02]  /*6d10*/  @!UP0 UIMAD UR10, UR7, UR10, UR4 ;  /* 0x0000000a070a82a4 */ /* 0x000fe4000f8e0204 */
[----:B------:R-:W-:Y:S02]  /*6d20*/  @!UP0 UIADD3 UR11, UPT, UPT, UR11, -UR4, URZ ;  /* 0x800000040b0b8290 */ /* 0x000fe4000fffe0ff */
[----:B------:R-:W-:Y:S02]  /*6d30*/  UIMAD UR7, UR43, UR8, UR38 ;  /* 0x000000082b0772a4 */ /* 0x000fe4000f8e0226 */
[----:B------:R-:W-:Y:S02]  /*6d40*/  @!UP0 UIMAD UR6, UR11, UR42, UR5 ;  /* 0x0000002a0b0682a4 */ /* 0x000fe4000f8e0205 */
[----:B------:R-:W-:Y:S01]  /*6d50*/  UIMAD UR4, UR62, UR9, UR37 ;  /* 0x000000093e0472a4 */ /* 0x000fe2000f8e0225 */
[----:B------:R-:W-:Y:S02]  /*6d60*/  @!UP0 UMOV UR5, UR10 ;  /* 0x0000000a00058c82 */ /* 0x000fe40008000000 */
[----:B------:R-:W-:Y:S02]  /*6d70*/  UIMAD UR38, UR5, UR43, UR7 ;  /* 0x0000002b052672a4 */ /* 0x000fe4000f8e0207 */
[----:B------:R-:W-:Y:S11]  /*6d80*/  UIMAD UR37, UR6, UR62, UR4 ;  /* 0x0000003e062572a4 */ /* 0x000ff6000f8e0204 */
[----:B------:R-:W-:Y:S01]  /*6d90*/  @!UPT UIADD3 URZ, UPT, UPT, URZ, URZ, URZ ;  /* 0x000000fffffff290 */ /* 0x000fe2000fffe0ff */
.L_x_106:
[----:B------:R-:W-:Y:S01]  /*6da0*/  UISETP.NE.AND UP0, UPT, UR39, 0x1, UPT ;  /* 0x000000012700788c */ /* 0x000fe2000bf05270 */
[----:B------:R-:W-:Y:S01]  /*6db0*/  R2UR UR11, R94 ;  /* 0x000000005e0b72ca */ /* 0x000fe200000e0000 */
[----:B------:R-:W-:Y:S01]  /*6dc0*/  USHF.L.U32 UR50, UR20, 0x7, URZ ;  /* 0x0000000714327899 */ /* 0x000fe200080006ff */
[----:B------:R-:W-:Y:S01]  /*6dd0*/  IADD3 R77, PT, PT, R77, 0x1, RZ ;  /* 0x000000014d4d7810 */ /* 0x000fe20007ffe0ff */
[----:B------:R-:W-:Y:S07]  /*6de0*/  USHF.L.U32 UR49, UR26, 0x6, URZ ;  /* 0x000000061a317899 */ /* 0x000fee00080006ff */
[----:B------:R-:W1:Y:S01]  /*6df0*/  @!UP0 LDCU.128 UR12, c[0x0][0xf10] ;  /* 0x0001e200ff0c87ac */ /* 0x000e620008000c00 */
[----:B------:R-:W2:Y:S01]  /*6e00*/  @!UP0 LDCU UR5, c[0x0][0xf0c] ;  /* 0x0001e180ff0587ac */ /* 0x000ea20008000800 */
[----:B------:R-:W3:Y:S01]  /*6e10*/  @!UP0 LDCU UR10, c[0x0][0xf20] ;  /* 0x0001e400ff0a87ac */ /* 0x000ee20008000800 */
[----:B-1----:R-:W-:Y:S02]  /*6e20*/  UIMAD.WIDE.U32 UR8, UR38, UR12, URZ ;  /* 0x0000000c260872a5 */ /* 0x002fe4000f8e00ff */
[----:B------:R-:W-:Y:S02]  /*6e30*/  UIMAD.WIDE.U32 UR6, UR37, UR15, URZ ;  /* 0x0000000f250672a5 */ /* 0x000fe4000f8e00ff */
[----:B------:R-:W-:Y:S03]  /*6e40*/  @!UP0 UISETP.NE.AND UP1, UPT, UR14, 0x1, UPT ;  /* 0x000000010e00888c */ /* 0x000fe6000bf25270 */
[----:B------:R-:W-:Y:S01]  /*6e50*/  @!UP0 UMOV UR4, UR9 ;  /* 0x0000000900048c82 */ /* 0x000fe20008000000 */
[----:B--2---:R-:W-:Y:S02]  /*6e60*/  @!UP0 UISETP.NE.AND UP2, UPT, UR5, 0x1, UPT ;  /* 0x000000010500888c */ /* 0x004fe4000bf45270 */
[----:B------:R-:W-:Y:S01]  /*6e70*/  @!UP0 USHF.R.U32.HI UR4, URZ, UR13, UR4 ;  /* 0x0000000dff048299 */ /* 0x000fe20008011604 */
[----:B------:R-:W-:Y:S02]  /*6e80*/  @!UP0 UMOV UR6, UR7 ;  /* 0x0000000700068c82 */ /* 0x000fe40008000000 */
[----:B---3--:R-:W-:Y:S02]  /*6e90*/  @!UP0 USHF.R.U32.HI UR6, URZ, UR10, UR6 ;  /* 0x0000000aff068299 */ /* 0x008fe40008011606 */
[----:B------:R-:W-:Y:S02]  /*6ea0*/  @!UP0 USEL UR7, UR38, UR4, !UP2 ;  /* 0x0000000426078287 */ /* 0x000fe4000d000000 */
[----:B------:R-:W-:Y:S04]  /*6eb0*/  @!UP0 USEL UR6, UR37, UR6, !UP1 ;  /* 0x0000000625068287 */ /* 0x000fe8000c800000 */
[----:B------:R-:W-:Y:S02]  /*6ec0*/  @!UP0 UIADD3 UR4, UPT, UPT, -UR7, UR6, URZ ;  /* 0x0000000607048290 */ /* 0x000fe4000fffe1ff */
[----:B------:R-:W-:Y:S02]  /*6ed0*/  @!UP0 UIADD3 UR6, UPT, UPT, UR7, -UR6, URZ ;  /* 0x8000000607068290 */ /* 0x000fe4000fffe0ff */
[----:B------:R-:W-:Y:S02]  /*6ee0*/  @!UP0 UIMAD UR38, UR4, UR5, UR38 ;  /* 0x00000005042682a4 */ /* 0x000fe4000f8e0226 */
[----:B------:R-:W-:Y:S02]  /*6ef0*/  @!UP0 UIMAD UR37, UR6, UR14, UR37 ;  /* 0x0000000e062582a4 */ /* 0x000fe4000f8e0225 */
[----:B------:R-:W-:Y:S09]  /*6f00*/  ULOP3.LUT UP0, URZ, UR11, 0x90, URZ, 0xc0, !UPT ;  /* 0x000000900bff7892 */ /* 0x000ff2000f80c0ff */
[----:B------:R-:W-:Y:S05]  /*6f10*/  BRA.U !UP0, `(.L_x_107) ;  /* 0x00000001087c7547 */ /* 0x000fea000b800000 */
[----:B------:R-:W1:Y:S01]  /*6f20*/  LDCU.64 UR8, c[0x4][0x80] ;  /* 0x01001000ff0877ac */ /* 0x000e620008000a00 */
[----:B------:R-:W-:Y:S01]  /*6f30*/  MOV R2, 0x0 ;  /* 0x0000000000027802 */ /* 0x000fe20000000f00 */
[----:B------:R-:W-:Y:S02]  /*6f40*/  HFMA2 R12, -RZ, RZ, 0, 5.9604644775390625e-08 ;  /* 0x00000001ff0c7431 */ /* 0x000fe400000001ff */
[----:B------:R-:W-:Y:S01]  /*6f50*/  IMAD.MOV.U32 R8, RZ, RZ, 0x70 ;  /* 0x00000070ff087424 */ /* 0x000fe200078e00ff */
[----:B------:R2:W3:Y:S01]  /*6f60*/  LDC.64 R14, c[0x4][R2] ;  /* 0x01000000020e7b82 */ /* 0x0004e20000000a00 */
[----:B------:R-:W4:Y:S01]  /*6f70*/  LDCU.64 UR6, c[0x4][0x88] ;  /* 0x01001100ff0677ac */ /* 0x000f220008000a00 */
[----:B------:R-:W-:Y:S01]  /*6f80*/  IMAD.MOV.U32 R13, RZ, RZ, RZ ;  /* 0x000000ffff0d7224 */ /* 0x000fe200078e00ff */
[----:B------:R-:W2:Y:S01]  /*6f90*/  LDCU.64 UR4, c[0x4][0x8] ;  /* 0x01000100ff0477ac */ /* 0x000ea20008000a00 */
[----:B-1----:R-:W-:Y:S01]  /*6fa0*/  MOV R5, UR9 ;  /* 0x0000000900057c02 */ /* 0x002fe20008000f00 */
[----:B------:R-:W-:Y:S01]  /*6fb0*/  IMAD.U32 R4, RZ, RZ, UR8 ;  /* 0x00000008ff047e24 */ /* 0x000fe2000f8e00ff */
[----:B----4-:R-:W-:Y:S01]  /*6fc0*/  MOV R7, UR7 ;  /* 0x0000000700077c02 */ /* 0x010fe20008000f00 */
[----:B------:R-:W-:Y:S01]  /*6fd0*/  IMAD.U32 R6, RZ, RZ, UR6 ;  /* 0x00000006ff067e24 */ /* 0x000fe2000f8e00ff */
[----:B--2---:R-:W-:Y:S01]  /*6fe0*/  MOV R11, UR5 ;  /* 0x00000005000b7c02 */ /* 0x004fe20008000f00 */
[----:B------:R-:W-:Y:S02]  /*6ff0*/  IMAD.U32 R10, RZ, RZ, UR4 ;  /* 0x00000004ff0a7e24 */ /* 0x000fe4000f8e00ff */
[----:B------:R-:W-:Y:S07]  /*7000*/  LEPC R20, `(.L_x_108) ;  /* 0x000000001014794e */ /* 0x000fee0000000000 */
[----:B---3-5:R-:W-:Y:S05]  /*7010*/  CALL.ABS.NOINC R14 ;  /* 0x000000000e007343 */ /* 0x028fea0003c00000 */
.L_x_108:
[----:B------:R-:W1:Y:S01]  /*7020*/  LDCU.64 UR8, c[0x4][0x80] ;  /* 0x01001000ff0877ac */ /* 0x000e620008000a00 */
[----:B------:R-:W2:Y:S01]  /*7030*/  LDC.64 R2, c[0x4][R2] ;  /* 0x0100000002027b82 */ /* 0x000ea20000000a00 */
[----:B------:R-:W-:Y:S02]  /*7040*/  HFMA2 R12, -RZ, RZ, 0, 5.9604644775390625e-08 ;  /* 0x00000001ff0c7431 */ /* 0x000fe400000001ff */
[----:B------:R-:W-:Y:S02]  /*7050*/  IMAD.MOV.U32 R8, RZ, RZ, 0x70 ;  /* 0x00000070ff087424 */ /* 0x000fe400078e00ff */
[----:B------:R-:W-:Y:S01]  /*7060*/  IMAD.MOV.U32 R13, RZ, RZ, RZ ;  /* 0x000000ffff0d7224 */ /* 0x000fe200078e00ff */
[----:B------:R-:W3:Y:S01]  /*7070*/  LDCU.64 UR6, c[0x4][0x88] ;  /* 0x01001100ff0677ac */ /* 0x000ee20008000a00 */
[----:B------:R-:W4:Y:S01]  /*7080*/  LDCU.64 UR4, c[0x4][0x8] ;  /* 0x01000100ff0477ac */ /* 0x000f220008000a00 */
[----:B-1----:R-:W-:Y:S02]  /*7090*/  MOV R4, UR8 ;  /* 0x0000000800047c02 */ /* 0x002fe40008000f00 */
[----:B------:R-:W-:Y:S02]  /*70a0*/  MOV R5, UR9 ;  /* 0x0000000900057c02 */ /* 0x000fe40008000f00 */
[----:B---3--:R-:W-:Y:S01]  /*70b0*/  MOV R7, UR7 ;  /* 0x0000000700077c02 */ /* 0x008fe20008000f00 */
[----:B------:R-:W-:Y:S01]  /*70c0*/  IMAD.U32 R6, RZ, RZ, UR6 ;  /* 0x00000006ff067e24 */ /* 0x000fe2000f8e00ff */
[----:B----4-:R-:W-:Y:S01]  /*70d0*/  MOV R11, UR5 ;  /* 0x00000005000b7c02 */ /* 0x010fe20008000f00 */
[----:B------:R-:W-:Y:S02]  /*70e0*/  IMAD.U32 R10, RZ, RZ, UR4 ;  /* 0x00000004ff0a7e24 */ /* 0x000fe4000f8e00ff */
[----:B------:R-:W-:Y:S07]  /*70f0*/  LEPC R20, `(.L_x_107) ;  /* 0x000000001014794e */ /* 0x000fee0000000000 */
[----:B--2---:R-:W-:Y:S05]  /*7100*/  CALL.ABS.NOINC R2 ;  /* 0x0000000002007343 */ /* 0x004fea0003c00000 */
.L_x_107:
[----:B------:R-:W-:Y:S02]  /*7110*/  R2UR UR6, R96 ;  /* 0x00000000600672ca */ /* 0x000fe400000e0000 */
[----:B------:R-:W-:Y:S02]  /*7120*/  R2UR UR5, R88 ;  /* 0x00000000580572ca */ /* 0x000fe400000e0000 */
[----:B------:R-:W-:Y:S02]  /*7130*/  R2UR UR4, R87 ;  /* 0x00000000570472ca */ /* 0x000fe400000e0000 */
[----:B------:R-:W-:Y:S02]  /*7140*/  ISETP.NE.U32.AND P4, PT, R74, RZ, PT ;  /* 0x000000ff4a00720c */ /* 0x000fe40003f85070 */
[----:B------:R-:W-:Y:S02]  /*7150*/  ISETP.NE.U32.AND P2, PT, RZ, UR58, PT ;  /* 0x0000003aff007c0c */ /* 0x000fe4000bf45070 */
[----:B------:R-:W-:Y:S02]  /*7160*/  ISETP.NE.AND.EX P4, PT, R75, RZ, PT, P4 ;  /* 0x000000ff4b00720c */ /* 0x000fe40003f85340 */
[----:B------:R-:W-:Y:S01]  /*7170*/  ISETP.NE.AND.EX P2, PT, RZ, UR59, PT, P2 ;  /* 0x0000003bff007c0c */ /* 0x000fe2000bf45320 */
[----:B------:R-:W-:Y:S02]  /*7180*/  UISETP.NE.AND UP2, UPT, UR6, URZ, UPT ;  /* 0x000000ff0600728c */ /* 0x000fe4000bf45270 */
[----:B------:R-:W-:Y:S04]  /*7190*/  UISETP.NE.U32.AND UP0, UPT, UR5, URZ, UPT ;  /* 0x000000ff0500728c */ /* 0x000fe8000bf05070 */
[----:B------:R-:W-:Y:S01]  /*71a0*/  UISETP.NE.AND.EX UP1, UPT, UR4, URZ, UPT, UP0 ;  /* 0x000000ff0400728c */ /* 0x000fe2000bf25300 */
[----:B------:R-:W-:Y:S01]  /*71b0*/  PLOP3.LUT P1, PT, PT, PT, UP2, 0x80, 0x8 ;  /* 0x000000000008781c */ /* 0x000fe20003f2f028 */
[----:B------:R-:W-:Y:S03]  /*71c0*/  UPLOP3.LUT UP0, UPT, UPT, UPT, UPT, 0x40, 0x4 ;  /* 0x000000000004789c */ /* 0x000fe60003f0e870 */
[----:B------:R-:W-:Y:S06]  /*71d0*/  @UP2 UPLOP3.LUT UP0, UPT, UPT, UPT, UP1, 0x80, 0x8 ;  /* 0x000000000008289c */ /* 0x000fec0003f0f010 */
[----:B------:R-:W-:Y:S01]  /*71e0*/  PLOP3.LUT P0, PT, PT, PT, UP0, 0x80, 0x8 ;  /* 0x000000000008781c */ /* 0x000fe20003f0f008 */
[----:B------:R-:W-:Y:S01]  /*71f0*/  @!UPT UIADD3 URZ, UPT, UPT, URZ, URZ, URZ ;  /* 0x000000fffffff290 */ /* 0x000fe2000fffe0ff */
[----:B------:R-:W-:Y:S11]  /*7200*/  BRA.U !UP1, `(.L_x_109) ;  /* 0x0000000109407547 */ /* 0x000ff6000b800000 */
[----:B------:R-:W-:Y:S01]  /*7210*/  UISETP.NE.U32.AND UP0, UPT, UR58, URZ, UPT ;  /* 0x000000ff3a00728c */ /* 0x000fe2000bf05070 */
[----:B------:R-:W-:Y:S01]  /*7220*/  R2UR UR6, R88 ;  /* 0x00000000580672ca */ /* 0x000fe200000e0000 */
[----:B------:R-:W1:Y:S01]  /*7230*/  LDCU.64 UR8, c[0x0][0x358] ;  /* 0x00006b00ff0877ac */ /* 0x000e620008000a00 */
[----:B------:R-:W-:Y:S02]  /*7240*/  HFMA2 R85, -RZ, RZ, 0, 5.9604644775390625e-08 ;  /* 0x00000001ff557431 */ /* 0x000fe400000001ff */
[----:B------:R-:W-:Y:S01]  /*7250*/  IMAD.MOV.U32 R0, RZ, RZ, 0x1 ;  /* 0x00000001ff007424 */ /* 0x000fe200078e00ff */
[----:B------:R-:W-:Y:S06]  /*7260*/  UISETP.NE.AND.EX UP0, UPT, UR59, URZ, UPT, UP0 ;  /* 0x000000ff3b00728c */ /* 0x000fec000bf05300 */
[----:B------:R-:W-:Y:S05]  /*7270*/  PLOP3.LUT P3, PT, PT, PT, UP0, 0x80, 0x8 ;  /* 0x000000000008781c */ /* 0x000fea0003f6f008 */
[----:B------:R-:W2:Y:S01]  /*7280*/  @UP0 LDCU.64 UR4, c[0x0][0xc88] ;  /* 0x00019100ff0407ac */ /* 0x000ea20008000a00 */
[----:B------:R-:W-:Y:S07]  /*7290*/  @UP0 UIMAD UR6, UR36, UR6, URZ ;  /* 0x00000006240602a4 */ /* 0x000fee000f8e02ff */
[----:B------:R-:W-:Y:S01]  /*72a0*/  @!P3 PRMT R85, R0, 0x7610, R85 ;  /* 0x000076100055b816 */ /* 0x000fe20000000055 */
[----:B--2---:R-:W-:Y:S06]  /*72b0*/  @UP0 UIMAD.WIDE UR4, UR6, 0x4, UR4 ;  /* 0x00000004060408a5 */ /* 0x004fec000f8e0204 */
[----:B------:R-:W-:Y:S02]  /*72c0*/  IMAD.U32 R2, RZ, RZ, UR4 ;  /* 0x00000004ff027e24 */ /* 0x000fe4000f8e00ff */
[----:B------:R-:W-:Y:S03]  /*72d0*/  IMAD.U32 R3, RZ, RZ, UR5 ;  /* 0x00000005ff037e24 */ /* 0x000fe6000f8e00ff */
[----:B------:R-:W2:Y:S02]  /*72e0*/  @!UP0 LDCU UR4, c[0x0][0xc80] ;  /* 0x00019000ff0487ac */ /* 0x000ea40008000800 */
[----:B-1---5:R1:W5:Y:S02]  /*72f0*/  @P3 LDG.E R45, desc[UR8][R2.64] ;  /* 0x00000008022d3981 */ /* 0x022364000c1e1900 */
[----:B-12---:R-:W-:Y:S02]  /*7300*/  @!P3 MOV R45, UR4 ;  /* 0x00000004002dbc02 */ /* 0x006fe40008000f00 */
.L_x_109:
[----:B------:R-:W-:Y:S05]  /*7310*/  @!P4 BRA `(.L_x_110) ;  /* 0x000000000024c947 */ /* 0x000fea0003800000 */
[----:B------:R-:W-:Y:S01]  /*7320*/  ISETP.NE.U32.AND P3, PT, R72, RZ, PT ;  /* 0x000000ff4800720c */ /* 0x000fe20003f65070 */
[----:B------:R-:W1:Y:S03]  /*7330*/  LDCU.64 UR4, c[0x0][0x358] ;  /* 0x00006b00ff0477ac */ /* 0x000e660008000a00 */
[----:B------:R-:W-:Y:S11]  /*7340*/  ISETP.NE.AND.EX P3, PT, R73, RZ, PT, P3 ;  /* 0x000000ff4900720c */ /* 0x000ff60003f65330 */
[----:B------:R-:W-:Y:S02]  /*7350*/  @!UPT UIADD3 URZ, UPT, UPT, URZ, URZ, URZ ;  /* 0x000000fffffff290 */ /* 0x000fe4000fffe0ff */
[----:B------:R-:W2:Y:S01]  /*7360*/  @P3 LDC.64 R2, c[0x0][0xca8] ;  /* 0x00032a00ff023b82 */ /* 0x000ea20000000a00 */
[----:B------:R-:W-:Y:S04]  /*7370*/  @P3 IMAD R0, R74, UR36, RZ ;  /* 0x000000244a003c24 */ /* 0x000fe8000f8e02ff */
[----:B--2---:R-:W-:Y:S05]  /*7380*/  @P3 IMAD.WIDE R2, R0, 0x4, R2 ;  /* 0x0000000400023825 */ /* 0x004fea00078e0202 */
[----:B-1---5:R1:W5:Y:S02]  /*7390*/  @P3 LDG.E R43, desc[UR4][R2.64] ;  /* 0x00000004022b3981 */ /* 0x022364000c1e1900 */
[----:B-1----:R-:W2:Y:S02]  /*73a0*/  @!P3 LDC R43, c[0x0][0xca0] ;  /* 0x00032800ff2bbb82 */ /* 0x002ea40000000800 */
.L_x_110:
[----:B-----5:R-:W-:Y:S01]  /*73b0*/  FSETP.NEU.AND P3, PT, R45, RZ, PT ;  /* 0x000000ff2d00720b */ /* 0x020fe20003f6d000 */
[----:B------:R-:W-:Y:S01]  /*73c0*/  ULOP3.LUT UR4, UR57, 0x1, URZ, 0x3c, !UPT ;  /* 0x0000000139047892 */ /* 0x000fe2000f8e3cff */
[----:B------:R-:W-:Y:S01]  /*73d0*/  SEL R4, RZ, 0xffffffff, P2 ;  /* 0xffffffffff047807 */ /* 0x000fe20001000000 */
[----:B------:R-:W-:Y:S01]  /*73e0*/  IMAD.U32 R51, RZ, RZ, UR45 ;  /* 0x0000002dff337e24 */ /* 0x000fe2000f8e00ff */
[----:B------:R-:W-:Y:S01]  /*73f0*/  @P1 LOP3.LUT P2, RZ, R85, 0xff, RZ, 0xc0, !PT ;  /* 0x000000ff55ff1812 */ /* 0x000fe2000784c0ff */
[----:B------:R-:W-:Y:S01]  /*7400*/  IMAD.MOV.U32 R98, RZ, RZ, 0x10 ;  /* 0x00000010ff627424 */ /* 0x000fe200078e00ff */
[----:B------:R-:W-:Y:S01]  /*7410*/  @P1 SEL R0, RZ, 0xffffffff, P3 ;  /* 0xffffffffff001807 */ /* 0x000fe20001800000 */
[----:B------:R-:W-:Y:S01]  /*7420*/  IMAD.U32 R112, RZ, RZ, UR4 ;  /* 0x00000004ff707e24 */ /* 0x000fe2000f8e00ff */
[----:B------:R-:W-:Y:S01]  /*7430*/  LEA R104, R80, UR44, 0x3 ;  /* 0x0000002c50687c11 */ /* 0x000fe2000f8e18ff */
[----:B------:R-:W-:Y:S01]  /*7440*/  IMAD.SHL.U32 R99, R82, 0x2, RZ ;  /* 0x0000000252637824 */ /* 0x000fe200078e00ff */
[----:B------:R-:W-:Y:S01]  /*7450*/  @P0 SEL R0, R4, R0, !P2 ;  /* 0x0000000004000207 */ /* 0x000fe20005000000 */
[----:B------:R-:W-:Y:S01]  /*7460*/  IMAD.SHL.U32 R51, R51, 0x1000, RZ ;  /* 0x0000100033337824 */ /* 0x000fe200078e00ff */
[----:B------:R-:W-:Y:S01]  /*7470*/  PLOP3.LUT P2, PT, PT, PT, UP1, 0x80, 0x8 ;  /* 0x000000000008781c */ /* 0x000fe20003f4f018 */
[----:B------:R-:W-:Y:S01]  /*7480*/  BSSY B1, `(.L_x_111) ;  /* 0x000003b000017945 */ /* 0x000fe20003800000 */
[----:B------:R-:W-:Y:S01]  /*7490*/  @P1 LOP3.LUT R0, R0, 0x1, RZ, 0xc0, !PT ;  /* 0x0000000100001812 */ /* 0x000fe200078ec0ff */
[----:B------:R-:W-:Y:S01]  /*74a0*/  IMAD.MOV.U32 R107, RZ, RZ, 0x1 ;  /* 0x00000001ff6b7424 */ /* 0x000fe200078e00ff */
[----:B------:R-:W-:Y:S01]  /*74b0*/  LOP3.LUT P4, R76, R85, 0xff, RZ, 0xc0, !PT ;  /* 0x000000ff554c7812 */ /* 0x000fe2000788c0ff */
[----:B------:R-:W-:Y:S01]  /*74c0*/  IMAD R105, R80, 0x40, R81 ;  /* 0x0000004050697824 */ /* 0x000fe200078e0251 */
[----:B------:R-:W-:Y:S01]  /*74d0*/  ISETP.NE.U32.OR P5, PT, R0, 0x1, !P1 ;  /* 0x000000010000780c */ /* 0x000fe20004fa5470 */
[----:B------:R-:W-:Y:S01]  /*74e0*/  IMAD.U32 R0, RZ, RZ, UR45 ;  /* 0x0000002dff007e24 */ /* 0x000fe2000f8e00ff */
[----:B------:R-:W-:Y:S01]  /*74f0*/  SEL R3, RZ, 0xffffffff, P3 ;  /* 0xffffffffff037807 */ /* 0x000fe20001800000 */
[----:B------:R-:W-:Y:S01]  /*7500*/  IMAD.U32 R106, RZ, RZ, UR45 ;  /* 0x0000002dff6a7e24 */ /* 0x000fe2000f8e00ff */
[----:B------:R-:W-:Y:S02]  /*7510*/  LOP3.LUT P6, RZ, R83, 0x40, RZ, 0xc0, !PT ;  /* 0x0000004053ff7812 */ /* 0x000fe400078cc0ff */
[----:B------:R-:W-:Y:S02]  /*7520*/  CS2R R70, SRZ ;  /* 0x0000000000467805 */ /* 0x000fe4000001ff00 */
[----:B------:R-:W-:Y:S02]  /*7530*/  LEA R0, R0, UR44, 0x3 ;  /* 0x0000002c00007c11 */ /* 0x000fe4000f8e18ff */
[----:B------:R-:W-:Y:S02]  /*7540*/  CS2R R68, SRZ ;  /* 0x0000000000447805 */ /* 0x000fe4000001ff00 */
[----:B------:R-:W-:Y:S02]  /*7550*/  @P2 SEL R3, R4, R3, !P4 ;  /* 0x0000000304032207 */ /* 0x000fe40006000000 */
[----:B------:R-:W-:Y:S02]  /*7560*/  CS2R R66, SRZ ;  /* 0x0000000000427805 */ /* 0x000fe4000001ff00 */
[----:B------:R-:W-:Y:S02]  /*7570*/  SEL R98, R98, 0xfffffff0, !P6 ;  /* 0xfffffff062627807 */ /* 0x000fe40007000000 */
[----:B------:R-:W-:Y:S02]  /*7580*/  CS2R R64, SRZ ;  /* 0x0000000000407805 */ /* 0x000fe4000001ff00 */
[----:B------:R-:W-:Y:S02]  /*7590*/  LOP3.LUT R3, R3, 0x1, RZ, 0xc0, !PT ;  /* 0x0000000103037812 */ /* 0x000fe400078ec0ff */
[----:B------:R-:W-:Y:S02]  /*75a0*/  CS2R R58, SRZ ;  /* 0x00000000003a7805 */ /* 0x000fe4000001ff00 */
[----:B------:R-:W-:Y:S02]  /*75b0*/  @P5 SHF.L.U32 R2, R112, 0x1f, RZ ;  /* 0x0000001f70025819 */ /* 0x000fe400000006ff */
[----:B------:R-:W-:Y:S02]  /*75c0*/  CS2R R56, SRZ ;  /* 0x0000000000387805 */ /* 0x000fe4000001ff00 */
[----:B------:R-:W-:Y:S02]  /*75d0*/  IADD3 R50, PT, PT, R51, UR44, R99 ;  /* 0x0000002c33327c10 */ /* 0x000fe4000fffe063 */
[----:B------:R-:W-:Y:S01]  /*75e0*/  CS2R R54, SRZ ;  /* 0x0000000000367805 */ /* 0x000fe2000001ff00 */
[----:B------:R1:W3:Y:S01]  /*75f0*/  @P5 SYNCS.PHASECHK.TRANS64.TRYWAIT P1, [R0+URZ+0xf0], R2 ;  /* 0x0000f002000055a7 */ /* 0x0002e200080211ff */
[----:B------:R-:W-:Y:S02]  /*7600*/  ISETP.NE.U32.AND P2, PT, R3, 0x1, PT ;  /* 0x000000010300780c */ /* 0x000fe40003f45070 */
[----:B------:R-:W-:Y:S02]  /*7610*/  CS2R R52, SRZ ;  /* 0x0000000000347805 */ /* 0x000fe4000001ff00 */
[----:B------:R-:W-:Y:S01]  /*7620*/  P2R R97, PR, RZ, 0x20 ;  /* 0x00000020ff617803 */ /* 0x000fe20000000000 */
[----:B------:R-:W-:Y:S01]  /*7630*/  IMAD.IADD R49, R50, 0x1, R98 ;  /* 0x0000000132317824 */ /* 0x000fe200078e0262 */
[----:B------:R-:W-:Y:S02]  /*7640*/  P2R R113, PR, RZ, 0x4 ;  /* 0x00000004ff717803 */ /* 0x000fe40000000000 */
[----:B-1----:R-:W-:Y:S04]  /*7650*/  SHF.L.U32 R2, R79, 0x1f, RZ ;  /* 0x0000001f4f027819 */ /* 0x002fe800000006ff */
[----:B------:R1:W4:Y:S01]  /*7660*/  SYNCS.PHASECHK.TRANS64.TRYWAIT P0, [R104+URZ+0x150], R2 ;  /* 0x00015002680075a7 */ /* 0x00032200080011ff */
[----:B---3--:R-:W-:Y:S01]  /*7670*/  @P5 SEL R107, RZ, 0x1, !P1 ;  /* 0x00000001ff6b5807 */ /* 0x008fe20004800000 */
[----:B-1----:R-:W-:Y:S06]  /*7680*/  @!P5 BRA `(.L_x_112) ;  /* 0x000000000068d947 */ /* 0x002fec0003800000 */
[----:B------:R-:W-:Y:S01]  /*7690*/  ISETP.NE.AND P1, PT, R107, RZ, PT ;  /* 0x000000ff6b00720c */ /* 0x000fe20003f25270 */
[----:B------:R-:W-:Y:S01]  /*76a0*/  BSSY B0, `(.L_x_113) ;  /* 0x000000d000007945 */ /* 0x000fe20003800000 */
[----:B------:R-:W-:Y:S02]  /*76b0*/  CS2R R54, SRZ ;  /* 0x0000000000367805 */ /* 0x000fe4000001ff00 */
[----:B------:R-:W-:Y:S02]  /*76c0*/  CS2R R52, SRZ ;  /* 0x0000000000347805 */ /* 0x000fe4000001ff00 */
[----:B------:R-:W-:Y:S02]  /*76d0*/  CS2R R58, SRZ ;  /* 0x00000000003a7805 */ /* 0x000fe4000001ff00 */
[----:B------:R-:W-:Y:S02]  /*76e0*/  CS2R R56, SRZ ;  /* 0x0000000000387805 */ /* 0x000fe4000001ff00 */
[----:B------:R-:W-:Y:S02]  /*76f0*/  CS2R R66, SRZ ;  /* 0x0000000000427805 */ /* 0x000fe4000001ff00 */
[----:B------:R-:W-:Y:S02]  /*7700*/  CS2R R64, SRZ ;  /* 0x0000000000407805 */ /* 0x000fe4000001ff00 */
[----:B------:R-:W-:Y:S02]  /*7710*/  CS2R R70, SRZ ;  /* 0x0000000000467805 */ /* 0x000fe4000001ff00 */
[----:B------:R-:W-:Y:S01]  /*7720*/  CS2R R68, SRZ ;  /* 0x0000000000447805 */ /* 0x000fe2000001ff00 */
[----:B------:R-:W-:Y:S06]  /*7730*/  @P1 BRA `(.L_x_114) ;  /* 0x00000000000c1947 */ /* 0x000fec0003800000 */
[----:B------:R-:W-:Y:S04]  /*7740*/  SHF.L.U32 R3, R112, 0x1f, RZ ;  /* 0x0000001f70037819 */ /* 0x000fe800000006ff */
[----:B------:R-:W1:Y:S02]  /*7750*/  SYNCS.PHASECHK.TRANS64.TRYWAIT P1, [R0+URZ+0xf0], R3 ;  /* 0x0000f003000075a7 */ /* 0x000e6400080211ff */
[----:B-1----:R-:W-:Y:S05]  /*7760*/  @!P1 BRA `(.L_x_115) ;  /* 0x0000004c00b89947 */ /* 0x002fea0003800000 */
.L_x_114:
[----:B------:R-:W-:Y:S05]  /*7770*/  BSYNC B0 ;  /* 0x0000000000007941 */ /* 0x000fea0003800000 */
.L_x_113:
[----:B------:R-:W-:Y:S01]  /*7780*/  ISETP.NE.AND P1, PT, R113, RZ, PT ;  /* 0x000000ff7100720c */ /* 0x000fe20003f25270 */
[----:B------:R-:W-:Y:S04]  /*7790*/  UIADD3 UR4, UPT, UPT, UR45, 0x1, URZ ;  /* 0x000000012d047890 */ /* 0x000fe8000fffe0ff */
[----:B------:R-:W-:Y:S04]  /*77a0*/  UISETP.NE.AND UP0, UPT, UR4, 0x3, UPT ;  /* 0x000000030400788c */ /* 0x000fe8000bf05270 */
[----:B------:R-:W-:Y:S02]  /*77b0*/  USEL UR5, URZ, 0x1, UP0 ;  /* 0x00000001ff057887 */ /* 0x000fe40008000000 */
[----:B------:R-:W-:Y:S02]  /*77c0*/  USEL UR4, UR4, URZ, UP0 ;  /* 0x000000ff04047287 */ /* 0x000fe40008000000 */
[----:B------:R3:W1:Y:S02]  /*77d0*/  @P1 LDS.128 R52, [R50+0x200] ;  /* 0x0002000032341984 */ /* 0x0006640000000c00 */
[----:B------:R-:W-:Y:S02]  /*77e0*/  LOP3.LUT R112, R112, UR5, RZ, 0x3c, !PT ;  /* 0x0000000570707c12 */ /* 0x000fe4000f8e3cff */
[----:B------:R3:W1:Y:S01]  /*77f0*/  @P1 LDS.128 R56, [R49+0x200] ;  /* 0x0002000031381984 */ /* 0x0006620000000c00 */
[----:B------:R-:W-:Y:S03]  /*7800*/  IMAD.U32 R106, RZ, RZ, UR4 ;  /* 0x00000004ff6a7e24 */ /* 0x000fe6000f8e00ff */
[----:B------:R3:W1:Y:S04]  /*7810*/  @P1 LDS.128 R64, [R50+0xa00] ;  /* 0x000a000032401984 */ /* 0x0006680000000c00 */
[----:B------:R3:W1:Y:S02]  /*7820*/  @P1 LDS.128 R68, [R49+0xa00] ;  /* 0x000a000031441984 */ /* 0x0006640000000c00 */
.L_x_112:
[----:B------:R-:W-:Y:S05]  /*7830*/  BSYNC B1 ;  /* 0x0000000000017941 */ /* 0x000fea0003800000 */
.L_x_111:
[----:B------:R-:W-:Y:S01]  /*7840*/  HFMA2 R39, -RZ, RZ, 0, 0 ;  /* 0x00000000ff277431 */ /* 0x000fe200000001ff */
[----:B-1----:R-:W-:Y:S01]  /*7850*/  SHF.R.U32.HI R0, RZ, 0x15, R105 ;  /* 0x00000015ff007819 */ /* 0x002fe20000011669 */
[----:B----4-:R-:W-:Y:S06]  /*7860*/  @P0 BRA `(.L_x_116) ;  /* 0x0000000000080947 */ /* 0x010fec0003800000 */
[----:B------:R-:W1:Y:S02]  /*7870*/  SYNCS.PHASECHK.TRANS64.TRYWAIT P0, [R104+URZ+0x150], R2 ;  /* 0x00015002680075a7 */ /* 0x000e6400080011ff */
[----:B-1----:R-:W-:Y:S05]  /*7880*/  @!P0 BRA `(.L_x_117) ;  /* 0x0000004c00848947 */ /* 0x002fea0003800000 */
.L_x_116:
[----:B-1----:R-:W-:Y:S01]  /*7890*/  LOP3.LUT R2, R0, 0x3, RZ, 0xc0, !PT ;  /* 0x0000000300027812 */ /* 0x002fe200078ec0ff */
[----:B------:R-:W-:Y:S01]  /*78a0*/  IMAD.MOV.U32 R38, RZ, RZ, RZ ;  /* 0x000000ffff267224 */ /* 0x000fe200078e00ff */
[----:B------:R-:W-:Y:S02]  /*78b0*/  CS2R R36, SRZ ;  /* 0x0000000000247805 */ /* 0x000fe4000001ff00 */
[----:B------:R-:W-:Y:S02]  /*78c0*/  CS2R R34, SRZ ;  /* 0x0000000000227805 */ /* 0x000fe4000001ff00 */
[----:B------:R-:W-:Y:S02]  /*78d0*/  ISETP.NE.AND P0, PT, R84, R2, PT ;  /* 0x000000025400720c */ /* 0x000fe40003f05270 */
[----:B------:R-:W-:Y:S02]  /*78e0*/  CS2R R32, SRZ ;  /* 0x0000000000207805 */ /* 0x000fe4000001ff00 */
        /* <DEDUP_REMOVED lines=13> */
[----:B------:R-:W-:Y:S11]  /*79c0*/  LOP3.LUT P0, RZ, R0, 0x3, R86, 0x48, !PT ;  /* 0x0000000300ff7812 */ /* 0x000ff60007804856 */
[----:B------:R-:W-:Y:S02]  /*79d0*/  @!UPT UIADD3 URZ, UPT, UPT, URZ, URZ, URZ ;  /* 0x000000fffffff290 */ /* 0x000fe4000fffe0ff */
[----:B------:R-:W-:Y:S05]  /*79e0*/  @!P0 BRA `(.L_x_119) ;  /* 0x0000000000408947 */ /* 0x000fea0003800000 */
[----:B------:R-:W1:Y:S01]  /*79f0*/  LDCU.64 UR8, c[0x4][0x70] ;  /* 0x01000e00ff0877ac */ /* 0x000e620008000a00 */
[----:B------:R-:W-:Y:S01]  /*7a00*/  MOV R15, 0x0 ;  /* 0x00000000000f7802 */ /* 0x000fe20000000f00 */
[----:B------:R-:W-:Y:S02]  /*7a10*/  HFMA2 R12, -RZ, RZ, 0, 5.9604644775390625e-08 ;  /* 0x00000001ff0c7431 */ /* 0x000fe400000001ff */
[----:B------:R-:W-:Y:S02]  /*7a20*/  IMAD.MOV.U32 R8, RZ, RZ, 0x192 ;  /* 0x00000192ff087424 */ /* 0x000fe400078e00ff */
[----:B------:R-:W-:Y:S01]  /*7a30*/  IMAD.MOV.U32 R13, RZ, RZ, RZ ;  /* 0x000000ffff0d7224 */ /* 0x000fe200078e00ff */
[----:B------:R-:W4:Y:S01]  /*7a40*/  LDCU.64 UR6, c[0x4][0x78] ;  /* 0x01000f00ff0677ac */ /* 0x000f220008000a00 */
[----:B------:R-:W2:Y:S01]  /*7a50*/  LDC.64 R14, c[0x4][R15] ;  /* 0x010000000f0e7b82 */ /* 0x000ea20000000a00 */
[----:B------:R-:W5:Y:S01]  /*7a60*/  LDCU.64 UR4, c[0x4][0x10] ;  /* 0x01000200ff0477ac */ /* 0x000f620008000a00 */
[----:B-1----:R-:W-:Y:S01]  /*7a70*/  MOV R5, UR9 ;  /* 0x0000000900057c02 */ /* 0x002fe20008000f00 */
[----:B------:R-:W-:Y:S01]  /*7a80*/  IMAD.U32 R4, RZ, RZ, UR8 ;  /* 0x00000008ff047e24 */ /* 0x000fe2000f8e00ff */
[----:B----4-:R-:W-:Y:S01]  /*7a90*/  MOV R7, UR7 ;  /* 0x0000000700077c02 */ /* 0x010fe20008000f00 */
[----:B------:R-:W-:Y:S01]  /*7aa0*/  IMAD.U32 R6, RZ, RZ, UR6 ;  /* 0x00000006ff067e24 */ /* 0x000fe2000f8e00ff */
[----:B-----5:R-:W-:Y:S01]  /*7ab0*/  MOV R11, UR5 ;  /* 0x00000005000b7c02 */ /* 0x020fe20008000f00 */
[----:B------:R-:W-:Y:S02]  /*7ac0*/  IMAD.U32 R10, RZ, RZ, UR4 ;  /* 0x00000004ff0a7e24 */ /* 0x000fe4000f8e00ff */
[----:B------:R-:W-:Y:S07]  /*7ad0*/  LEPC R20, `(.L_x_119) ;  /* 0x000000001014794e */ /* 0x000fee0000000000 */
[----:B--23--:R-:W-:Y:S05]  /*7ae0*/  CALL.ABS.NOINC R14 ;  /* 0x000000000e007343 */ /* 0x00cfea0003c00000 */
.L_x_119:
[----:B------:R-:W-:Y:S05]  /*7af0*/  WARPSYNC.ALL ;  /* 0x0000000000007948 */ /* 0x000fea0003800000 */
[C---:B------:R-:W-:Y:S01]  /*7b00*/  R2UR UR4, R105.reuse ;  /* 0x00000000690472ca */ /* 0x040fe200000e0000 */
[----:B------:R-:W-:Y:S05]  /*7b10*/  VIADD R0, R105, 0x20 ;  /* 0x0000002069007836 */ /* 0x000fea0000000000 */
[----:B------:R-:W-:Y:S04]  /*7b20*/  SHF.R.U32.HI R0, RZ, 0x15, R0 ;  /* 0x00000015ff007819 */ /* 0x000fe80000011600 */
[----:B------:R-:W-:Y:S03]  /*7b30*/  LOP3.LUT P0, RZ, R0, 0x3, R86, 0x48, !PT ;  /* 0x0000000300ff7812 */ /* 0x000fe60007804856 */
[----:B------:R-:W1:Y:S10]  /*7b40*/  LDTM.x16 R24, tmem[UR4] ;  /* 0x00000004001879ee */ /* 0x000e740008240000 */
[----:B-1----:R-:W-:Y:S05]  /*7b50*/  @!P0 BRA `(.L_x_120) ;  /* 0x0000000000408947 */ /* 0x002fea0003800000 */
        /* <DEDUP_REMOVED lines=16> */
.L_x_120:
[----:B------:R-:W-:Y:S05]  /*7c60*/  WARPSYNC.ALL ;  /* 0x0000000000007948 */ /* 0x000fea0003800000 */
[----:B------:R-:W-:Y:S11]  /*7c70*/  R2UR UR4, R105 ;  /* 0x00000000690472ca */ /* 0x000ff600000e0000 */
[----:B------:R-:W-:Y:S02]  /*7c80*/  @!UPT UIADD3 URZ, UPT, UPT, URZ, URZ, URZ ;  /* 0x000000fffffff290 */ /* 0x000fe4000fffe0ff */
[----:B------:R-:W1:Y:S02]  /*7c90*/  LDTM.x16 R4, tmem[UR4+0x20] ;  /* 0x00002004000479ee */ /* 0x000e640008240000 */
[----:B-1----:R-:W-:Y:S01]  /*7ca0*/  NOP ;  /* 0x0000000000007918 */ /* 0x002fe20000000000 */
.L_x_118:
[----:B------:R-:W-:Y:S01]  /*7cb0*/  SHF.L.U32 R20, R52, 0x10, RZ ;  /* 0x0000001034147819 */ /* 0x000fe200000006ff */
[C---:B--2---:R-:W-:Y:S01]  /*7cc0*/  FMUL R0, R43.reuse, R24 ;  /* 0x000000182b007220 */ /* 0x044fe20000400000 */
[----:B------:R-:W-:Y:S01]  /*7cd0*/  ISETP.NE.AND P0, PT, R84, R2, PT ;  /* 0x000000025400720c */ /* 0x000fe20003f05270 */
[----:B------:R-:W-:Y:S01]  /*7ce0*/  FMUL R2, R43, R25 ;  /* 0x000000192b027220 */ /* 0x000fe20000400000 */
[----:B------:R-:W-:Y:S01]  /*7cf0*/  LOP3.LUT R21, R52, 0xffff0000, RZ, 0xc0, !PT ;  /* 0xffff000034157812 */ /* 0x000fe200078ec0ff */
[----:B------:R-:W-:Y:S01]  /*7d00*/  FFMA R0, R45, R20, R0 ;  /* 0x000000142d007223 */ /* 0x000fe20000000000 */
[----:B------:R-:W-:Y:S01]  /*7d10*/  SHF.L.U32 R22, R53, 0x10, RZ ;  /* 0x0000001035167819 */ /* 0x000fe200000006ff */
[----:B------:R-:W-:Y:S01]  /*7d20*/  FMUL R3, R43, R26 ;  /* 0x0000001a2b037220 */ /* 0x000fe20000400000 */
[----:B------:R-:W-:Y:S01]  /*7d30*/  LOP3.LUT R23, R53, 0xffff0000, RZ, 0xc0, !PT ;  /* 0xffff000035177812 */ /* 0x000fe200078ec0ff */
[----:B------:R-:W-:Y:S01]  /*7d40*/  FFMA R2, R45, R21, R2 ;  /* 0x000000152d027223 */ /* 0x000fe20000000002 */
[C---:B------:R-:W-:Y:S01]  /*7d50*/  SHF.L.U32 R40, R54.reuse, 0x10, RZ ;  /* 0x0000001036287819 */ /* 0x040fe200000006ff */
[----:B------:R-:W-:Y:S01]  /*7d60*/  FMUL R20, R43, R27 ;  /* 0x0000001b2b147220 */ /* 0x000fe20000400000 */
[----:B------:R-:W-:Y:S01]  /*7d70*/  LOP3.LUT R41, R54, 0xffff0000, RZ, 0xc0, !PT ;  /* 0xffff000036297812 */ /* 0x000fe200078ec0ff */
[----:B------:R-:W-:Y:S01]  /*7d80*/  FFMA R3, R45, R22, R3 ;  /* 0x000000162d037223 */ /* 0x000fe20000000003 */
[----:B------:R-:W-:Y:S01]  /*7d90*/  F2FP.BF16.F32.PACK_AB R60, R2, R0 ;  /* 0x00000000023c723e */ /* 0x000fe200000010ff */
[----:B------:R-:W-:Y:S01]  /*7da0*/  FMUL R21, R43, R28 ;  /* 0x0000001c2b157220 */ /* 0x000fe20000400000 */
[----:B------:R-:W-:Y:S01]  /*7db0*/  LOP3.LUT R42, R69, 0xffff0000, RZ, 0xc0, !PT ;  /* 0xffff0000452a7812 */ /* 0x000fe200078ec0ff */
[----:B------:R-:W-:Y:S01]  /*7dc0*/  FMUL R22, R43, R29 ;  /* 0x0000001d2b167220 */ /* 0x000fe20000400000 */
[----:B------:R-:W-:Y:S01]  /*7dd0*/  SHF.L.U32 R44, R70, 0x10, RZ ;  /* 0x00000010462c7819 */ /* 0x000fe200000006ff */
[----:B------:R-:W-:Y:S01]  /*7de0*/  FFMA R20, R45, R23, R20 ;  /* 0x000000172d147223 */ /* 0x000fe20000000014 */
[----:B------:R-:W-:Y:S01]  /*7df0*/  SHF.L.U32 R23, R55, 0x10, RZ ;  /* 0x0000001037177819 */ /* 0x000fe200000006ff */
[----:B------:R-:W-:Y:S01]  /*7e00*/  FFMA R21, R45, R40, R21 ;  /* 0x000000282d157223 */ /* 0x000fe20000000015 */
[----:B------:R-:W-:Y:S01]  /*7e10*/  LOP3.LUT R40, R55, 0xffff0000, RZ, 0xc0, !PT ;  /* 0xffff000037287812 */ /* 0x000fe200078ec0ff */
[----:B------:R-:W-:Y:S01]  /*7e20*/  FFMA R22, R45, R41, R22 ;  /* 0x000000292d167223 */ /* 0x000fe20000000016 */
[----:B------:R-:W-:Y:S01]  /*7e30*/  F2FP.BF16.F32.PACK_AB R61, R20, R3 ;  /* 0x00000003143d723e */ /* 0x000fe200000010ff */
[C---:B------:R-:W-:Y:S01]  /*7e40*/  FMUL R0, R43.reuse, R30 ;  /* 0x0000001e2b007220 */ /* 0x040fe20000400000 */
[----:B------:R-:W-:Y:S01]  /*7e50*/  LOP3.LUT R41, R58, 0xffff0000, RZ, 0xc0, !PT ;  /* 0xffff00003a297812 */ /* 0x000fe200078ec0ff */
[----:B------:R-:W-:Y:S01]  /*7e60*/  FMUL R2, R43, R31 ;  /* 0x0000001f2b027220 */ /* 0x000fe20000400000 */
[----:B------:R-:W-:Y:S01]  /*7e70*/  F2FP.BF16.F32.PACK_AB R62, R22, R21 ;  /* 0x00000015163e723e */ /* 0x000fe200000010ff */
[C---:B------:R-:W-:Y:S01]  /*7e80*/  FFMA R0, R45.reuse, R23, R0 ;  /* 0x000000172d007223 */ /* 0x040fe20000000000 */
[C---:B------:R-:W-:Y:S01]  /*7e90*/  SHF.L.U32 R22, R56.reuse, 0x10, RZ ;  /* 0x0000001038167819 */ /* 0x040fe200000006ff */
[----:B------:R-:W-:Y:S01]  /*7ea0*/  FFMA R2, R45, R40, R2 ;  /* 0x000000282d027223 */ /* 0x000fe20000000002 */
[----:B------:R-:W-:Y:S01]  /*7eb0*/  LOP3.LUT R23, R56, 0xffff0000, RZ, 0xc0, !PT ;  /* 0xffff000038177812 */ /* 0x000fe200078ec0ff */
[----:B------:R-:W-:Y:S01]  /*7ec0*/  FMUL R3, R43, R32 ;  /* 0x000000202b037220 */ /* 0x000fe20000400000 */
[----:B------:R-:W-:Y:S01]  /*7ed0*/  SHF.L.U32 R40, R57, 0x10, RZ ;  /* 0x0000001039287819 */ /* 0x000fe200000006ff */
[C---:B------:R-:W-:Y:S01]  /*7ee0*/  FMUL R20, R43.reuse, R33 ;  /* 0x000000212b147220 */ /* 0x040fe20000400000 */
[----:B------:R-:W-:Y:S01]  /*7ef0*/  F2FP.BF16.F32.PACK_AB R63, R2, R0 ;  /* 0x00000000023f723e */ /* 0x000fe200000010ff */
[----:B------:R-:W-:Y:S01]  /*7f00*/  FMUL R21, R43, R34 ;  /* 0x000000222b157220 */ /* 0x000fe20000400000 */
[----:B------:R-:W-:Y:S01]  /*7f10*/  LOP3.LUT R46, R70, 0xffff0000, RZ, 0xc0, !PT ;  /* 0xffff0000462e7812 */ /* 0x000fe200078ec0ff */
[----:B------:R-:W-:Y:S01]  /*7f20*/  FFMA R3, R45, R22, R3 ;  /* 0x000000162d037223 */ /* 0x000fe20000000003 */
[----:B------:R-:W-:Y:S01]  /*7f30*/  SHF.L.U32 R47, R71, 0x10, RZ ;  /* 0x00000010472f7819 */ /* 0x000fe200000006ff */
[----:B------:R-:W-:Y:S01]  /*7f40*/  FFMA R20, R45, R23, R20 ;  /* 0x000000172d147223 */ /* 0x000fe20000000014 */
[----:B------:R-:W-:Y:S01]  /*7f50*/  LOP3.LUT R23, R57, 0xffff0000, RZ, 0xc0, !PT ;  /* 0xffff000039177812 */ /* 0x000fe200078ec0ff */
[----:B------:R-:W-:Y:S01]  /*7f60*/  FFMA R21, R45, R40, R21 ;  /* 0x000000282d157223 */ /* 0x000fe20000000015 */
[----:B------:R-:W-:Y:S01]  /*7f70*/  SHF.L.U32 R40, R58, 0x10, RZ ;  /* 0x000000103a287819 */ /* 0x000fe200000006ff */
[C---:B------:R-:W-:Y:S01]  /*7f80*/  FMUL R0, R43.reuse, R35 ;  /* 0x000000232b007220 */ /* 0x040fe20000400000 */
[----:B------:R-:W-:Y:S01]  /*7f90*/  F2FP.BF16.F32.PACK_AB R100, R20, R3 ;  /* 0x000000031464723e */ /* 0x000fe200000010ff */
[----:B------:R-:W-:Y:S01]  /*7fa0*/  FMUL R2, R43, R36 ;  /* 0x000000242b027220 */ /* 0x000fe20000400000 */
[----:B------:R-:W-:Y:S01]  /*7fb0*/  LOP3.LUT R48, R71, 0xffff0000, RZ, 0xc0, !PT ;  /* 0xffff000047307812 */ /* 0x000fe200078ec0ff */
[----:B------:R-:W-:Y:S01]  /*7fc0*/  FMUL R22, R43, R37 ;  /* 0x000000252b167220 */ /* 0x000fe20000400000 */
[----:B------:R-:W-:Y:S01]  /*7fd0*/  ISETP.NE.AND P1, PT, R84, RZ, PT ;  /* 0x000000ff5400720c */ /* 0x000fe20003f25270 */
[----:B------:R-:W-:Y:S01]  /*7fe0*/  FFMA R0, R45, R23, R0 ;  /* 0x000000172d007223 */ /* 0x000fe20000000000 */
[----:B------:R-:W-:Y:S01]  /*7ff0*/  SHF.L.U32 R23, R59, 0x10, RZ ;  /* 0x000000103b177819 */ /* 0x000fe200000006ff */
[----:B------:R-:W-:Y:S01]  /*8000*/  FFMA R2, R45, R40, R2 ;  /* 0x000000282d027223 */ /* 0x000fe20000000002 */
[----:B------:R-:W-:Y:S01]  /*8010*/  LOP3.LUT R40, R59, 0xffff0000, RZ, 0xc0, !PT ;  /* 0xffff00003b287812 */ /* 0x000fe200078ec0ff */
[----:B------:R1:W-:Y:S01]  /*8020*/  @!P0 STS.128 [R50+0x200], R60 ;  /* 0x0002003c32008388 */ /* 0x0003e20000000c00 */
[----:B------:R-:W-:Y:S01]  /*8030*/  F2FP.BF16.F32.PACK_AB R101, R0, R21 ;  /* 0x000000150065723e */ /* 0x000fe200000010ff */
[----:B------:R-:W-:Y:S01]  /*8040*/  FFMA R22, R45, R41, R22 ;  /* 0x000000292d167223 */ /* 0x000fe20000000016 */
[----:B------:R-:W-:Y:S01]  /*8050*/  LOP3.LUT R41, R66, 0xffff0000, RZ, 0xc0, !PT ;  /* 0xffff000042297812 */ /* 0x000fe200078ec0ff */
[C---:B------:R-:W-:Y:S01]  /*8060*/  FMUL R3, R43.reuse, R38 ;  /* 0x000000262b037220 */ /* 0x040fe20000400000 */
[C---:B------:R-:W-:Y:S01]  /*8070*/  FMUL R20, R43.reuse, R39 ;  /* 0x000000272b147220 */ /* 0x040fe20000400000 */
        /* <DEDUP_REMOVED lines=8> */
[----:B------:R-:W-:Y:S01]  /*8100*/  FMUL R21, R43, R6 ;  /* 0x000000062b157220 */ /* 0x000fe20000400000 */
[C---:B------:R-:W-:Y:S01]  /*8110*/  FFMA R0, R45.reuse, R22, R0 ;  /* 0x000000162d007223 */ /* 0x040fe20000000000 */
[C---:B------:R-:W-:Y:S01]  /*8120*/  FFMA R2, R45.reuse, R23, R2 ;  /* 0x000000172d027223 */ /* 0x040fe20000000002 */
[----:B------:R-:W-:Y:S01]  /*8130*/  F2FP.BF16.F32.PACK_AB R103, R20, R3 ;  /* 0x000000031467723e */ /* 0x000fe200000010ff */
[----:B------:R-:W-:Y:S01]  /*8140*/  FFMA R21, R45, R40, R21 ;  /* 0x000000282d157223 */ /* 0x000fe20000000015 */
[----:B------:R-:W-:Y:S01]  /*8150*/  LOP3.LUT R23, R65, 0xffff0000, RZ, 0xc0, !PT ;  /* 0xffff000041177812 */ /* 0x000fe200078ec0ff */
[C---:B------:R-:W-:Y:S01]  /*8160*/  FMUL R3, R43.reuse, R7 ;  /* 0x000000072b037220 */ /* 0x040fe20000400000 */
[----:B------:R-:W-:Y:S01]  /*8170*/  SHF.L.U32 R40, R66, 0x10, RZ ;  /* 0x0000001042287819 */ /* 0x000fe200000006ff */
[----:B------:R1:W-:Y:S01]  /*8180*/  @!P0 STS.128 [R49+0x200], R100 ;  /* 0x0002006431008388 */ /* 0x0003e20000000c00 */
[C---:B------:R-:W-:Y:S01]  /*8190*/  FMUL R20, R43.reuse, R8 ;  /* 0x000000082b147220 */ /* 0x040fe20000400000 */
[----:B------:R-:W-:Y:S01]  /*81a0*/  FMUL R22, R43, R9 ;  /* 0x000000092b167220 */ /* 0x000fe20000400000 */
[C---:B------:R-:W-:Y:S01]  /*81b0*/  FFMA R3, R45.reuse, R23, R3 ;  /* 0x000000172d037223 */ /* 0x040fe20000000003 */
[----:B------:R-:W-:Y:S01]  /*81c0*/  F2FP.BF16.F32.PACK_AB R108, R2, R0 ;  /* 0x00000000026c723e */ /* 0x000fe200000010ff */
[----:B------:R-:W-:Y:S01]  /*81d0*/  FFMA R20, R45, R40, R20 ;  /* 0x000000282d147223 */ /* 0x000fe20000000014 */
[----:B------:R-:W-:Y:S01]  /*81e0*/  SHF.L.U32 R23, R67, 0x10, RZ ;  /* 0x0000001043177819 */ /* 0x000fe200000006ff */
[----:B------:R-:W-:Y:S01]  /*81f0*/  FMUL R0, R43, R10 ;  /* 0x0000000a2b007220 */ /* 0x000fe20000400000 */
[----:B------:R-:W-:Y:S01]  /*8200*/  LOP3.LUT R40, R67, 0xffff0000, RZ, 0xc0, !PT ;  /* 0xffff000043287812 */ /* 0x000fe200078ec0ff */
[----:B------:R-:W-:Y:S01]  /*8210*/  FFMA R22, R45, R41, R22 ;  /* 0x000000292d167223 */ /* 0x000fe20000000016 */
[----:B------:R-:W-:Y:S01]  /*8220*/  FMUL R2, R43, R11 ;  /* 0x0000000b2b027220 */ /* 0x000fe20000400000 */
[----:B------:R-:W-:Y:S01]  /*8230*/  FFMA R0, R45, R23, R0 ;  /* 0x000000172d007223 */ /* 0x000fe20000000000 */
[----:B------:R-:W-:Y:S01]  /*8240*/  F2FP.BF16.F32.PACK_AB R109, R3, R21 ;  /* 0x00000015036d723e */ /* 0x000fe200000010ff */
[----:B------:R-:W-:Y:S01]  /*8250*/  FMUL R3, R43, R12 ;  /* 0x0000000c2b037220 */ /* 0x000fe20000400000 */
[----:B------:R-:W-:Y:S01]  /*8260*/  FFMA R2, R45, R40, R2 ;  /* 0x000000282d027223 */ /* 0x000fe20000000002 */
[----:B------:R-:W-:Y:S01]  /*8270*/  SHF.L.U32 R23, R68, 0x10, RZ ;  /* 0x0000001044177819 */ /* 0x000fe200000006ff */
[C---:B------:R-:W-:Y:S01]  /*8280*/  FMUL R21, R43.reuse, R14 ;  /* 0x0000000e2b157220 */ /* 0x040fe20000400000 */
[----:B------:R-:W-:Y:S01]  /*8290*/  F2FP.BF16.F32.PACK_AB R110, R22, R20 ;  /* 0x00000014166e723e */ /* 0x000fe200000010ff */
[C---:B------:R-:W-:Y:S01]  /*82a0*/  FMUL R20, R43.reuse, R13 ;  /* 0x0000000d2b147220 */ /* 0x040fe20000400000 */
[----:B------:R-:W-:Y:S01]  /*82b0*/  LOP3.LUT R40, R68, 0xffff0000, RZ, 0xc0, !PT ;  /* 0xffff000044287812 */ /* 0x000fe200078ec0ff */
[----:B------:R-:W-:Y:S01]  /*82c0*/  FMUL R22, R43, R15 ;  /* 0x0000000f2b167220 */ /* 0x000fe20000400000 */
[----:B------:R-:W-:Y:S01]  /*82d0*/  SHF.L.U32 R41, R69, 0x10, RZ ;  /* 0x0000001045297819 */ /* 0x000fe200000006ff */
[----:B------:R-:W-:Y:S01]  /*82e0*/  FFMA R3, R45, R23, R3 ;  /* 0x000000172d037223 */ /* 0x000fe20000000003 */
[----:B------:R-:W-:Y:S01]  /*82f0*/  FMUL R23, R43, R16 ;  /* 0x000000102b177220 */ /* 0x000fe20000400000 */
[----:B------:R-:W-:Y:S01]  /*8300*/  FFMA R20, R45, R40, R20 ;  /* 0x000000282d147223 */ /* 0x000fe20000000014 */
[----:B------:R-:W-:Y:S01]  /*8310*/  FMUL R40, R43, R17 ;  /* 0x000000112b287220 */ /* 0x000fe20000400000 */
[C---:B------:R-:W-:Y:S01]  /*8320*/  FFMA R21, R45.reuse, R41, R21 ;  /* 0x000000292d157223 */ /* 0x040fe20000000015 */
[----:B------:R-:W-:Y:S01]  /*8330*/  FFMA R22, R45, R42, R22 ;  /* 0x0000002a2d167223 */ /* 0x000fe20000000016 */
[C---:B------:R-:W-:Y:S01]  /*8340*/  FMUL R41, R43.reuse, R18 ;  /* 0x000000122b297220 */ /* 0x040fe20000400000 */
[----:B------:R-:W-:Y:S01]  /*8350*/  FMUL R42, R43, R19 ;  /* 0x000000132b2a7220 */ /* 0x000fe20000400000 */
[----:B------:R-:W-:Y:S01]  /*8360*/  F2FP.BF16.F32.PACK_AB R111, R2, R0 ;  /* 0x00000000026f723e */ /* 0x000fe200000010ff */
[C---:B------:R-:W-:Y:S01]  /*8370*/  FFMA R23, R45.reuse, R44, R23 ;  /* 0x0000002c2d177223 */ /* 0x040fe20000000017 */
[C---:B------:R-:W-:Y:S01]  /*8380*/  FFMA R40, R45.reuse, R46, R40 ;  /* 0x0000002e2d287223 */ /* 0x040fe20000000028 */
[C---:B------:R-:W-:Y:S01]  /*8390*/  FFMA R41, R45.reuse, R47, R41 ;  /* 0x0000002f2d297223 */ /* 0x040fe20000000029 */
[----:B------:R-:W-:Y:S01]  /*83a0*/  FFMA R42, R45, R48, R42 ;  /* 0x000000302d2a7223 */ /* 0x000fe2000000002a */
[----:B------:R1:W-:Y:S01]  /*83b0*/  @!P0 STS.128 [R50+0xa00], R108 ;  /* 0x000a006c32008388 */ /* 0x0003e20000000c00 */
[----:B------:R-:W-:Y:S02]  /*83c0*/  F2FP.BF16.F32.PACK_AB R21, R22, R21 ;  /* 0x000000151615723e */ /* 0x000fe400000010ff */
[----:B------:R-:W-:Y:S02]  /*83d0*/  F2FP.BF16.F32.PACK_AB R22, R40, R23 ;  /* 0x000000172816723e */ /* 0x000fe400000010ff */
[----:B------:R-:W-:Y:S02]  /*83e0*/  F2FP.BF16.F32.PACK_AB R20, R20, R3 ;  /* 0x000000031414723e */ /* 0x000fe400000010ff */
[----:B------:R-:W-:Y:S05]  /*83f0*/  F2FP.BF16.F32.PACK_AB R23, R42, R41 ;  /* 0x000000292a17723e */ /* 0x000fea00000010ff */
[----:B------:R1:W-:Y:S01]  /*8400*/  @!P0 STS.128 [R49+0xa00], R20 ;  /* 0x000a001431008388 */ /* 0x0003e20000000c00 */
[----:B------:R-:W-:Y:S01]  /*8410*/  @!PT LDS RZ, [RZ] ;  /* 0x00000000fffff984 */ /* 0x000fe20000000800 */
[----:B------:R-:W-:Y:S01]  /*8420*/  @!PT LDS RZ, [RZ] ;  /* 0x00000000fffff984 */ /* 0x000fe20000000800 */
[----:B------:R-:W-:Y:S01]  /*8430*/  @!PT LDS RZ, [RZ] ;  /* 0x00000000fffff984 */ /* 0x000fe20000000800 */
[----:B------:R-:W-:Y:S01]  /*8440*/  @!PT LDS RZ, [RZ] ;  /* 0x00000000fffff984 */ /* 0x000fe20000000800 */
[----:B------:R2:W-:Y:S07]  /*8450*/  MEMBAR.ALL.CTA ;  /* 0x0000000000007992 */ /* 0x0005ee0000008000 */
[----:B--2---:R-:W2:Y:S01]  /*8460*/  FENCE.VIEW.ASYNC.S ;  /* 0x00000000000073c6 */ /* 0x004ea20000000000 */
[----:B------:R-:W-:Y:S05]  /*8470*/  WARPSYNC.ALL ;  /* 0x0000000000007948 */ /* 0x000fea0003800000 */
[----:B------:R-:W-:Y:S01]  /*8480*/  BSSY.RECONVERGENT B0, `(.L_x_121) ;  /* 0x0000011000007945 */ /* 0x000fe20003800200 */
[----:B--2---:R-:W-:Y:S06]  /*8490*/  BAR.SYNC.DEFER_BLOCKING 0x1, 0x80 ;  /* 0x0042000000007b1d */ /* 0x004fec0000010000 */
[----:B------:R-:W-:Y:S05]  /*84a0*/  @P1 BRA `(.L_x_122) ;  /* 0x0000000000381947 */ /* 0x000fea0003800000 */
[----:B------:R-:W2:Y:S01]  /*84b0*/  LDCU.64 UR6, c[0x0][0x348] ;  /* 0x00006900ff0677ac */ /* 0x000ea20008000a00 */
[----:B------:R-:W-:Y:S01]  /*84c0*/  R2UR UR5, R51 ;  /* 0x00000000330572ca */ /* 0x000fe200000e0000 */
[----:B------:R-:W-:Y:S01]  /*84d0*/  UMOV UR51, UR36 ;  /* 0x0000002400337c82 */ /* 0x000fe20008000000 */
[----:B------:R-:W-:Y:S01]  /*84e0*/  UIADD3 UR9, UPT, UPT, UR49, 0x20, URZ ;  /* 0x0000002031097890 */ /* 0x000fe2000fffe0ff */
[----:B------:R-:W-:Y:S01]  /*84f0*/  UMOV UR10, UR50 ;  /* 0x00000032000a7c82 */ /* 0x000fe20008000000 */
[----:B------:R-:W-:Y:S09]  /*8500*/  UMOV UR11, UR36 ;  /* 0x00000024000b7c82 */ /* 0x000ff20008000000 */
[----:B------:R-:W-:Y:S02]  /*8510*/  UIADD3 UR5, UPT, UPT, UR44, UR5, URZ ;  /* 0x000000052c057290 */ /* 0x000fe4000fffe0ff */
[----:B--2---:R-:W-:Y:S02]  /*8520*/  UIADD3 UR4, UP0, UPT, UR6, 0xa80, URZ ;  /* 0x00000a8006047890 */ /* 0x004fe4000ff1e0ff */
[----:B------:R-:W-:Y:S02]  /*8530*/  UIADD3 UR48, UPT, UPT, UR5, 0x200, URZ ;  /* 0x0000020005307890 */ /* 0x000fe4000fffe0ff */
[----:B------:R-:W-:Y:S02]  /*8540*/  UIADD3 UR8, UPT, UPT, UR5, 0xa00, URZ ;  /* 0x00000a0005087890 */ /* 0x000fe4000fffe0ff */
[----:B------:R-:W-:Y:S09]  /*8550*/  UIADD3.X UR5, UPT, UPT, URZ, UR7, URZ, UP0, !UPT ;  /* 0x00000007ff057290 */ /* 0x000ff200087fe4ff */
[----:B------:R2:W-:Y:S01]  /*8560*/  UTMASTG.3D [UR48], [UR4] ;  /* 0x00000030040073b5 */ /* 0x0005e20008010000 */
[----:B------:R2:W-:Y:S02]  /*8570*/  UTMASTG.3D [UR8], [UR4] ;  /* 0x00000008040073b5 */ /* 0x0005e40008010000 */
[----:B--2---:R0:W-:Y:S02]  /*8580*/  UTMACMDFLUSH ;  /* 0x00000000000079b7 */ /* 0x0041e40000000000 */
.L_x_122:
[----:B------:R-:W-:Y:S05]  /*8590*/  BSYNC.RECONVERGENT B0 ;  /* 0x0000000000007941 */ /* 0x000fea0003800200 */
.L_x_121:
[----:B------:R-:W-:Y:S01]  /*85a0*/  UIADD3 UR47, UPT, UPT, UR45, 0x1, URZ ;  /* 0x000000012d2f7890 */ /* 0x000fe2000fffe0ff */
[----:B------:R-:W-:Y:S03]  /*85b0*/  BSSY.RECONVERGENT B0, `(.L_x_123) ;  /* 0x0000005000007945 */ /* 0x000fe60003800200 */
[----:B------:R-:W-:Y:S04]  /*85c0*/  UISETP.NE.AND UP0, UPT, UR47, 0x3, UPT ;  /* 0x000000032f00788c */ /* 0x000fe8000bf05270 */
[----:B------:R-:W-:Y:S01]  /*85d0*/  USEL UR46, UR47, URZ, UP0 ;  /* 0x000000ff2f2e7287 */ /* 0x000fe20008000000 */
[----:B------:R-:W-:Y:S11]  /*85e0*/  @P1 BRA `(.L_x_124) ;  /* 0x0000000000041947 */ /* 0x000ff60003800000 */
[----:B------:R-:W-:Y:S04]  /*85f0*/  DEPBAR.LE SB0, 0x1 ;  /* 0x000080400000791a */ /* 0x000fe80000000000 */
.L_x_124:
[----:B------:R-:W-:Y:S05]  /*8600*/  BSYNC.RECONVERGENT B0 ;  /* 0x0000000000007941 */ /* 0x000fea0003800200 */
.L_x_123:
[----:B------:R-:W-:Y:S01]  /*8610*/  BAR.SYNC.DEFER_BLOCKING 0x1, 0x80 ;  /* 0x0042000000007b1d */ /* 0x000fe20000010000 */
[----:B------:R-:W-:Y:S01]  /*8620*/  ISETP.NE.AND P1, PT, R97, RZ, PT ;  /* 0x000000ff6100720c */ /* 0x000fe20003f25270 */
[----:B------:R-:W-:Y:S01]  /*8630*/  UISETP.NE.AND UP0, UPT, UR56, URZ, UPT ;  /* 0x000000ff3800728c */ /* 0x000fe2000bf05270 */
[----:B-1----:R-:W-:Y:S11]  /*8640*/  LEA R20, R106, UR44, 0x3 ;  /* 0x0000002c6a147c11 */ /* 0x002ff6000f8e18ff */
[----:B------:R-:W-:Y:S01]  /*8650*/  @P1 SHF.L.U32 R3, R112, 0x1f, RZ ;  /* 0x0000001f70031819 */ /* 0x000fe200000006ff */
[----:B------:R-:W-:Y:S06]  /*8660*/  BRA.U !UP0, `(.L_x_125) ;  /* 0x0000000108247547 */ /* 0x000fec000b800000 */
[----:B------:R-:W1:Y:S01]  /*8670*/  S2R R0, SR_CgaCtaId ;  /* 0x0000000000007919 */ /* 0x000e620000008800 */
[----:B------:R-:W-:Y:S01]  /*8680*/  IMAD.U32 R2, RZ, RZ, UR52 ;  /* 0x00000034ff027e24 */ /* 0x000fe2000f8e00ff */
[----:B------:R-:W-:Y:S04]  /*8690*/  UIADD3 UR4, UPT, UPT, UR52, 0x1, URZ ;  /* 0x0000000134047890 */ /* 0x000fe8000fffe0ff */
[----:B------:R-:W-:Y:S01]  /*86a0*/  @P1 LEA R2, R2, UR44, 0x3 ;  /* 0x0000002c02021c11 */ /* 0x000fe2000f8e18ff */
[----:B------:R-:W-:Y:S04]  /*86b0*/  UISETP.NE.AND UP0, UPT, UR4, 0x3, UPT ;  /* 0x000000030400788c */ /* 0x000fe8000bf05270 */
[----:B------:R-:W-:Y:S01]  /*86c0*/  @P1 VIADD R2, R2, 0x108 ;  /* 0x0000010802021836 */ /* 0x000fe20000000000 */
[----:B------:R-:W-:Y:S04]  /*86d0*/  USEL UR52, UR4, URZ, UP0 ;  /* 0x000000ff04347287 */ /* 0x000fe80008000000 */
[----:B-1----:R-:W-:Y:S04]  /*86e0*/  @P1 PRMT R0, R0, 0x654, R2 ;  /* 0x0000065400001816 */ /* 0x002fe80000000002 */
[----:B------:R1:W-:Y:S04]  /*86f0*/  @P1 SYNCS.ARRIVE.TRANS64.RED.A1T0 RZ, [R0+URZ], RZ ;  /* 0x000000ff00ff19a7 */ /* 0x0003e800081004ff */
.L_x_125:
[----:B------:R-:W2:Y:S01]  /*8700*/  @P1 SYNCS.PHASECHK.TRANS64.TRYWAIT P0, [R20+URZ+0xf0], R3 ;  /* 0x0000f003140015a7 */ /* 0x000ea200080011ff */
[----:B------:R-:W-:Y:S01]  /*8710*/  BSSY B1, `(.L_x_126) ;  /* 0x0000019000017945 */ /* 0x000fe20003800000 */
[----:B--2---:R-:W-:Y:S03]  /*8720*/  @P1 SEL R107, RZ, 0x1, !P0 ;  /* 0x00000001ff6b1807 */ /* 0x004fe60004000000 */
[----:B------:R-:W-:Y:S05]  /*8730*/  @!P1 BRA `(.L_x_127) ;  /* 0x0000000000589947 */ /* 0x000fea0003800000 */
[----:B------:R-:W-:Y:S01]  /*8740*/  ISETP.NE.AND P1, PT, R113, RZ, PT ;  /* 0x000000ff7100720c */ /* 0x000fe20003f25270 */
[----:B------:R-:W-:Y:S01]  /*8750*/  BSSY B0, `(.L_x_128) ;  /* 0x0000009000007945 */ /* 0x000fe20003800000 */
[----:B------:R-:W-:Y:S11]  /*8760*/  ISETP.NE.AND P0, PT, R107, RZ, PT ;  /* 0x000000ff6b00720c */ /* 0x000ff60003f05270 */
[----:B------:R-:W-:Y:S05]  /*8770*/  @P1 IMAD R3, R106, 0x1000, R99 ;  /* 0x000010006a031824 */ /* 0x000fea00078e0263 */
[----:B------:R-:W-:Y:S05]  /*8780*/  @P1 IADD3 R2, PT, PT, R3, UR44, RZ ;  /* 0x0000002c03021c10 */ /* 0x000fea000fffe0ff */
[----:B------:R-:W-:Y:S01]  /*8790*/  @P1 IMAD.IADD R2, R98, 0x1, R2 ;  /* 0x0000000162021824 */ /* 0x000fe200078e0202 */
[----:B------:R-:W-:Y:S06]  /*87a0*/  @P0 BRA `(.L_x_129) ;  /* 0x00000000000c0947 */ /* 0x000fec0003800000 */
[----:B-1----:R-:W-:Y:S04]  /*87b0*/  SHF.L.U32 R0, R112, 0x1f, RZ ;  /* 0x0000001f70007819 */ /* 0x002fe800000006ff */
[----:B------:R-:W1:Y:S02]  /*87c0*/  SYNCS.PHASECHK.TRANS64.TRYWAIT P0, [R20+URZ+0xf0], R0 ;  /* 0x0000f000140075a7 */ /* 0x000e6400080011ff */
[----:B-1----:R-:W-:Y:S05]  /*87d0*/  @!P0 BRA `(.L_x_130) ;  /* 0x0000003c00c48947 */ /* 0x002fea0003800000 */
.L_x_129:
[----:B------:R-:W-:Y:S05]  /*87e0*/  BSYNC B0 ;  /* 0x0000000000007941 */ /* 0x000fea0003800000 */
.L_x_128:
[----:B------:R-:W-:Y:S01]  /*87f0*/  ISETP.NE.AND P0, PT, R113, RZ, PT ;  /* 0x000000ff7100720c */ /* 0x000fe20003f05270 */
[----:B------:R-:W-:Y:S11]  /*8800*/  VIADD R106, R106, 0x1 ;  /* 0x000000016a6a7836 */ /* 0x000ff60000000000 */
[----:B------:R-:W-:Y:S01]  /*8810*/  @!UPT UIADD3 URZ, UPT, UPT, URZ, URZ, URZ ;  /* 0x000000fffffff290 */ /* 0x000fe2000fffe0ff */
[----:B------:R2:W4:Y:S04]  /*8820*/  @P0 LDS.128 R52, [R3+UR44+0x200] ;  /* 0x0002002c03340984 */ /* 0x0005280008000c00 */
[----:B------:R2:W2:Y:S04]  /*8830*/  @P0 LDS.128 R64, [R3+UR44+0xa00] ;  /* 0x000a002c03400984 */ /* 0x0004a80008000c00 */
[----:B------:R2:W2:Y:S04]  /*8840*/  @P0 LDS.128 R56, [R2+0x200] ;  /* 0x0002000002380984 */ /* 0x0004a80000000c00 */
[----:B------:R2:W2:Y:S01]  /*8850*/  @P0 LDS.128 R68, [R2+0xa00] ;  /* 0x000a000002440984 */ /* 0x0004a20000000c00 */
[C---:B------:R-:W-:Y:S04]  /*8860*/  ISETP.NE.AND P0, PT, R106.reuse, 0x3, PT ;  /* 0x000000036a00780c */ /* 0x040fe80003f05270 */
[----:B-1----:R-:W-:Y:S02]  /*8870*/  SEL R0, RZ, 0x1, P0 ;  /* 0x00000001ff007807 */ /* 0x002fe40000000000 */
[----:B------:R-:W-:Y:S02]  /*8880*/  SEL R106, R106, RZ, P0 ;  /* 0x000000ff6a6a7207 */ /* 0x000fe40000000000 */
[----:B------:R-:W-:Y:S02]  /*8890*/  LOP3.LUT R112, R112, R0, RZ, 0x3c, !PT ;  /* 0x0000000070707212 */ /* 0x000fe400078e3cff */
.L_x_127:
[----:B------:R-:W-:Y:S05]  /*88a0*/  BSYNC B1 ;  /* 0x0000000000017941 */ /* 0x000fea0003800000 */
.L_x_126:
[----:B--2---:R-:W-:Y:S05]  /*88b0*/  VIADD R3, R105, 0x400000 ;  /* 0x0040000069037836 */ /* 0x004fea0000000000 */
[----:B-1----:R-:W-:Y:S04]  /*88c0*/  SHF.R.U32.HI R0, RZ, 0x15, R3 ;  /* 0x00000015ff007819 */ /* 0x002fe80000011603 */
[----:B------:R-:W-:Y:S04]  /*88d0*/  LOP3.LUT R2, R0, 0x3, RZ, 0xc0, !PT ;  /* 0x0000000300027812 */ /* 0x000fe800078ec0ff */
[----:B------:R-:W-:Y:S11]  /*88e0*/  ISETP.NE.AND P0, PT, R84, R2, PT ;  /* 0x000000025400720c */ /* 0x000ff60003f05270 */
[----:B------:R-:W-:Y:S02]  /*88f0*/  @!UPT UIADD3 URZ, UPT, UPT, URZ, URZ, URZ ;  /* 0x000000fffffff290 */ /* 0x000fe4000fffe0ff */
[----:B------:R-:W-:Y:S05]  /*8900*/  @P0 BRA `(.L_x_131) ;  /* 0x0000000000bc0947 */ /* 0x000fea0003800000 */
[----:B------:R-:W-:Y:S02]  /*8910*/  LOP3.LUT P0, RZ, R0, 0x3, R86, 0x48, !PT ;  /* 0x0000000300ff7812 */ /* 0x000fe40007804856 */
[----:B------:R-:W-:Y:S11]  /*8920*/  MOV R16, R3 ;  /* 0x0000000300107202 */ /* 0x000ff60000000f00 */
[----:B------:R-:W-:Y:S05]  /*8930*/  @!P0 BRA `(.L_x_132) ;  /* 0x0000000000408947 */ /* 0x000fea0003800000 */
[----:B------:R-:W1:Y:S01]  /*8940*/  LDCU.64 UR8, c[0x4][0x70] ;  /* 0x01000e00ff0877ac */ /* 0x000e620008000a00 */
[----:B------:R-:W-:Y:S01]  /*8950*/  MOV R15, 0x0 ;  /* 0x00000000000f7802 */ /* 0x000fe20000000f00 */
[----:B------:R-:W-:Y:S02]  /*8960*/  HFMA2 R12, -RZ, RZ, 0, 5.9604644775390625e-08 ;  /* 0x00000001ff0c7431 */ /* 0x000fe400000001ff */
[----:B------:R-:W-:Y:S02]  /*8970*/  IMAD.MOV.U32 R8, RZ, RZ, 0x192 ;  /* 0x00000192ff087424 */ /* 0x000fe400078e00ff */
[----:B------:R-:W-:Y:S01]  /*8980*/  IMAD.MOV.U32 R13, RZ, RZ, RZ ;  /* 0x000000ffff0d7224 */ /* 0x000fe200078e00ff */
[----:B------:R-:W2:Y:S01]  /*8990*/  LDCU.64 UR6, c[0x4][0x78] ;  /* 0x01000f00ff0677ac */ /* 0x000ea20008000a00 */
[----:B------:R-:W3:Y:S01]  /*89a0*/  LDC.64 R14, c[0x4][R15] ;  /* 0x010000000f0e7b82 */ /* 0x000ee20000000a00 */
[----:B------:R-:W5:Y:S01]  /*89b0*/  LDCU.64 UR4, c[0x4][0x10] ;  /* 0x01000200ff0477ac */ /* 0x000f620008000a00 */
[----:B-1----:R-:W-:Y:S01]  /*89c0*/  MOV R5, UR9 ;  /* 0x0000000900057c02 */ /* 0x002fe20008000f00 */
[----:B------:R-:W-:Y:S01]  /*89d0*/  IMAD.U32 R4, RZ, RZ, UR8 ;  /* 0x00000008ff047e24 */ /* 0x000fe2000f8e00ff */
[----:B--2---:R-:W-:Y:S01]  /*89e0*/  MOV R7, UR7 ;  /* 0x0000000700077c02 */ /* 0x004fe20008000f00 */
[----:B------:R-:W-:Y:S01]  /*89f0*/  IMAD.U32 R6, RZ, RZ, UR6 ;  /* 0x00000006ff067e24 */ /* 0x000fe2000f8e00ff */
[----:B-----5:R-:W-:Y:S01]  /*8a00*/  MOV R11, UR5 ;  /* 0x00000005000b7c02 */ /* 0x020fe20008000f00 */
[----:B------:R-:W-:Y:S02]  /*8a10*/  IMAD.U32 R10, RZ, RZ, UR4 ;  /* 0x00000004ff0a7e24 */ /* 0x000fe4000f8e00ff */
[----:B------:R-:W-:Y:S07]  /*8a20*/  LEPC R20, `(.L_x_132) ;  /* 0x000000001014794e */ /* 0x000fee0000000000 */
[----:B---34-:R-:W-:Y:S05]  /*8a30*/  CALL.ABS.NOINC R14 ;  /* 0x000000000e007343 */ /* 0x018fea0003c00000 */
.L_x_132:
        /* <DEDUP_REMOVED lines=23> */
.L_x_133:
[----:B------:R-:W-:Y:S05]  /*8bb0*/  WARPSYNC.ALL ;  /* 0x0000000000007948 */ /* 0x000fea0003800000 */
[----:B------:R-:W-:Y:S11]  /*8bc0*/  R2UR UR4, R16 ;  /* 0x00000000100472ca */ /* 0x000ff600000e0000 */
[----:B------:R-:W-:Y:S02]  /*8bd0*/  @!UPT UIADD3 URZ, UPT, UPT, URZ, URZ, URZ ;  /* 0x000000fffffff290 */ /* 0x000fe4000fffe0ff */
[----:B------:R-:W1:Y:S02]  /*8be0*/  LDTM.x16 R4, tmem[UR4+0x20] ;  /* 0x00002004000479ee */ /* 0x000e640008240000 */
[----:B-1----:R-:W-:Y:S01]  /*8bf0*/  NOP ;  /* 0x0000000000007918 */ /* 0x002fe20000000000 */
.L_x_131:
[----:B----4-:R-:W-:Y:S01]  /*8c00*/  SHF.L.U32 R3, R52, 0x10, RZ ;  /* 0x0000001034037819 */ /* 0x010fe200000006ff */
[C---:B------:R-:W-:Y:S01]  /*8c10*/  FMUL R0, R43.reuse, R24 ;  /* 0x000000182b007220 */ /* 0x040fe20000400000 */
[----:B------:R-:W-:Y:S01]  /*8c20*/  ISETP.NE.AND P1, PT, R84, R2, PT ;  /* 0x000000025400720c */ /* 0x000fe20003f25270 */
[----:B------:R-:W-:Y:S01]  /*8c30*/  FMUL R2, R43, R25 ;  /* 0x000000192b027220 */ /* 0x000fe20000400000 */
[----:B------:R-:W-:Y:S01]  /*8c40*/  LOP3.LUT R21, R52, 0xffff0000, RZ, 0xc0, !PT ;  /* 0xffff000034157812 */ /* 0x000fe200078ec0ff */
[----:B------:R-:W-:Y:S01]  /*8c50*/  FFMA R0, R45, R3, R0 ;  /* 0x000000032d007223 */ /* 0x000fe20000000000 */
[----:B------:R-:W-:Y:S01]  /*8c60*/  SHF.L.U32 R22, R53, 0x10, RZ ;  /* 0x0000001035167819 */ /* 0x000fe200000006ff */
[----:B------:R-:W-:Y:S01]  /*8c70*/  FMUL R3, R43, R26 ;  /* 0x0000001a2b037220 */ /* 0x000fe20000400000 */
[----:B------:R-:W-:Y:S01]  /*8c80*/  LOP3.LUT R23, R53, 0xffff0000, RZ, 0xc0, !PT ;  /* 0xffff000035177812 */ /* 0x000fe200078ec0ff */
[----:B------:R-:W-:Y:S01]  /*8c90*/  FMUL R20, R43, R27 ;  /* 0x0000001b2b147220 */ /* 0x000fe20000400000 */
[----:B------:R-:W-:Y:S01]  /*8ca0*/  SHF.L.U32 R40, R54, 0x10, RZ ;  /* 0x0000001036287819 */ /* 0x000fe200000006ff */
[----:B------:R-:W-:Y:S01]  /*8cb0*/  FFMA R2, R45, R21, R2 ;  /* 0x000000152d027223 */ /* 0x000fe20000000002 */
[----:B------:R-:W-:Y:S01]  /*8cc0*/  LOP3.LUT R41, R57, 0xffff0000, RZ, 0xc0, !PT ;  /* 0xffff000039297812 */ /* 0x000fe200078ec0ff */
[C---:B------:R-:W-:Y:S01]  /*8cd0*/  FFMA R3, R45.reuse, R22, R3 ;  /* 0x000000162d037223 */ /* 0x040fe20000000003 */
[----:B------:R-:W-:Y:S01]  /*8ce0*/  LOP3.LUT R42, R66, 0xffff0000, RZ, 0xc0, !PT ;  /* 0xffff0000422a7812 */ /* 0x000fe200078ec0ff */
[----:B------:R-:W-:Y:S01]  /*8cf0*/  FFMA R20, R45, R23, R20 ;  /* 0x000000172d147223 */ /* 0x000fe20000000014 */
[----:B------:R-:W-:Y:S01]  /*8d00*/  LOP3.LUT R23, R54, 0xffff0000, RZ, 0xc0, !PT ;  /* 0xffff000036177812 */ /* 0x000fe200078ec0ff */
[C---:B------:R-:W-:Y:S01]  /*8d10*/  FMUL R21, R43.reuse, R28 ;  /* 0x0000001c2b157220 */ /* 0x040fe20000400000 */
[----:B------:R-:W-:Y:S01]  /*8d20*/  F2FP.BF16.F32.PACK_AB R48, R2, R0 ;  /* 0x000000000230723e */ /* 0x000fe200000010ff */
[----:B------:R-:W-:Y:S01]  /*8d30*/  FMUL R22, R43, R29 ;  /* 0x0000001d2b167220 */ /* 0x000fe20000400000 */
[----:B---3--:R-:W-:Y:S01]  /*8d40*/  F2FP.BF16.F32.PACK_AB R49, R20, R3 ;  /* 0x000000031431723e */ /* 0x008fe200000010ff */
[----:B------:R-:W-:Y:S01]  /*8d50*/  FFMA R21, R45, R40, R21 ;  /* 0x000000282d157223 */ /* 0x000fe20000000015 */
[----:B------:R-:W-:Y:S01]  /*8d60*/  SHF.L.U32 R20, R55, 0x10, RZ ;  /* 0x0000001037147819 */ /* 0x000fe200000006ff */
[----:B------:R-:W-:Y:S01]  /*8d70*/  FFMA R22, R45, R23, R22 ;  /* 0x000000172d167223 */ /* 0x000fe20000000016 */
[----:B------:R-:W-:Y:S01]  /*8d80*/  LOP3.LUT R23, R55, 0xffff0000, RZ, 0xc0, !PT ;  /* 0xffff000037177812 */ /* 0x000fe200078ec0ff */
[C---:B------:R-:W-:Y:S01]  /*8d90*/  FMUL R0, R43.reuse, R30 ;  /* 0x0000001e2b007220 */ /* 0x040fe20000400000 */
[----:B------:R-:W-:Y:S01]  /*8da0*/  SHF.L.U32 R40, R56, 0x10, RZ ;  /* 0x0000001038287819 */ /* 0x000fe200000006ff */
[C---:B------:R-:W-:Y:S01]  /*8db0*/  FMUL R2, R43.reuse, R31 ;  /* 0x0000001f2b027220 */ /* 0x040fe20000400000 */
[----:B------:R-:W-:Y:S01]  /*8dc0*/  F2FP.BF16.F32.PACK_AB R50, R22, R21 ;  /* 0x000000151632723e */ /* 0x000fe200000010ff */
[----:B------:R-:W-:Y:S01]  /*8dd0*/  FMUL R3, R43, R32 ;  /* 0x000000202b037220 */ /* 0x000fe20000400000 */
[----:B------:R-:W-:Y:S01]  /*8de0*/  SHF.L.U32 R44, R67, 0x10, RZ ;  /* 0x00000010432c7819 */ /* 0x000fe200000006ff */
[----:B------:R-:W-:Y:S01]  /*8df0*/  FFMA R0, R45, R20, R0 ;  /* 0x000000142d007223 */ /* 0x000fe20000000000 */
[----:B------:R-:W-:Y:S01]  /*8e00*/  LOP3.LUT R46, R67, 0xffff0000, RZ, 0xc0, !PT ;  /* 0xffff0000432e7812 */ /* 0x000fe200078ec0ff */
[C---:B------:R-:W-:Y:S01]  /*8e10*/  FFMA R2, R45.reuse, R23, R2 ;  /* 0x000000172d027223 */ /* 0x040fe20000000002 */
[----:B------:R-:W-:Y:S01]  /*8e20*/  LOP3.LUT R23, R56, 0xffff0000, RZ, 0xc0, !PT ;  /* 0xffff000038177812 */ /* 0x000fe200078ec0ff */
[----:B------:R-:W-:Y:S01]  /*8e30*/  FFMA R3, R45, R40, R3 ;  /* 0x000000282d037223 */ /* 0x000fe20000000003 */
[----:B------:R-:W-:Y:S01]  /*8e40*/  SHF.L.U32 R40, R57, 0x10, RZ ;  /* 0x0000001039287819 */ /* 0x000fe200000006ff */
[C---:B------:R-:W-:Y:S01]  /*8e50*/  FMUL R20, R43.reuse, R33 ;  /* 0x000000212b147220 */ /* 0x040fe20000400000 */
[----:B------:R-:W-:Y:S01]  /*8e60*/  F2FP.BF16.F32.PACK_AB R51, R2, R0 ;  /* 0x000000000233723e */ /* 0x000fe200000010ff */
[C---:B------:R-:W-:Y:S01]  /*8e70*/  FMUL R21, R43.reuse, R34 ;  /* 0x000000222b157220 */ /* 0x040fe20000400000 */
[----:B------:R-:W-:Y:S01]  /*8e80*/  MOV R47, UR46 ;  /* 0x0000002e002f7c02 */ /* 0x000fe20008000f00 */
[----:B------:R-:W-:Y:S01]  /*8e90*/  FMUL R22, R43, R35 ;  /* 0x000000232b167220 */ /* 0x000fe20000400000 */
[----:B------:R-:W-:Y:S01]  /*8ea0*/  ISETP.NE.AND P0, PT, R84, RZ, PT ;  /* 0x000000ff5400720c */ /* 0x000fe20003f05270 */
[C---:B------:R-:W-:Y:S01]  /*8eb0*/  FFMA R20, R45.reuse, R23, R20 ;  /* 0x000000172d147223 */ /* 0x040fe20000000014 */
[C---:B------:R-:W-:Y:S01]  /*8ec0*/  SHF.L.U32 R23, R58.reuse, 0x10, RZ ;  /* 0x000000103a177819 */ /* 0x040fe200000006ff */
[C---:B------:R-:W-:Y:S01]  /*8ed0*/  FFMA R21, R45.reuse, R40, R21 ;  /* 0x000000282d157223 */ /* 0x040fe20000000015 */
[----:B------:R-:W-:Y:S01]  /*8ee0*/  LOP3.LUT R40, R58, 0xffff0000, RZ, 0xc0, !PT ;  /* 0xffff00003a287812 */ /* 0x000fe200078ec0ff */
[----:B------:R-:W-:Y:S01]  /*8ef0*/  FFMA R22, R45, R41, R22 ;  /* 0x000000292d167223 */ /* 0x000fe20000000016 */
[----:B------:R-:W-:Y:S01]  /*8f00*/  F2FP.BF16.F32.PACK_AB R60, R20, R3 ;  /* 0x00000003143c723e */ /* 0x000fe200000010ff */
[----:B------:R-:W-:Y:S01]  /*8f10*/  FMUL R0, R43, R36 ;  /* 0x000000242b007220 */ /* 0x000fe20000400000 */
[----:B------:R-:W-:Y:S01]  /*8f20*/  LOP3.LUT R41, R65, 0xffff0000, RZ, 0xc0, !PT ;  /* 0xffff000041297812 */ /* 0x000fe200078ec0ff */
[----:B------:R-:W-:Y:S01]  /*8f30*/  FMUL R2, R43, R37 ;  /* 0x000000252b027220 */ /* 0x000fe20000400000 */
[----:B------:R-:W-:Y:S01]  /*8f40*/  F2FP.BF16.F32.PACK_AB R61, R22, R21 ;  /* 0x00000015163d723e */ /* 0x000fe200000010ff */
[----:B------:R-:W-:Y:S01]  /*8f50*/  FFMA R0, R45, R23, R0 ;  /* 0x000000172d007223 */ /* 0x000fe20000000000 */
[----:B------:R-:W-:Y:S01]  /*8f60*/  SHF.L.U32 R22, R59, 0x10, RZ ;  /* 0x000000103b167819 */ /* 0x000fe200000006ff */
[----:B------:R-:W-:Y:S01]  /*8f70*/  FFMA R2, R45, R40, R2 ;  /* 0x000000282d027223 */ /* 0x000fe20000000002 */
[----:B------:R-:W-:Y:S01]  /*8f80*/  LOP3.LUT R23, R59, 0xffff0000, RZ, 0xc0, !PT ;  /* 0xffff00003b177812 */ /* 0x000fe200078ec0ff */
[C---:B------:R-:W-:Y:S01]  /*8f90*/  FMUL R3, R43.reuse, R38 ;  /* 0x000000262b037220 */ /* 0x040fe20000400000 */
[----:B------:R-:W-:Y:S01]  /*8fa0*/  SHF.L.U32 R40, R64, 0x10, RZ ;  /* 0x0000001040287819 */ /* 0x000fe200000006ff */
[C---:B------:R-:W-:Y:S01]  /*8fb0*/  FMUL R20, R43.reuse, R39 ;  /* 0x000000272b147220 */ /* 0x040fe20000400000 */
[----:B------:R-:W-:Y:S01]  /*8fc0*/  FMUL R21, R43, R4 ;  /* 0x000000042b157220 */ /* 0x000fe20000400000 */
[C---:B------:R-:W-:Y:S01]  /*8fd0*/  FFMA R3, R45.reuse, R22, R3 ;  /* 0x000000162d037223 */ /* 0x040fe20000000003 */
[----:B------:R-:W-:Y:S01]  /*8fe0*/  F2FP.BF16.F32.PACK_AB R62, R2, R0 ;  /* 0x00000000023e723e */ /* 0x000fe200000010ff */
[C---:B------:R-:W-:Y:S01]  /*8ff0*/  FFMA R20, R45.reuse, R23, R20 ;  /* 0x000000172d147223 */ /* 0x040fe20000000014 */
[----:B------:R-:W-:Y:S01]  /*9000*/  FFMA R21, R45, R40, R21 ;  /* 0x000000282d157223 */ /* 0x000fe20000000015 */
[----:B------:R-:W-:Y:S01]  /*9010*/  LOP3.LUT R23, R64, 0xffff0000, RZ, 0xc0, !PT ;  /* 0xffff000040177812 */ /* 0x000fe200078ec0ff */
[----:B------:R-:W-:Y:S01]  /*9020*/  FMUL R0, R43, R5 ;  /* 0x000000052b007220 */ /* 0x000fe20000400000 */
[----:B------:R-:W-:Y:S01]  /*9030*/  SHF.L.U32 R40, R65, 0x10, RZ ;  /* 0x0000001041287819 */ /* 0x000fe200000006ff */
[C---:B------:R-:W-:Y:S01]  /*9040*/  FMUL R2, R43.reuse, R6 ;  /* 0x000000062b027220 */ /* 0x040fe20000400000 */
[----:B------:R-:W-:Y:S01]  /*9050*/  FMUL R22, R43, R7 ;  /* 0x000000072b167220 */ /* 0x000fe20000400000 */
[C---:B------:R-:W-:Y:S01]  /*9060*/  FFMA R0, R45.reuse, R23, R0 ;  /* 0x000000172d007223 */ /* 0x040fe20000000000 */
[----:B------:R-:W-:Y:S01]  /*9070*/  F2FP.BF16.F32.PACK_AB R63, R20, R3 ;  /* 0x00000003143f723e */ /* 0x000fe200000010ff */
[C---:B------:R-:W-:Y:S01]  /*9080*/  FFMA R2, R45.reuse, R40, R2 ;  /* 0x000000282d027223 */ /* 0x040fe20000000002 */
[----:B------:R-:W-:Y:S01]  /*9090*/  FFMA R22, R45, R41, R22 ;  /* 0x000000292d167223 */ /* 0x000fe20000000016 */
[----:B------:R-:W-:Y:S01]  /*90a0*/  SHF.L.U32 R41, R66, 0x10, RZ ;  /* 0x0000001042297819 */ /* 0x000fe200000006ff */
[C---:B------:R-:W-:Y:S01]  /*90b0*/  FMUL R3, R43.reuse, R8 ;  /* 0x000000082b037220 */ /* 0x040fe20000400000 */
[C---:B------:R-:W-:Y:S01]  /*90c0*/  FMUL R20, R43.reuse, R9 ;  /* 0x000000092b147220 */ /* 0x040fe20000400000 */
[C---:B------:R-:W-:Y:S01]  /*90d0*/  FMUL R23, R43.reuse, R10 ;  /* 0x0000000a2b177220 */ /* 0x040fe20000400000 */
[----:B------:R-:W-:Y:S01]  /*90e0*/  FMUL R40, R43, R11 ;  /* 0x0000000b2b287220 */ /* 0x000fe20000400000 */
[C---:B------:R-:W-:Y:S01]  /*90f0*/  FFMA R3, R45.reuse, R41, R3 ;  /* 0x000000292d037223 */ /* 0x040fe20000000003 */
[C---:B------:R-:W-:Y:S01]  /*9100*/  FFMA R20, R45.reuse, R42, R20 ;  /* 0x0000002a2d147223 */ /* 0x040fe20000000014 */
[C---:B------:R-:W-:Y:S01]  /*9110*/  FFMA R23, R45.reuse, R44, R23 ;  /* 0x0000002c2d177223 */ /* 0x040fe20000000017 */
[----:B------:R-:W-:Y:S01]  /*9120*/  FFMA R40, R45, R46, R40 ;  /* 0x0000002e2d287223 */ /* 0x000fe20000000028 */
[----:B------:R-:W-:Y:S01]  /*9130*/  F2FP.BF16.F32.PACK_AB R100, R0, R21 ;  /* 0x000000150064723e */ /* 0x000fe200000010ff */
[----:B------:R-:W1:Y:S01]  /*9140*/  S2R R46, SR_CgaCtaId ;  /* 0x00000000002e7919 */ /* 0x000e620000008800 */
[----:B------:R-:W-:Y:S01]  /*9150*/  SHF.L.U32 R42, R68, 0x10, RZ ;  /* 0x00000010442a7819 */ /* 0x000fe200000006ff */
[C---:B------:R-:W-:Y:S01]  /*9160*/  FMUL R41, R43.reuse, R12 ;  /* 0x0000000c2b297220 */ /* 0x040fe20000400000 */
[----:B------:R-:W-:Y:S01]  /*9170*/  F2FP.BF16.F32.PACK_AB R101, R22, R2 ;  /* 0x000000021665723e */ /* 0x000fe200000010ff */
[C---:B------:R-:W-:Y:S01]  /*9180*/  FMUL R0, R43.reuse, R13 ;  /* 0x0000000d2b007220 */ /* 0x040fe20000400000 */
[----:B------:R-:W-:Y:S01]  /*9190*/  LOP3.LUT R21, R68, 0xffff0000, RZ, 0xc0, !PT ;  /* 0xffff000044157812 */ /* 0x000fe200078ec0ff */
[----:B------:R-:W-:Y:S01]  /*91a0*/  FMUL R2, R43, R14 ;  /* 0x0000000e2b027220 */ /* 0x000fe20000400000 */
[----:B------:R-:W-:Y:S01]  /*91b0*/  F2FP.BF16.F32.PACK_AB R103, R40, R23 ;  /* 0x000000172867723e */ /* 0x000fe200000010ff */
[----:B------:R-:W-:Y:S01]  /*91c0*/  FFMA R41, R45, R42, R41 ;  /* 0x0000002a2d297223 */ /* 0x000fe20000000029 */
[----:B------:R-:W-:Y:S01]  /*91d0*/  SHF.L.U32 R22, R69, 0x10, RZ ;  /* 0x0000001045167819 */ /* 0x000fe200000006ff */
[----:B------:R-:W-:Y:S01]  /*91e0*/  FFMA R0, R45, R21, R0 ;  /* 0x000000152d007223 */ /* 0x000fe20000000000 */
[----:B------:R-:W-:Y:S01]  /*91f0*/  F2FP.BF16.F32.PACK_AB R102, R20, R3 ;  /* 0x000000031466723e */ /* 0x000fe200000010ff */
[----:B------:R-:W-:Y:S01]  /*9200*/  FMUL R3, R43, R15 ;  /* 0x0000000f2b037220 */ /* 0x000fe20000400000 */
[----:B------:R-:W-:Y:S01]  /*9210*/  LOP3.LUT R23, R69, 0xffff0000, RZ, 0xc0, !PT ;  /* 0xffff000045177812 */ /* 0x000fe200078ec0ff */
[----:B------:R-:W-:Y:S01]  /*9220*/  FMUL R20, R43, R16 ;  /* 0x000000102b147220 */ /* 0x000fe20000400000 */
[C---:B------:R-:W-:Y:S01]  /*9230*/  SHF.L.U32 R40, R70.reuse, 0x10, RZ ;  /* 0x0000001046287819 */ /* 0x040fe200000006ff */
[----:B------:R-:W-:Y:S01]  /*9240*/  FFMA R2, R45, R22, R2 ;  /* 0x000000162d027223 */ /* 0x000fe20000000002 */
[----:B------:R-:W-:Y:S01]  /*9250*/  FMUL R21, R43, R17 ;  /* 0x000000112b157220 */ /* 0x000fe20000400000 */
[----:B------:R-:W-:Y:S01]  /*9260*/  FFMA R3, R45, R23, R3 ;  /* 0x000000172d037223 */ /* 0x000fe20000000003 */
[----:B------:R-:W-:Y:S01]  /*9270*/  @!P1 LEA R47, R47, R99, 0xc ;  /* 0x000000632f2f9211 */ /* 0x000fe200078e60ff */
[----:B------:R-:W-:Y:S01]  /*9280*/  FFMA R20, R45, R40, R20 ;  /* 0x000000282d147223 */ /* 0x000fe20000000014 */
[----:B------:R-:W-:Y:S01]  /*9290*/  LOP3.LUT R40, R70, 0xffff0000, RZ, 0xc0, !PT ;  /* 0xffff000046287812 */ /* 0x000fe200078ec0ff */
[----:B------:R-:W-:Y:S01]  /*92a0*/  FMUL R22, R43, R18 ;  /* 0x000000122b167220 */ /* 0x000fe20000400000 */
[----:B------:R-:W-:Y:S01]  /*92b0*/  F2FP.BF16.F32.PACK_AB R108, R0, R41 ;  /* 0x00000029006c723e */ /* 0x000fe200000010ff */
[----:B------:R2:W-:Y:S01]  /*92c0*/  @!P1 STS.128 [R47+UR44+0x200], R48 ;  /* 0x000200302f009988 */ /* 0x0005e20008000c2c */
[----:B------:R-:W-:Y:S01]  /*92d0*/  SHF.L.U32 R42, R71, 0x10, RZ ;  /* 0x00000010472a7819 */ /* 0x000fe200000006ff */
[----:B------:R-:W-:Y:S01]  /*92e0*/  FFMA R21, R45, R40, R21 ;  /* 0x000000282d157223 */ /* 0x000fe20000000015 */
[----:B------:R-:W-:Y:S01]  /*92f0*/  @!P1 IADD3 R40, PT, PT, R47, UR44, RZ ;  /* 0x0000002c2f289c10 */ /* 0x000fe2000fffe0ff */
[----:B------:R-:W-:Y:S01]  /*9300*/  FMUL R23, R43, R19 ;  /* 0x000000132b177220 */ /* 0x000fe20000400000 */
[----:B------:R-:W-:Y:S01]  /*9310*/  LOP3.LUT R44, R71, 0xffff0000, RZ, 0xc0, !PT ;  /* 0xffff0000472c7812 */ /* 0x000fe200078ec0ff */
[----:B------:R-:W-:Y:S01]  /*9320*/  FFMA R22, R45, R42, R22 ;  /* 0x0000002a2d167223 */ /* 0x000fe20000000016 */
[----:B------:R-:W-:Y:S02]  /*9330*/  @!P1 IADD3 R40, PT, PT, R98, R40, RZ ;  /* 0x0000002862289210 */ /* 0x000fe40007ffe0ff */
[----:B------:R-:W-:Y:S01]  /*9340*/  F2FP.BF16.F32.PACK_AB R109, R3, R2 ;  /* 0x00000002036d723e */ /* 0x000fe200000010ff */
[----:B------:R-:W-:Y:S01]  /*9350*/  FFMA R23, R45, R44, R23 ;  /* 0x0000002c2d177223 */ /* 0x000fe20000000017 */
[----:B------:R-:W-:Y:S01]  /*9360*/  F2FP.BF16.F32.PACK_AB R110, R21, R20 ;  /* 0x00000014156e723e */ /* 0x000fe200000010ff */
[----:B------:R2:W-:Y:S03]  /*9370*/  @!P1 STS.128 [R40+0x200], R60 ;  /* 0x0002003c28009388 */ /* 0x0005e60000000c00 */
[----:B------:R-:W-:Y:S05]  /*9380*/  F2FP.BF16.F32.PACK_AB R111, R23, R22 ;  /* 0x00000016176f723e */ /* 0x000fea00000010ff */
[----:B------:R2:W-:Y:S08]  /*9390*/  @!P1 STS.128 [R47+UR44+0xa00], R100 ;  /* 0x000a00642f009988 */ /* 0x0005f00008000c2c */
[----:B------:R2:W-:Y:S01]  /*93a0*/  @!P1 STS.128 [R40+0xa00], R108 ;  /* 0x000a006c28009388 */ /* 0x0005e20000000c00 */
[----:B------:R-:W-:Y:S01]  /*93b0*/  @!PT LDS RZ, [RZ] ;  /* 0x00000000fffff984 */ /* 0x000fe20000000800 */
[----:B------:R-:W-:Y:S01]  /*93c0*/  @!PT LDS RZ, [RZ] ;  /* 0x00000000fffff984 */ /* 0x000fe20000000800 */
[----:B------:R-:W-:Y:S01]  /*93d0*/  @!PT LDS RZ, [RZ] ;  /* 0x00000000fffff984 */ /* 0x000fe20000000800 */
[----:B------:R-:W-:Y:S01]  /*93e0*/  @!PT LDS RZ, [RZ] ;  /* 0x00000000fffff984 */ /* 0x000fe20000000800 */
[----:B------:R3:W-:Y:S07]  /*93f0*/  MEMBAR.ALL.CTA ;  /* 0x0000000000007992 */ /* 0x0007ee0000008000 */
[----:B---3--:R-:W3:Y:S01]  /*9400*/  FENCE.VIEW.ASYNC.S ;  /* 0x00000000000073c6 */ /* 0x008ee20000000000 */
[----:B------:R-:W-:Y:S05]  /*9410*/  WARPSYNC.ALL ;  /* 0x0000000000007948 */ /* 0x000fea0003800000 */
[----:B------:R-:W-:Y:S01]  /*9420*/  BSSY.RECONVERGENT B0, `(.L_x_134) ;  /* 0x0000012000007945 */ /* 0x000fe20003800200 */
[----:B---3--:R-:W-:Y:S06]  /*9430*/  BAR.SYNC.DEFER_BLOCKING 0x1, 0x80 ;  /* 0x0042000000007b1d */ /* 0x008fec0000010000 */
[----:B-1----:R-:W-:Y:S05]  /*9440*/  @P0 BRA `(.L_x_135) ;  /* 0x00000000003c0947 */ /* 0x002fea0003800000 */
[----:B------:R-:W1:Y:S01]  /*9450*/  LDCU.64 UR6, c[0x0][0x348] ;  /* 0x00006900ff0677ac */ /* 0x000e620008000a00 */
[----:B------:R-:W-:Y:S02]  /*9460*/  ULEA UR5, UR46, UR44, 0xc ;  /* 0x0000002c2e057291 */ /* 0x000fe4000f8e60ff */
[----:B------:R-:W-:Y:S02]  /*9470*/  UIADD3 UR10, UPT, UPT, UR50, 0x40, URZ ;  /* 0x00000040320a7890 */ /* 0x000fe4000fffe0ff */
[----:B------:R-:W-:Y:S02]  /*9480*/  UIADD3 UR8, UPT, UPT, UR5, 0x200, URZ ;  /* 0x0000020005087890 */ /* 0x000fe4000fffe0ff */
[----:B------:R-:W-:Y:S01]  /*9490*/  UIADD3 UR12, UPT, UPT, UR5, 0xa00, URZ ;  /* 0x00000a00050c7890 */ /* 0x000fe2000fffe0ff */
[----:B------:R-:W-:Y:S01]  /*94a0*/  UMOV UR9, UR49 ;  /* 0x0000003100097c82 */ /* 0x000fe20008000000 */
[----:B------:R-:W-:Y:S01]  /*94b0*/  UMOV UR11, UR36 ;  /* 0x00000024000b7c82 */ /* 0x000fe20008000000 */
[----:B------:R-:W-:Y:S01]  /*94c0*/  UIADD3 UR13, UPT, UPT, UR49, 0x20, URZ ;  /* 0x00000020310d7890 */ /* 0x000fe2000fffe0ff */
[----:B------:R-:W-:Y:S01]  /*94d0*/  UMOV UR15, UR36 ;  /* 0x00000024000f7c82 */ /* 0x000fe20008000000 */
[----:B------:R-:W-:Y:S01]  /*94e0*/  UMOV UR14, UR10 ;  /* 0x0000000a000e7c82 */ /* 0x000fe20008000000 */
[----:B-1----:R-:W-:Y:S04]  /*94f0*/  UIADD3 UR4, UP0, UPT, UR6, 0xa80, URZ ;  /* 0x00000a8006047890 */ /* 0x002fe8000ff1e0ff */
[----:B------:R-:W-:Y:S09]  /*9500*/  UIADD3.X UR5, UPT, UPT, URZ, UR7, URZ, UP0, !UPT ;  /* 0x00000007ff057290 */ /* 0x000ff200087fe4ff */
[----:B------:R1:W-:Y:S01]  /*9510*/  UTMASTG.3D [UR8], [UR4] ;  /* 0x00000008040073b5 */ /* 0x0003e20008010000 */
[----:B------:R1:W-:Y:S02]  /*9520*/  UTMASTG.3D [UR12], [UR4] ;  /* 0x0000000c040073b5 */ /* 0x0003e40008010000 */
[----:B-1----:R0:W-:Y:S02]  /*9530*/  UTMACMDFLUSH ;  /* 0x00000000000079b7 */ /* 0x0021e40000000000 */
.L_x_135:
[----:B------:R-:W-:Y:S05]  /*9540*/  BSYNC.RECONVERGENT B0 ;  /* 0x0000000000007941 */ /* 0x000fea0003800200 */
.L_x_134:
[----:B------:R-:W-:Y:S01]  /*9550*/  UIADD3 UR4, UPT, UPT, UR46, 0x1, URZ ;  /* 0x000000012e047890 */ /* 0x000fe2000fffe0ff */
[----:B------:R-:W-:Y:S03]  /*9560*/  BSSY.RECONVERGENT B0, `(.L_x_136) ;  /* 0x0000007000007945 */ /* 0x000fe60003800200 */
[----:B------:R-:W-:Y:S04]  /*9570*/  UISETP.NE.AND UP0, UPT, UR4, 0x3, UPT ;  /* 0x000000030400788c */ /* 0x000fe8000bf05270 */
[----:B------:R-:W-:Y:S02]  /*9580*/  USEL UR45, UR4, URZ, UP0 ;  /* 0x000000ff042d7287 */ /* 0x000fe40008000000 */
[----:B------:R-:W-:Y:S04]  /*9590*/  UISETP.EQ.XOR UP0, UPT, UR47, 0x3, !UP0 ;  /* 0x000000032f00788c */ /* 0x000fe8000c702a70 */
[----:B------:R-:W-:Y:S01]  /*95a0*/  UP2UR UR51, UPR, URZ, 0x1 ;  /* 0x00000001ff337883 */ /* 0x000fe20008000000 */
[----:B------:R-:W-:Y:S11]  /*95b0*/  @P0 BRA `(.L_x_137) ;  /* 0x0000000000040947 */ /* 0x000ff60003800000 */
[----:B------:R-:W-:Y:S04]  /*95c0*/  DEPBAR.LE SB0, 0x1 ;  /* 0x000080400000791a */ /* 0x000fe80000000000 */
.L_x_137:
[----:B------:R-:W-:Y:S05]  /*95d0*/  BSYNC.RECONVERGENT B0 ;  /* 0x0000000000007941 */ /* 0x000fea0003800200 */
.L_x_136:
[----:B------:R-:W1:Y:S08]  /*95e0*/  S2UR UR4, SR_CgaCtaId ;  /* 0x00000000000479c3 */ /* 0x000e700000008800 */
[----:B------:R-:W-:Y:S01]  /*95f0*/  BAR.SYNC.DEFER_BLOCKING 0x1, 0x80 ;  /* 0x0042000000007b1d */ /* 0x000fe20000010000 */
[----:B------:R-:W-:Y:S01]  /*9600*/  ISETP.NE.AND P1, PT, R97, RZ, PT ;  /* 0x000000ff6100720c */ /* 0x000fe20003f25270 */
[----:B------:R-:W-:Y:S01]  /*9610*/  IMAD.U32 R0, RZ, RZ, UR52 ;  /* 0x00000034ff007e24 */ /* 0x000fe2000f8e00ff */
[----:B------:R-:W-:Y:S11]  /*9620*/  UIADD3 UR53, UPT, UPT, UR49, 0x10, URZ ;  /* 0x0000001031357890 */ /* 0x000ff6000fffe0ff */
[----:B------:R-:W-:Y:S05]  /*9630*/  @P1 LEA R0, R0, UR44, 0x3 ;  /* 0x0000002c00001c11 */ /* 0x000fea000f8e18ff */
[----:B------:R-:W-:Y:S01]  /*9640*/  @P1 VIADD R2, R0, 0x108 ;  /* 0x0000010800021836 */ /* 0x000fe20000000000 */
[----:B------:R-:W-:Y:S04]  /*9650*/  @P1 SHF.L.U32 R0, R112, 0x1f, RZ ;  /* 0x0000001f70001819 */ /* 0x000fe800000006ff */
[----:B------:R-:W-:Y:S01]  /*9660*/  @P1 PRMT R46, R46, 0x654, R2 ;  /* 0x000006542e2e1816 */ /* 0x000fe20000000002 */
[----:B------:R-:W-:Y:S01]  /*9670*/  UMOV UR44, 0x400 ;  /* 0x00000400002c7882 */ /* 0x000fe20000000000 */
[----:B------:R-:W-:Y:S01]  /*9680*/  BSSY B1, `(.L_x_138) ;  /* 0x0000021000017945 */ /* 0x000fe20003800000 */
[----:B-1----:R-:W-:Y:S01]  /*9690*/  ULEA UR44, UR4, UR44, 0x18 ;  /* 0x0000002c042c7291 */ /* 0x002fe2000f8ec0ff */
[----:B------:R-:W-:Y:S01]  /*96a0*/  @P1 SYNCS.ARRIVE.TRANS64.RED.A1T0 RZ, [R46+URZ], RZ ;  /* 0x000000ff2eff19a7 */ /* 0x000fe200081004ff */
[----:B------:R-:W-:Y:S04]  /*96b0*/  UIADD3 UR4, UPT, UPT, UR52, 0x1, URZ ;  /* 0x0000000134047890 */ /* 0x000fe8000fffe0ff */
[----:B------:R-:W-:Y:S01]  /*96c0*/  LEA R21, R106, UR44, 0x3 ;  /* 0x0000002c6a157c11 */ /* 0x000fe2000f8e18ff */
[----:B------:R-:W-:Y:S03]  /*96d0*/  UISETP.NE.AND UP0, UPT, UR4, 0x3, UPT ;  /* 0x000000030400788c */ /* 0x000fe6000bf05270 */
[----:B------:R1:W3:Y:S01]  /*96e0*/  @P1 SYNCS.PHASECHK.TRANS64.TRYWAIT P0, [R21+URZ+0xf0], R0 ;  /* 0x0000f000150015a7 */ /* 0x0002e200080011ff */
[----:B------:R-:W-:Y:S01]  /*96f0*/  USEL UR48, UR4, URZ, UP0 ;  /* 0x000000ff04307287 */ /* 0x000fe20008000000 */
[----:B-1----:R-:W-:Y:S01]  /*9700*/  VIADD R0, R105, 0x10 ;  /* 0x0000001069007836 */ /* 0x002fe20000000000 */
[----:B---3--:R-:W-:Y:S01]  /*9710*/  @P1 SEL R107, RZ, 0x1, !P0 ;  /* 0x00000001ff6b1807 */ /* 0x008fe20004000000 */
[----:B------:R-:W-:Y:S09]  /*9720*/  @!P1 BRA `(.L_x_139) ;  /* 0x0000000000589947 */ /* 0x000ff20003800000 */
[----:B------:R-:W-:Y:S01]  /*9730*/  ISETP.NE.AND P1, PT, R113, RZ, PT ;  /* 0x000000ff7100720c */ /* 0x000fe20003f25270 */
[----:B------:R-:W-:Y:S01]  /*9740*/  BSSY B0, `(.L_x_140) ;  /* 0x0000009000007945 */ /* 0x000fe20003800000 */
[----:B------:R-:W-:Y:S11]  /*9750*/  ISETP.NE.AND P0, PT, R107, RZ, PT ;  /* 0x000000ff6b00720c */ /* 0x000ff60003f05270 */
[----:B------:R-:W-:Y:S05]  /*9760*/  @P1 IMAD R3, R106, 0x1000, R99 ;  /* 0x000010006a031824 */ /* 0x000fea00078e0263 */
[----:B------:R-:W-:Y:S05]  /*9770*/  @P1 IADD3 R2, PT, PT, R3, UR44, RZ ;  /* 0x0000002c03021c10 */ /* 0x000fea000fffe0ff */
[----:B------:R-:W-:Y:S01]  /*9780*/  @P1 IMAD.IADD R2, R98, 0x1, R2 ;  /* 0x0000000162021824 */ /* 0x000fe200078e0202 */
[----:B------:R-:W-:Y:S06]  /*9790*/  @P0 BRA `(.L_x_141) ;  /* 0x00000000000c0947 */ /* 0x000fec0003800000 */
[----:B------:R-:W-:Y:S04]  /*97a0*/  SHF.L.U32 R20, R112, 0x1f, RZ ;  /* 0x0000001f70147819 */ /* 0x000fe800000006ff */
[----:B------:R-:W1:Y:S02]  /*97b0*/  SYNCS.PHASECHK.TRANS64.TRYWAIT P0, [R21+URZ+0xf0], R20 ;  /* 0x0000f014150075a7 */ /* 0x000e6400080011ff */
[----:B-1----:R-:W-:Y:S05]  /*97c0*/  @!P0 BRA `(.L_x_142) ;  /* 0x0000002c00dc8947 */ /* 0x002fea0003800000 */
.L_x_141:
[----:B------:R-:W-:Y:S05]  /*97d0*/  BSYNC B0 ;  /* 0x0000000000007941 */ /* 0x000fea0003800000 */
.L_x_140:
[----:B------:R-:W-:Y:S01]  /*97e0*/  ISETP.NE.AND P0, PT, R113, RZ, PT ;  /* 0x000000ff7100720c */ /* 0x000fe20003f05270 */
[----:B------:R-:W-:Y:S11]  /*97f0*/  VIADD R106, R106, 0x1 ;  /* 0x000000016a6a7836 */ /* 0x000ff60000000000 */
[----:B------:R-:W-:Y:S01]  /*9800*/  @!UPT UIADD3 URZ, UPT, UPT, URZ, URZ, URZ ;  /* 0x000000fffffff290 */ /* 0x000fe2000fffe0ff */
[----:B------:R-:W3:Y:S04]  /*9810*/  @P0 LDS.128 R52, [R3+UR44+0x200] ;  /* 0x0002002c03340984 */ /* 0x000ee80008000c00 */
[----:B------:R-:W4:Y:S04]  /*9820*/  @P0 LDS.128 R64, [R3+UR44+0xa00] ;  /* 0x000a002c03400984 */ /* 0x000f280008000c00 */
[----:B------:R-:W1:Y:S04]  /*9830*/  @P0 LDS.128 R56, [R2+0x200] ;  /* 0x0002000002380984 */ /* 0x000e680000000c00 */
[----:B------:R5:W1:Y:S01]  /*9840*/  @P0 LDS.128 R68, [R2+0xa00] ;  /* 0x000a000002440984 */ /* 0x000a620000000c00 */
[C---:B------:R-:W-:Y:S04]  /*9850*/  ISETP.NE.AND P0, PT, R106.reuse, 0x3, PT ;  /* 0x000000036a00780c */ /* 0x040fe80003f05270 */
[----:B------:R-:W-:Y:S02]  /*9860*/  SEL R106, R106, RZ, P0 ;  /* 0x000000ff6a6a7207 */ /* 0x000fe40000000000 */
[----:B-----5:R-:W-:Y:S04]  /*9870*/  SEL R2, RZ, 0x1, P0 ;  /* 0x00000001ff027807 */ /* 0x020fe80000000000 */
[----:B------:R-:W-:Y:S02]  /*9880*/  LOP3.LUT R112, R112, R2, RZ, 0x3c, !PT ;  /* 0x0000000270707212 */ /* 0x000fe400078e3cff */
.L_x_139:
[----:B------:R-:W-:Y:S05]  /*9890*/  BSYNC B1 ;  /* 0x0000000000017941 */ /* 0x000fea0003800000 */
.L_x_138:
[----:B------:R-:W-:Y:S04]  /*98a0*/  SHF.R.U32.HI R3, RZ, 0x15, R0 ;  /* 0x00000015ff037819 */ /* 0x000fe80000011600 */
[----:B------:R-:W-:Y:S04]  /*98b0*/  LOP3.LUT R2, R3, 0x3, RZ, 0xc0, !PT ;  /* 0x0000000303027812 */ /* 0x000fe800078ec0ff */
[----:B------:R-:W-:Y:S11]  /*98c0*/  ISETP.NE.AND P0, PT, R84, R2, PT ;  /* 0x000000025400720c */ /* 0x000ff60003f05270 */
[----:B------:R-:W-:Y:S02]  /*98d0*/  @!UPT UIADD3 URZ, UPT, UPT, URZ, URZ, URZ ;  /* 0x000000fffffff290 */ /* 0x000fe4000fffe0ff */
[----:B------:R-:W-:Y:S05]  /*98e0*/  @P0 BRA `(.L_x_143) ;  /* 0x0000000000bc0947 */ /* 0x000fea0003800000 */
[----:B------:R-:W-:Y:S02]  /*98f0*/  LOP3.LUT P0, RZ, R3, 0x3, R86, 0x48, !PT ;  /* 0x0000000303ff7812 */ /* 0x000fe40007804856 */
[----:B------:R-:W-:Y:S11]  /*9900*/  MOV R16, R0 ;  /* 0x0000000000107202 */ /* 0x000ff60000000f00 */
[----:B------:R-:W-:Y:S05]  /*9910*/  @!P0 BRA `(.L_x_144) ;  /* 0x0000000000408947 */ /* 0x000fea0003800000 */
[----:B------:R-:W5:Y:S01]  /*9920*/  LDCU.64 UR8, c[0x4][0x70] ;  /* 0x01000e00ff0877ac */ /* 0x000f620008000a00 */
[----:B------:R-:W-:Y:S01]  /*9930*/  MOV R15, 0x0 ;  /* 0x00000000000f7802 */ /* 0x000fe20000000f00 */
[----:B------:R-:W-:Y:S02]  /*9940*/  HFMA2 R12, -RZ, RZ, 0, 5.9604644775390625e-08 ;  /* 0x00000001ff0c7431 */ /* 0x000fe400000001ff */
[----:B------:R-:W-:Y:S02]  /*9950*/  IMAD.MOV.U32 R8, RZ, RZ, 0x192 ;  /* 0x00000192ff087424 */ /* 0x000fe400078e00ff */
[----:B------:R-:W-:Y:S01]  /*9960*/  IMAD.MOV.U32 R13, RZ, RZ, RZ ;  /* 0x000000ffff0d7224 */ /* 0x000fe200078e00ff */
[----:B------:R-:W1:Y:S01]  /*9970*/  LDCU.64 UR6, c[0x4][0x78] ;  /* 0x01000f00ff0677ac */ /* 0x000e620008000a00 */
[----:B------:R-:W2:Y:S01]  /*9980*/  LDC.64 R14, c[0x4][R15] ;  /* 0x010000000f0e7b82 */ /* 0x000ea20000000a00 */
[----:B------:R-:W3:Y:S01]  /*9990*/  LDCU.64 UR4, c[0x4][0x10] ;  /* 0x01000200ff0477ac */ /* 0x000ee20008000a00 */
[----:B-----5:R-:W-:Y:S01]  /*99a0*/  MOV R5, UR9 ;  /* 0x0000000900057c02 */ /* 0x020fe20008000f00 */
[----:B------:R-:W-:Y:S01]  /*99b0*/  IMAD.U32 R4, RZ, RZ, UR8 ;  /* 0x00000008ff047e24 */ /* 0x000fe2000f8e00ff */
[----:B-1----:R-:W-:Y:S01]  /*99c0*/  MOV R7, UR7 ;  /* 0x0000000700077c02 */ /* 0x002fe20008000f00 */
[----:B------:R-:W-:Y:S01]  /*99d0*/  IMAD.U32 R6, RZ, RZ, UR6 ;  /* 0x00000006ff067e24 */ /* 0x000fe2000f8e00ff */
[----:B---3--:R-:W-:Y:S01]  /*99e0*/  MOV R11, UR5 ;  /* 0x00000005000b7c02 */ /* 0x008fe20008000f00 */
[----:B------:R-:W-:Y:S02]  /*99f0*/  IMAD.U32 R10, RZ, RZ, UR4 ;  /* 0x00000004ff0a7e24 */ /* 0x000fe4000f8e00ff */
[----:B------:R-:W-:Y:S07]  /*9a00*/  LEPC R20, `(.L_x_144) ;  /* 0x000000001014794e */ /* 0x000fee0000000000 */
[----:B--2-4-:R-:W-:Y:S05]  /*9a10*/  CALL.ABS.NOINC R14 ;  /* 0x000000000e007343 */ /* 0x014fea0003c00000 */
.L_x_144:
        /* <DEDUP_REMOVED lines=12> */
[----:B------:R-:W5:Y:S01]  /*9ae0*/  LDCU.64 UR6, c[0x4][0x78] ;  /* 0x01000f00ff0677ac */ /* 0x000f620008000a00 */
[----:B------:R-:W2:Y:S01]  /*9af0*/  LDC.64 R14, c[0x4][R15] ;  /* 0x010000000f0e7b82 */ /* 0x000ea20000000a00 */
[----:B------:R-:W3:Y:S01]  /*9b00*/  LDCU.64 UR4, c[0x4][0x10] ;  /* 0x01000200ff0477ac */ /* 0x000ee20008000a00 */
[----:B-1----:R-:W-:Y:S01]  /*9b10*/  MOV R5, UR9 ;  /* 0x0000000900057c02 */ /* 0x002fe20008000f00 */
[----:B------:R-:W-:Y:S01]  /*9b20*/  IMAD.U32 R4, RZ, RZ, UR8 ;  /* 0x00000008ff047e24 */ /* 0x000fe2000f8e00ff */
[----:B-----5:R-:W-:Y:S01]  /*9b30*/  MOV R7, UR7 ;  /* 0x0000000700077c02 */ /* 0x020fe20008000f00 */
[----:B------:R-:W-:Y:S01]  /*9b40*/  IMAD.U32 R6, RZ, RZ, UR6 ;  /* 0x00000006ff067e24 */ /* 0x000fe2000f8e00ff */
[----:B---3--:R-:W-:Y:S01]  /*9b50*/  MOV R11, UR5 ;  /* 0x00000005000b7c02 */ /* 0x008fe20008000f00 */
[----:B------:R-:W-:Y:S02]  /*9b60*/  IMAD.U32 R10, RZ, RZ, UR4 ;  /* 0x00000004ff0a7e24 */ /* 0x000fe4000f8e00ff */
[----:B------:R-:W-:Y:S07]  /*9b70*/  LEPC R20, `(.L_x_145) ;  /* 0x000000001014794e */ /* 0x000fee0000000000 */
[----:B--2-4-:R-:W-:Y:S05]  /*9b80*/  CALL.ABS.NOINC R14 ;  /* 0x000000000e007343 */ /* 0x014fea0003c00000 */
.L_x_145:
[----:B------:R-:W-:Y:S05]  /*9b90*/  WARPSYNC.ALL ;  /* 0x0000000000007948 */ /* 0x000fea0003800000 */
[----:B------:R-:W-:Y:S11]  /*9ba0*/  R2UR UR4, R16 ;  /* 0x00000000100472ca */ /* 0x000ff600000e0000 */
[----:B------:R-:W-:Y:S02]  /*9bb0*/  @!UPT UIADD3 URZ, UPT, UPT, URZ, URZ, URZ ;  /* 0x000000fffffff290 */ /* 0x000fe4000fffe0ff */
[----:B------:R-:W1:Y:S02]  /*9bc0*/  LDTM.x16 R4, tmem[UR4+0x20] ;  /* 0x00002004000479ee */ /* 0x000e640008240000 */
[----:B-1----:R-:W-:Y:S01]  /*9bd0*/  NOP ;  /* 0x0000000000007918 */ /* 0x002fe20000000000 */
.L_x_143:
[----:B---3--:R-:W-:Y:S01]  /*9be0*/  SHF.L.U32 R3, R52, 0x10, RZ ;  /* 0x0000001034037819 */ /* 0x008fe200000006ff */
[C---:B------:R-:W-:Y:S01]  /*9bf0*/  FMUL R0, R43.reuse, R24 ;  /* 0x000000182b007220 */ /* 0x040fe20000400000 */
[----:B------:R-:W-:Y:S01]  /*9c00*/  ISETP.NE.AND P1, PT, R84, R2, PT ;  /* 0x000000025400720c */ /* 0x000fe20003f25270 */
[----:B------:R-:W-:Y:S01]  /*9c10*/  FMUL R2, R43, R25 ;  /* 0x000000192b027220 */ /* 0x000fe20000400000 */
[----:B-1----:R-:W-:Y:S01]  /*9c20*/  LOP3.LUT R21, R52, 0xffff0000, RZ, 0xc0, !PT ;  /* 0xffff000034157812 */ /* 0x002fe200078ec0ff */
[----:B------:R-:W-:Y:S01]  /*9c30*/  FFMA R0, R45, R3, R0 ;  /* 0x000000032d007223 */ /* 0x000fe20000000000 */
[----:B------:R-:W-:Y:S01]  /*9c40*/  SHF.L.U32 R22, R53, 0x10, RZ ;  /* 0x0000001035167819 */ /* 0x000fe200000006ff */
[----:B------:R-:W-:Y:S01]  /*9c50*/  FMUL R3, R43, R26 ;  /* 0x0000001a2b037220 */ /* 0x000fe20000400000 */
[----:B------:R-:W-:Y:S01]  /*9c60*/  LOP3.LUT R23, R53, 0xffff0000, RZ, 0xc0, !PT ;  /* 0xffff000035177812 */ /* 0x000fe200078ec0ff */
[----:B------:R-:W-:Y:S01]  /*9c70*/  FMUL R20, R43, R27 ;  /* 0x0000001b2b147220 */ /* 0x000fe20000400000 */
[----:B--2---:R-:W-:Y:S01]  /*9c80*/  SHF.L.U32 R40, R54, 0x10, RZ ;  /* 0x0000001036287819 */ /* 0x004fe200000006ff */
[----:B------:R-:W-:Y:S01]  /*9c90*/  FFMA R2, R45, R21, R2 ;  /* 0x000000152d027223 */ /* 0x000fe20000000002 */
[----:B------:R-:W-:Y:S01]  /*9ca0*/  LOP3.LUT R41, R57, 0xffff0000, RZ, 0xc0, !PT ;  /* 0xffff000039297812 */ /* 0x000fe200078ec0ff */
[C---:B------:R-:W-:Y:S01]  /*9cb0*/  FFMA R3, R45.reuse, R22, R3 ;  /* 0x000000162d037223 */ /* 0x040fe20000000003 */
[----:B----4-:R-:W-:Y:S01]  /*9cc0*/  LOP3.LUT R42, R66, 0xffff0000, RZ, 0xc0, !PT ;  /* 0xffff0000422a7812 */ /* 0x010fe200078ec0ff */
[----:B------:R-:W-:Y:S01]  /*9cd0*/  FFMA R20, R45, R23, R20 ;  /* 0x000000172d147223 */ /* 0x000fe20000000014 */
[----:B------:R-:W-:Y:S01]  /*9ce0*/  LOP3.LUT R23, R54, 0xffff0000, RZ, 0xc0, !PT ;  /* 0xffff000036177812 */ /* 0x000fe200078ec0ff */
[C---:B------:R-:W-:Y:S01]  /*9cf0*/  FMUL R21, R43.reuse, R28 ;  /* 0x0000001c2b157220 */ /* 0x040fe20000400000 */
[----:B------:R-:W-:Y:S01]  /*9d00*/  F2FP.BF16.F32.PACK_AB R48, R2, R0 ;  /* 0x000000000230723e */ /* 0x000fe200000010ff */
        /* <DEDUP_REMOVED lines=115> */
[----:B------:R-:W-:Y:S01]  /*a440*/  ULEA UR5, UR45, UR44, 0xc ;  /* 0x0000002c2d057291 */ /* 0x000fe2000f8e60ff */
[----:B------:R-:W-:Y:S01]  /*a450*/  UMOV UR54, UR50 ;  /* 0x0000003200367c82 */ /* 0x000fe20008000000 */
[----:B------:R-:W-:Y:S02]  /*a460*/  UMOV UR55, UR36 ;  /* 0x0000002400377c82 */ /* 0x000fe40008000000 */
[----:B------:R-:W-:Y:S02]  /*a470*/  UIADD3 UR52, UPT, UPT, UR5, 0x200, URZ ;  /* 0x0000020005347890 */ /* 0x000fe4000fffe0ff */
[----:B------:R-:W-:Y:S02]  /*a480*/  UIADD3 UR8, UPT, UPT, UR5, 0xa00, URZ ;  /* 0x00000a0005087890 */ /* 0x000fe4000fffe0ff */
        /* <DEDUP_REMOVED lines=8> */
.L_x_147:
[----:B------:R-:W-:Y:S05]  /*a510*/  BSYNC.RECONVERGENT B0 ;  /* 0x0000000000007941 */ /* 0x000fea0003800200 */
.L_x_146:
[----:B------:R-:W-:Y:S01]  /*a520*/  UISETP.NE.AND UP1, UPT, UR51, URZ, UPT ;  /* 0x000000ff3300728c */ /* 0x000fe2000bf25270 */
[----:B------:R-:W-:Y:S01]  /*a530*/  BSSY.RECONVERGENT B0, `(.L_x_148) ;  /* 0x0000008000007945 */ /* 0x000fe20003800200 */
[----:B------:R-:W-:Y:S04]  /*a540*/  UIADD3 UR4, UPT, UPT, UR45, 0x1, URZ ;  /* 0x000000012d047890 */ /* 0x000fe8000fffe0ff */
[----:B------:R-:W-:Y:S02]  /*a550*/  UISETP.NE.AND UP0, UPT, UR4, 0x3, UPT ;  /* 0x000000030400788c */ /* 0x000fe4000bf05270 */
[----:B------:R-:W-:Y:S02]  /*a560*/  UISETP.EQ.XOR UP1, UPT, UR4, 0x3, UP1 ;  /* 0x000000030400788c */ /* 0x000fe40008f22a70 */
[----:B------:R-:W-:Y:S02]  /*a570*/  USEL UR46, UR4, URZ, UP0 ;  /* 0x000000ff042e7287 */ /* 0x000fe40008000000 */
[----:B------:R-:W-:Y:S01]  /*a580*/  UP2UR UR47, UPR, URZ, 0x2 ;  /* 0x00000002ff2f7883 */ /* 0x000fe20008000000 */
[----:B------:R-:W-:Y:S11]  /*a590*/  @P0 BRA `(.L_x_149) ;  /* 0x0000000000040947 */ /* 0x000ff60003800000 */
[----:B------:R-:W-:Y:S04]  /*a5a0*/  DEPBAR.LE SB0, 0x1 ;  /* 0x000080400000791a */ /* 0x000fe80000000000 */
.L_x_149:
[----:B------:R-:W-:Y:S05]  /*a5b0*/  BSYNC.RECONVERGENT B0 ;  /* 0x0000000000007941 */ /* 0x000fea0003800200 */
.L_x_148:
[----:B------:R-:W1:Y:S08]  /*a5c0*/  S2UR UR54, SR_CgaCtaId ;  /* 0x00000000003679c3 */ /* 0x000e700000008800 */
[----:B------:R-:W-:Y:S01]  /*a5d0*/  BAR.SYNC.DEFER_BLOCKING 0x1, 0x80 ;  /* 0x0042000000007b1d */ /* 0x000fe20000010000 */
[----:B------:R-:W-:Y:S01]  /*a5e0*/  ISETP.NE.AND P1, PT, R97, RZ, PT ;  /* 0x000000ff6100720c */ /* 0x000fe20003f25270 */
[----:B------:R-:W-:Y:S01]  /*a5f0*/  IMAD.U32 R0, RZ, RZ, UR48 ;  /* 0x00000030ff007e24 */ /* 0x000fe2000f8e00ff */
[----:B------:R-:W-:Y:S04]  /*a600*/  UIADD3 UR4, UPT, UPT, UR48, 0x1, URZ ;  /* 0x0000000130047890 */ /* 0x000fe8000fffe0ff */
[----:B------:R-:W-:Y:S04]  /*a610*/  UISETP.NE.AND UP0, UPT, UR4, 0x3, UPT ;  /* 0x000000030400788c */ /* 0x000fe8000bf05270 */
[----:B------:R-:W-:Y:S03]  /*a620*/  USEL UR52, UR4, URZ, UP0 ;  /* 0x000000ff04347287 */ /* 0x000fe60008000000 */
[----:B------:R-:W-:Y:S05]  /*a630*/  @P1 LEA R0, R0, UR44, 0x3 ;  /* 0x0000002c00001c11 */ /* 0x000fea000f8e18ff */
[----:B------:R-:W-:Y:S01]  /*a640*/  @P1 VIADD R2, R0, 0x108 ;  /* 0x0000010800021836 */ /* 0x000fe20000000000 */
[----:B------:R-:W-:Y:S04]  /*a650*/  @P1 SHF.L.U32 R0, R112, 0x1f, RZ ;  /* 0x0000001f70001819 */ /* 0x000fe800000006ff */
[----:B------:R-:W-:Y:S01]  /*a660*/  @P1 PRMT R46, R46, 0x654, R2 ;  /* 0x000006542e2e1816 */ /* 0x000fe20000000002 */
[----:B------:R-:W-:Y:S01]  /*a670*/  UMOV UR44, 0x400 ;  /* 0x00000400002c7882 */ /* 0x000fe20000000000 */
[----:B------:R-:W-:Y:S01]  /*a680*/  BSSY B1, `(.L_x_150) ;  /* 0x0000018000017945 */ /* 0x000fe20003800000 */
[----:B-1----:R-:W-:Y:S01]  /*a690*/  ULEA UR44, UR54, UR44, 0x18 ;  /* 0x0000002c362c7291 */ /* 0x002fe2000f8ec0ff */
[----:B------:R1:W-:Y:S05]  /*a6a0*/  @P1 SYNCS.ARRIVE.TRANS64.RED.A1T0 RZ, [R46+URZ], RZ ;  /* 0x000000ff2eff19a7 */ /* 0x0003ea00081004ff */
[----:B------:R-:W-:Y:S04]  /*a6b0*/  LEA R2, R106, UR44, 0x3 ;  /* 0x0000002c6a027c11 */ /* 0x000fe8000f8e18ff */
[----:B------:R-:W3:Y:S02]  /*a6c0*/  @P1 SYNCS.PHASECHK.TRANS64.TRYWAIT P0, [R2+URZ+0xf0], R0 ;  /* 0x0000f000020015a7 */ /* 0x000ee400080011ff */
[----:B---3--:R-:W-:Y:S01]  /*a6d0*/  @P1 SEL R107, RZ, 0x1, !P0 ;  /* 0x00000001ff6b1807 */ /* 0x008fe20004000000 */
[----:B-1----:R-:W-:Y:S06]  /*a6e0*/  @!P1 BRA `(.L_x_151) ;  /* 0x0000000000449947 */ /* 0x002fec0003800000 */
        /* <DEDUP_REMOVED lines=10> */
.L_x_153:
[----:B------:R-:W-:Y:S05]  /*a790*/  BSYNC B0 ;  /* 0x0000000000007941 */ /* 0x000fea0003800000 */
.L_x_152:
[----:B------:R-:W-:Y:S11]  /*a7a0*/  ISETP.NE.AND P0, PT, R113, RZ, PT ;  /* 0x000000ff7100720c */ /* 0x000ff60003f05270 */
[----:B------:R-:W-:Y:S02]  /*a7b0*/  @!UPT UIADD3 URZ, UPT, UPT, URZ, URZ, URZ ;  /* 0x000000fffffff290 */ /* 0x000fe4000fffe0ff */
[----:B------:R3:W4:Y:S04]  /*a7c0*/  @P0 LDS.128 R52, [R106+UR44+0x200] ;  /* 0x0002002c6a340984 */ /* 0x0007280008000c00 */
[----:B------:R3:W1:Y:S04]  /*a7d0*/  @P0 LDS.128 R64, [R106+UR44+0xa00] ;  /* 0x000a002c6a400984 */ /* 0x0006680008000c00 */
[----:B------:R3:W1:Y:S04]  /*a7e0*/  @P0 LDS.128 R56, [R0+0x200] ;  /* 0x0002000000380984 */ /* 0x0006680000000c00 */
[----:B------:R3:W1:Y:S02]  /*a7f0*/  @P0 LDS.128 R68, [R0+0xa00] ;  /* 0x000a000000440984 */ /* 0x0006640000000c00 */
.L_x_151:
[----:B------:R-:W-:Y:S05]  /*a800*/  BSYNC B1 ;  /* 0x0000000000017941 */ /* 0x000fea0003800000 */
.L_x_150:
[----:B------:R-:W-:Y:S05]  /*a810*/  VIADD R105, R105, 0x400010 ;  /* 0x0040001069697836 */ /* 0x000fea0000000000 */
[----:B---3--:R-:W-:Y:S04]  /*a820*/  SHF.R.U32.HI R0, RZ, 0x15, R105 ;  /* 0x00000015ff007819 */ /* 0x008fe80000011669 */
[----:B-1----:R-:W-:Y:S04]  /*a830*/  LOP3.LUT R2, R0, 0x3, RZ, 0xc0, !PT ;  /* 0x0000000300027812 */ /* 0x002fe800078ec0ff */
        /* <DEDUP_REMOVED lines=11> */
[----:B------:R-:W3:Y:S01]  /*a8f0*/  LDCU.64 UR6, c[0x4][0x78] ;  /* 0x01000f00ff0677ac */ /* 0x000ee20008000a00 */
[----:B------:R-:W2:Y:S01]  /*a900*/  LDC.64 R14, c[0x4][R15] ;  /* 0x010000000f0e7b82 */ /* 0x000ea20000000a00 */
[----:B------:R-:W5:Y:S01]  /*a910*/  LDCU.64 UR4, c[0x4][0x10] ;  /* 0x01000200ff0477ac */ /* 0x000f620008000a00 */
[----:B-1----:R-:W-:Y:S01]  /*a920*/  MOV R5, UR9 ;  /* 0x0000000900057c02 */ /* 0x002fe20008000f00 */
[----:B------:R-:W-:Y:S01]  /*a930*/  IMAD.U32 R4, RZ, RZ, UR8 ;  /* 0x00000008ff047e24 */ /* 0x000fe2000f8e00ff */
[----:B---3--:R-:W-:Y:S01]  /*a940*/  MOV R7, UR7 ;  /* 0x0000000700077c02 */ /* 0x008fe20008000f00 */
[----:B------:R-:W-:Y:S01]  /*a950*/  IMAD.U32 R6, RZ, RZ, UR6 ;  /* 0x00000006ff067e24 */ /* 0x000fe2000f8e00ff */
[----:B-----5:R-:W-:Y:S01]  /*a960*/  MOV R11, UR5 ;  /* 0x00000005000b7c02 */ /* 0x020fe20008000f00 */
[----:B------:R-:W-:Y:S02]  /*a970*/  IMAD.U32 R10, RZ, RZ, UR4 ;  /* 0x00000004ff0a7e24 */ /* 0x000fe4000f8e00ff */
[----:B------:R-:W-:Y:S07]  /*a980*/  LEPC R20, `(.L_x_156) ;  /* 0x000000001014794e */ /* 0x000fee0000000000 */
[----:B--2-4-:R-:W-:Y:S05]  /*a990*/  CALL.ABS.NOINC R14 ;  /* 0x000000000e007343 */ /* 0x014fea0003c00000 */
.L_x_156:
        /* <DEDUP_REMOVED lines=23> */
.L_x_157:
[----:B------:R-:W-:Y:S05]  /*ab10*/  WARPSYNC.ALL ;  /* 0x0000000000007948 */ /* 0x000fea0003800000 */
[----:B------:R-:W-:Y:S11]  /*ab20*/  R2UR UR4, R16 ;  /* 0x00000000100472ca */ /* 0x000ff600000e0000 */
[----:B------:R-:W-:Y:S02]  /*ab30*/  @!UPT UIADD3 URZ, UPT, UPT, URZ, URZ, URZ ;  /* 0x000000fffffff290 */ /* 0x000fe4000fffe0ff */
[----:B------:R-:W1:Y:S02]  /*ab40*/  LDTM.x16 R4, tmem[UR4+0x20] ;  /* 0x00002004000479ee */ /* 0x000e640008240000 */
[----:B-1----:R-:W-:Y:S01]  /*ab50*/  NOP ;  /* 0x0000000000007918 */ /* 0x002fe20000000000 */
.L_x_155:
[----:B------:R-:W-:Y:S01]  /*ab60*/  ISETP.NE.AND P1, PT, R84, R2, PT ;  /* 0x000000025400720c */ /* 0x000fe20003f25270 */
[----:B------:R-:W-:Y:S05]  /*ab70*/  WARPSYNC.ALL ;  /* 0x0000000000007948 */ /* 0x000fea0003800000 */
[C---:B----4-:R-:W-:Y:S01]  /*ab80*/  SHF.L.U32 R3, R52.reuse, 0x10, RZ ;  /* 0x0000001034037819 */ /* 0x050fe200000006ff */
[----:B------:R-:W-:Y:S01]  /*ab90*/  NOP ;  /* 0x0000000000007918 */ /* 0x000fe20000000000 */
[----:B--2---:R-:W-:Y:S01]  /*aba0*/  LOP3.LUT R40, R52, 0xffff0000, RZ, 0xc0, !PT ;  /* 0xffff000034287812 */ /* 0x004fe200078ec0ff */
[----:B------:R-:W-:Y:S01]  /*abb0*/  FMUL R0, R43, R24 ;  /* 0x000000182b007220 */ /* 0x000fe20000400000 */
[----:B------:R-:W-:Y:S01]  /*abc0*/  SHF.L.U32 R41, R53, 0x10, RZ ;  /* 0x0000001035297819 */ /* 0x000fe200000006ff */
[C---:B------:R-:W-:Y:S01]  /*abd0*/  FMUL R20, R43.reuse, R4 ;  /* 0x000000042b147220 */ /* 0x040fe20000400000 */
[----:B------:R-:W-:Y:S01]  /*abe0*/  MOV R4, UR46 ;  /* 0x0000002e00047c02 */ /* 0x000fe20008000f00 */
[----:B------:R-:W-:Y:S01]  /*abf0*/  FMUL R2, R43, R25 ;  /* 0x000000192b027220 */ /* 0x000fe20000400000 */
[----:B------:R-:W-:Y:S01]  /*ac00*/  LOP3.LUT R42, R53, 0xffff0000, RZ, 0xc0, !PT ;  /* 0xffff0000352a7812 */ /* 0x000fe200078ec0ff */
[C---:B------:R-:W-:Y:S01]  /*ac10*/  FFMA R0, R45.reuse, R3, R0 ;  /* 0x000000032d007223 */ /* 0x040fe20000000000 */
[----:B------:R-:W-:Y:S01]  /*ac20*/  @!P1 LEA R99, R4, R99, 0xc ;  /* 0x0000006304639211 */ /* 0x000fe200078e60ff */
[----:B------:R-:W-:Y:S01]  /*ac30*/  FFMA R2, R45, R40, R2 ;  /* 0x000000282d027223 */ /* 0x000fe20000000002 */
[----:B------:R-:W-:Y:S01]  /*ac40*/  R2UR UR4, R104 ;  /* 0x00000000680472ca */ /* 0x000fe200000e0000 */
[C---:B------:R-:W-:Y:S01]  /*ac50*/  FMUL R3, R43.reuse, R26 ;  /* 0x0000001a2b037220 */ /* 0x040fe20000400000 */
[----:B------:R-:W-:Y:S01]  /*ac60*/  SHF.L.U32 R44, R54, 0x10, RZ ;  /* 0x00000010362c7819 */ /* 0x000fe200000006ff */
[C---:B------:R-:W-:Y:S01]  /*ac70*/  FMUL R4, R43.reuse, R27 ;  /* 0x0000001b2b047220 */ /* 0x040fe20000400000 */
[----:B------:R-:W-:Y:S01]  /*ac80*/  F2FP.BF16.F32.PACK_AB R100, R2, R0 ;  /* 0x000000000264723e */ /* 0x000fe200000010ff */
[----:B------:R-:W-:Y:S01]  /*ac90*/  FMUL R21, R43, R5 ;  /* 0x000000052b157220 */ /* 0x000fe20000400000 */
[----:B------:R-:W-:Y:S01]  /*aca0*/  @!P1 IADD3 R5, PT, PT, R99, UR44, RZ ;  /* 0x0000002c63059c10 */ /* 0x000fe2000fffe0ff */
[C---:B------:R-:W-:Y:S01]  /*acb0*/  FFMA R3, R45.reuse, R41, R3 ;  /* 0x000000292d037223 */ /* 0x040fe20000000003 */
[----:B------:R-:W-:Y:S01]  /*acc0*/  LOP3.LUT R46, R54, 0xffff0000, RZ, 0xc0, !PT ;  /* 0xffff0000362e7812 */ /* 0x000fe200078ec0ff */
[----:B------:R-:W-:Y:S01]  /*acd0*/  FFMA R4, R45, R42, R4 ;  /* 0x0000002a2d047223 */ /* 0x000fe20000000004 */
[----:B------:R-:W-:Y:S01]  /*ace0*/  SHF.L.U32 R47, R55, 0x10, RZ ;  /* 0x00000010372f7819 */ /* 0x000fe200000006ff */
[C---:B------:R-:W-:Y:S01]  /*acf0*/  FMUL R0, R43.reuse, R28 ;  /* 0x0000001c2b007220 */ /* 0x040fe20000400000 */
[----:B------:R-:W-:Y:S01]  /*ad00*/  @!P1 IADD3 R98, PT, PT, R98, R5, RZ ;  /* 0x0000000562629210 */ /* 0x000fe20007ffe0ff */
[----:B------:R-:W-:Y:S01]  /*ad10*/  FMUL R2, R43, R29 ;  /* 0x0000001d2b027220 */ /* 0x000fe20000400000 */
[----:B------:R-:W-:Y:S01]  /*ad20*/  LOP3.LUT R48, R55, 0xffff0000, RZ, 0xc0, !PT ;  /* 0xffff000037307812 */ /* 0x000fe200078ec0ff */
[C---:B------:R-:W-:Y:S01]  /*ad30*/  FMUL R5, R43.reuse, R30 ;  /* 0x0000001e2b057220 */ /* 0x040fe20000400000 */
[C---:B------:R-:W-:Y:S01]  /*ad40*/  SHF.L.U32 R49, R56.reuse, 0x10, RZ ;  /* 0x0000001038317819 */ /* 0x040fe200000006ff */
[C---:B------:R-:W-:Y:S01]  /*ad50*/  FMUL R22, R43.reuse, R6 ;  /* 0x000000062b167220 */ /* 0x040fe20000400000 */
[----:B------:R-:W-:Y:S01]  /*ad60*/  LOP3.LUT R50, R56, 0xffff0000, RZ, 0xc0, !PT ;  /* 0xffff000038327812 */ /* 0x000fe200078ec0ff */
[----:B------:R-:W-:Y:S01]  /*ad70*/  FMUL R6, R43, R31 ;  /* 0x0000001f2b067220 */ /* 0x000fe20000400000 */
[----:B------:R-:W-:Y:S01]  /*ad80*/  F2FP.BF16.F32.PACK_AB R101, R4, R3 ;  /* 0x000000030465723e */ /* 0x000fe200000010ff */
[----:B------:R-:W-:Y:S01]  /*ad90*/  FFMA R0, R45, R44, R0 ;  /* 0x0000002c2d007223 */ /* 0x000fe20000000000 */
[----:B------:R-:W-:Y:S01]  /*ada0*/  SHF.L.U32 R51, R57, 0x10, RZ ;  /* 0x0000001039337819 */ /* 0x000fe200000006ff */
[----:B------:R-:W-:Y:S01]  /*adb0*/  FMUL R23, R43, R7 ;  /* 0x000000072b177220 */ /* 0x000fe20000400000 */
[----:B------:R-:W-:Y:S01]  /*adc0*/  LOP3.LUT R52, R57, 0xffff0000, RZ, 0xc0, !PT ;  /* 0xffff000039347812 */ /* 0x000fe200078ec0ff */
[----:B------:R-:W-:Y:S01]  /*add0*/  FFMA R2, R45, R46, R2 ;  /* 0x0000002e2d027223 */ /* 0x000fe20000000002 */
[C---:B------:R-:W-:Y:S01]  /*ade0*/  SHF.L.U32 R53, R58.reuse, 0x10, RZ ;  /* 0x000000103a357819 */ /* 0x040fe200000006ff */
[C---:B------:R-:W-:Y:S01]  /*adf0*/  FMUL R7, R43.reuse, R32 ;  /* 0x000000202b077220 */ /* 0x040fe20000400000 */
[----:B------:R-:W-:Y:S01]  /*ae00*/  LOP3.LUT R54, R58, 0xffff0000, RZ, 0xc0, !PT ;  /* 0xffff00003a367812 */ /* 0x000fe200078ec0ff */
[----:B------:R-:W-:Y:S01]  /*ae10*/  FMUL R3, R43, R33 ;  /* 0x000000212b037220 */ /* 0x000fe20000400000 */
[----:B------:R-:W-:Y:S01]  /*ae20*/  F2FP.BF16.F32.PACK_AB R102, R2, R0 ;  /* 0x000000000266723e */ /* 0x000fe200000010ff */
[----:B------:R-:W-:Y:S01]  /*ae30*/  FFMA R5, R45, R47, R5 ;  /* 0x0000002f2d057223 */ /* 0x000fe20000000005 */
[----:B------:R-:W-:Y:S01]  /*ae40*/  SHF.L.U32 R55, R59, 0x10, RZ ;  /* 0x000000103b377819 */ /* 0x000fe200000006ff */
[----:B------:R-:W-:Y:S01]  /*ae50*/  FFMA R6, R45, R48, R6 ;  /* 0x000000302d067223 */ /* 0x000fe20000000006 */
[----:B------:R-:W-:Y:S01]  /*ae60*/  LOP3.LUT R56, R59, 0xffff0000, RZ, 0xc0, !PT ;  /* 0xffff00003b387812 */ /* 0x000fe200078ec0ff */
[C---:B------:R-:W-:Y:S01]  /*ae70*/  FFMA R7, R45.reuse, R49, R7 ;  /* 0x000000312d077223 */ /* 0x040fe20000000007 */
[----:B------:R-:W-:Y:S01]  /*ae80*/  SHF.L.U32 R57, R64, 0x10, RZ ;  /* 0x0000001040397819 */ /* 0x000fe200000006ff */
[----:B------:R-:W-:Y:S01]  /*ae90*/  UIADD3 UR4, UPT, UPT, UR4, 0x160, URZ ;  /* 0x0000016004047890 */ /* 0x000fe2000fffe0ff */
[----:B------:R-:W-:Y:S01]  /*aea0*/  F2FP.BF16.F32.PACK_AB R103, R6, R5 ;  /* 0x000000050667723e */ /* 0x000fe200000010ff */
[----:B------:R-:W-:Y:S01]  /*aeb0*/  FFMA R3, R45, R50, R3 ;  /* 0x000000322d037223 */ /* 0x000fe20000000003 */
[----:B------:R-:W-:Y:S01]  /*aec0*/  LOP3.LUT R58, R64, 0xffff0000, RZ, 0xc0, !PT ;  /* 0xffff0000403a7812 */ /* 0x000fe200078ec0ff */
[----:B------:R-:W-:Y:S01]  /*aed0*/  FMUL R0, R43, R34 ;  /* 0x000000222b007220 */ /* 0x000fe20000400000 */
[----:B------:R-:W-:Y:S01]  /*aee0*/  SHF.L.U32 R59, R65, 0x10, RZ ;  /* 0x00000010413b7819 */ /* 0x000fe200000006ff */
[----:B------:R-:W-:Y:S01]  /*aef0*/  FMUL R2, R43, R35 ;  /* 0x000000232b027220 */ /* 0x000fe20000400000 */
[----:B------:R-:W-:Y:S01]  /*af00*/  F2FP.BF16.F32.PACK_AB R28, R3, R7 ;  /* 0x00000007031c723e */ /* 0x000fe200000010ff */
[----:B------:R-:W-:Y:S01]  /*af10*/  UPRMT UR4, UR54, 0x654, UR4 ;  /* 0x0000065436047896 */ /* 0x000fe20008000004 */
[----:B------:R-:W-:Y:S01]  /*af20*/  LOP3.LUT R60, R65, 0xffff0000, RZ, 0xc0, !PT ;  /* 0xffff0000413c7812 */ /* 0x000fe200078ec0ff */
[C---:B------:R-:W-:Y:S01]  /*af30*/  FMUL R4, R43.reuse, R36 ;  /* 0x000000242b047220 */ /* 0x040fe20000400000 */
[C---:B------:R-:W-:Y:S01]  /*af40*/  SHF.L.U32 R61, R66.reuse, 0x10, RZ ;  /* 0x00000010423d7819 */ /* 0x040fe200000006ff */
[----:B------:R-:W-:Y:S01]  /*af50*/  FMUL R5, R43, R37 ;  /* 0x000000252b057220 */ /* 0x000fe20000400000 */
[----:B------:R-:W-:Y:S01]  /*af60*/  LOP3.LUT R62, R66, 0xffff0000, RZ, 0xc0, !PT ;  /* 0xffff0000423e7812 */ /* 0x000fe200078ec0ff */
[----:B------:R-:W-:Y:S01]  /*af70*/  FFMA R0, R45, R51, R0 ;  /* 0x000000332d007223 */ /* 0x000fe20000000000 */
[----:B------:R-:W-:Y:S01]  /*af80*/  FMUL R6, R43, R38 ;  /* 0x000000262b067220 */ /* 0x000fe20000400000 */
[----:B------:R-:W-:Y:S01]  /*af90*/  FFMA R2, R45, R52, R2 ;  /* 0x000000342d027223 */ /* 0x000fe20000000002 */
[----:B------:R-:W-:Y:S01]  /*afa0*/  FMUL R3, R43, R39 ;  /* 0x000000272b037220 */ /* 0x000fe20000400000 */
[C---:B------:R-:W-:Y:S01]  /*afb0*/  FFMA R4, R45.reuse, R53, R4 ;  /* 0x000000352d047223 */ /* 0x040fe20000000004 */
[C---:B------:R-:W-:Y:S01]  /*afc0*/  FFMA R5, R45.reuse, R54, R5 ;  /* 0x000000362d057223 */ /* 0x040fe20000000005 */
[C---:B------:R-:W-:Y:S01]  /*afd0*/  FFMA R6, R45.reuse, R55, R6 ;  /* 0x000000372d067223 */ /* 0x040fe20000000006 */
[C---:B------:R-:W-:Y:S01]  /*afe0*/  FFMA R3, R45.reuse, R56, R3 ;  /* 0x000000382d037223 */ /* 0x040fe20000000003 */
[----:B------:R-:W-:Y:S01]  /*aff0*/  FFMA R20, R45, R57, R20 ;  /* 0x000000392d147223 */ /* 0x000fe20000000014 */
[----:B------:R-:W-:Y:S01]  /*b000*/  FMUL R8, R43, R8 ;  /* 0x000000082b087220 */ /* 0x000fe20000400000 */
[----:B------:R-:W-:Y:S01]  /*b010*/  SYNCS.ARRIVE.TRANS64.RED.A1T0 RZ, [UR4], RZ ;  /* 0x000000ffffff79a7 */ /* 0x000fe20008100404 */
[----:B------:R1:W-:Y:S01]  /*b020*/  @!P1 STS.128 [R99+UR44+0x200], R100 ;  /* 0x0002006463009988 */ /* 0x0003e20008000c2c */
[----:B------:R-:W-:Y:S01]  /*b030*/  SHF.L.U32 R63, R67, 0x10, RZ ;  /* 0x00000010433f7819 */ /* 0x000fe200000006ff */
[----:B------:R-:W-:Y:S01]  /*b040*/  FFMA R21, R45, R58, R21 ;  /* 0x0000003a2d157223 */ /* 0x000fe20000000015 */
[----:B------:R-:W-:Y:S01]  /*b050*/  LOP3.LUT R64, R67, 0xffff0000, RZ, 0xc0, !PT ;  /* 0xffff000043407812 */ /* 0x000fe200078ec0ff */
[----:B------:R-:W-:Y:S01]  /*b060*/  FMUL R9, R43, R9 ;  /* 0x000000092b097220 */ /* 0x000fe20000400000 */
[C---:B------:R-:W-:Y:S01]  /*b070*/  SHF.L.U32 R24, R68.reuse, 0x10, RZ ;  /* 0x0000001044187819 */ /* 0x040fe200000006ff */
[----:B------:R-:W-:Y:S01]  /*b080*/  FFMA R22, R45, R59, R22 ;  /* 0x0000003b2d167223 */ /* 0x000fe20000000016 */
[----:B------:R-:W-:Y:S01]  /*b090*/  LOP3.LUT R25, R68, 0xffff0000, RZ, 0xc0, !PT ;  /* 0xffff000044197812 */ /* 0x000fe200078ec0ff */
[----:B------:R-:W-:Y:S01]  /*b0a0*/  FMUL R10, R43, R10 ;  /* 0x0000000a2b0a7220 */ /* 0x000fe20000400000 */
[----:B------:R-:W-:Y:S01]  /*b0b0*/  FFMA R23, R45, R60, R23 ;  /* 0x0000003c2d177223 */ /* 0x000fe20000000017 */
[----:B------:R-:W-:Y:S01]  /*b0c0*/  FMUL R11, R43, R11 ;  /* 0x0000000b2b0b7220 */ /* 0x000fe20000400000 */
[----:B------:R-:W-:Y:S01]  /*b0d0*/  F2FP.BF16.F32.PACK_AB R29, R2, R0 ;  /* 0x00000000021d723e */ /* 0x000fe200000010ff */
[----:B------:R-:W-:Y:S01]  /*b0e0*/  FFMA R8, R45, R61, R8 ;  /* 0x0000003d2d087223 */ /* 0x000fe20000000008 */
[----:B------:R-:W-:Y:S01]  /*b0f0*/  F2FP.BF16.F32.PACK_AB R30, R5, R4 ;  /* 0x00000004051e723e */ /* 0x000fe200000010ff */
[----:B------:R-:W-:Y:S01]  /*b100*/  FMUL R12, R43, R12 ;  /* 0x0000000c2b0c7220 */ /* 0x000fe20000400000 */
[----:B------:R-:W-:Y:S01]  /*b110*/  F2FP.BF16.F32.PACK_AB R31, R3, R6 ;  /* 0x00000006031f723e */ /* 0x000fe200000010ff */
[----:B------:R-:W-:Y:S01]  /*b120*/  FFMA R9, R45, R62, R9 ;  /* 0x0000003e2d097223 */ /* 0x000fe20000000009 */
[----:B------:R-:W-:Y:S01]  /*b130*/  FMUL R13, R43, R13 ;  /* 0x0000000d2b0d7220 */ /* 0x000fe20000400000 */
[----:B------:R-:W-:Y:S01]  /*b140*/  SHF.L.U32 R26, R69, 0x10, RZ ;  /* 0x00000010451a7819 */ /* 0x000fe200000006ff */
[----:B------:R-:W-:Y:S01]  /*b150*/  FFMA R10, R45, R63, R10 ;  /* 0x0000003f2d0a7223 */ /* 0x000fe2000000000a */
[----:B------:R1:W-:Y:S01]  /*b160*/  @!P1 STS.128 [R98+0x200], R28 ;  /* 0x0002001c62009388 */ /* 0x0003e20000000c00 */
[----:B------:R-:W-:Y:S01]  /*b170*/  FMUL R14, R43, R14 ;  /* 0x0000000e2b0e7220 */ /* 0x000fe20000400000 */
[----:B------:R-:W-:Y:S01]  /*b180*/  LOP3.LUT R40, R69, 0xffff0000, RZ, 0xc0, !PT ;  /* 0xffff000045287812 */ /* 0x000fe200078ec0ff */
[----:B------:R-:W-:Y:S01]  /*b190*/  FFMA R11, R45, R64, R11 ;  /* 0x000000402d0b7223 */ /* 0x000fe2000000000b */
[----:B------:R-:W-:Y:S01]  /*b1a0*/  FMUL R15, R43, R15 ;  /* 0x0000000f2b0f7220 */ /* 0x000fe20000400000 */
[C---:B------:R-:W-:Y:S01]  /*b1b0*/  SHF.L.U32 R65, R70.reuse, 0x10, RZ ;  /* 0x0000001046417819 */ /* 0x040fe200000006ff */
[----:B------:R-:W-:Y:S01]  /*b1c0*/  FFMA R12, R45, R24, R12 ;  /* 0x000000182d0c7223 */ /* 0x000fe2000000000c */
[----:B------:R-:W-:Y:S01]  /*b1d0*/  FMUL R16, R43, R16 ;  /* 0x000000102b107220 */ /* 0x000fe20000400000 */
[----:B------:R-:W-:Y:S01]  /*b1e0*/  LOP3.LUT R66, R70, 0xffff0000, RZ, 0xc0, !PT ;  /* 0xffff000046427812 */ /* 0x000fe200078ec0ff */
[----:B------:R-:W-:Y:S01]  /*b1f0*/  FFMA R13, R45, R25, R13 ;  /* 0x000000192d0d7223 */ /* 0x000fe2000000000d */
[----:B------:R-:W-:Y:S01]  /*b200*/  FMUL R17, R43, R17 ;  /* 0x000000112b117220 */ /* 0x000fe20000400000 */
[----:B------:R-:W-:Y:S01]  /*b210*/  SHF.L.U32 R67, R71, 0x10, RZ ;  /* 0x0000001047437819 */ /* 0x000fe200000006ff */
[----:B------:R-:W-:Y:S01]  /*b220*/  FFMA R14, R45, R26, R14 ;  /* 0x0000001a2d0e7223 */ /* 0x000fe2000000000e */
[----:B------:R-:W-:Y:S01]  /*b230*/  F2FP.BF16.F32.PACK_AB R20, R21, R20 ;  /* 0x000000141514723e */ /* 0x000fe200000010ff */
[----:B------:R-:W-:Y:S01]  /*b240*/  FMUL R18, R43, R18 ;  /* 0x000000122b127220 */ /* 0x000fe20000400000 */
[----:B------:R-:W-:Y:S01]  /*b250*/  LOP3.LUT R68, R71, 0xffff0000, RZ, 0xc0, !PT ;  /* 0xffff000047447812 */ /* 0x000fe200078ec0ff */
[----:B------:R-:W-:Y:S01]  /*b260*/  FFMA R15, R45, R40, R15 ;  /* 0x000000282d0f7223 */ /* 0x000fe2000000000f */
[----:B------:R-:W-:Y:S01]  /*b270*/  F2FP.BF16.F32.PACK_AB R21, R23, R22 ;  /* 0x000000161715723e */ /* 0x000fe200000010ff */
[----:B------:R-:W-:Y:S01]  /*b280*/  FMUL R19, R43, R19 ;  /* 0x000000132b137220 */ /* 0x000fe20000400000 */
[----:B------:R-:W-:Y:S01]  /*b290*/  F2FP.BF16.F32.PACK_AB R22, R9, R8 ;  /* 0x000000080916723e */ /* 0x000fe200000010ff */
[----:B------:R-:W-:Y:S01]  /*b2a0*/  FFMA R16, R45, R65, R16 ;  /* 0x000000412d107223 */ /* 0x000fe20000000010 */
[----:B------:R-:W-:Y:S01]  /*b2b0*/  F2FP.BF16.F32.PACK_AB R23, R11, R10 ;  /* 0x0000000a0b17723e */ /* 0x000fe200000010ff */
[C---:B------:R-:W-:Y:S01]  /*b2c0*/  FFMA R17, R45.reuse, R66, R17 ;  /* 0x000000422d117223 */ /* 0x040fe20000000011 */
[C---:B------:R-:W-:Y:S01]  /*b2d0*/  FFMA R18, R45.reuse, R67, R18 ;  /* 0x000000432d127223 */ /* 0x040fe20000000012 */
[----:B------:R-:W-:Y:S01]  /*b2e0*/  FFMA R19, R45, R68, R19 ;  /* 0x000000442d137223 */ /* 0x000fe20000000013 */
[----:B------:R-:W-:Y:S01]  /*b2f0*/  F2FP.BF16.F32.PACK_AB R12, R13, R12 ;  /* 0x0000000c0d0c723e */ /* 0x000fe200000010ff */
[----:B------:R1:W-:Y:S01]  /*b300*/  @!P1 STS.128 [R99+UR44+0xa00], R20 ;  /* 0x000a001463009988 */ /* 0x0003e20008000c2c */
[----:B------:R-:W-:Y:S01]  /*b310*/  F2FP.BF16.F32.PACK_AB R13, R15, R14 ;  /* 0x0000000e0f0d723e */ /* 0x000fe200000010ff */
[----:B------:R-:W-:Y:S01]  /*b320*/  BSSY.RECONVERGENT B0, `(.L_x_158) ;  /* 0x000001c000007945 */ /* 0x000fe20003800200 */
[----:B------:R-:W-:Y:S02]  /*b330*/  F2FP.BF16.F32.PACK_AB R14, R17, R16 ;  /* 0x00000010110e723e */ /* 0x000fe400000010ff */
[----:B------:R-:W-:Y:S02]  /*b340*/  F2FP.BF16.F32.PACK_AB R15, R19, R18 ;  /* 0x00000012130f723e */ /* 0x000fe400000010ff */
[----:B------:R-:W-:Y:S03]  /*b350*/  ISETP.NE.AND P0, PT, R84, RZ, PT ;  /* 0x000000ff5400720c */ /* 0x000fe60003f05270 */
[----:B------:R1:W-:Y:S01]  /*b360*/  @!P1 STS.128 [R98+0xa00], R12 ;  /* 0x000a000c62009388 */ /* 0x0003e20000000c00 */
[----:B------:R-:W-:Y:S01]  /*b370*/  @!PT LDS RZ, [RZ] ;  /* 0x00000000fffff984 */ /* 0x000fe20000000800 */
[----:B------:R-:W-:Y:S01]  /*b380*/  @!PT LDS RZ, [RZ] ;  /* 0x00000000fffff984 */ /* 0x000fe20000000800 */
[----:B------:R-:W-:Y:S01]  /*b390*/  @!PT LDS RZ, [RZ] ;  /* 0x00000000fffff984 */ /* 0x000fe20000000800 */
[----:B------:R-:W-:Y:S01]  /*b3a0*/  @!PT LDS RZ, [RZ] ;  /* 0x00000000fffff984 */ /* 0x000fe20000000800 */
[----:B------:R2:W-:Y:S07]  /*b3b0*/  MEMBAR.ALL.CTA ;  /* 0x0000000000007992 */ /* 0x0005ee0000008000 */
[----:B--2---:R-:W2:Y:S02]  /*b3c0*/  FENCE.VIEW.ASYNC.S ;  /* 0x00000000000073c6 */ /* 0x004ea40000000000 */
[----:B--2---:R-:W-:Y:S06]  /*b3d0*/  BAR.SYNC.DEFER_BLOCKING 0x1, 0x80 ;  /* 0x0042000000007b1d */ /* 0x004fec0000010000 */
[----:B------:R-:W-:Y:S05]  /*b3e0*/  @P0 BRA `(.L_x_159) ;  /* 0x00000000003c0947 */ /* 0x000fea0003800000 */
[----:B------:R-:W2:Y:S01]  /*b3f0*/  LDCU.64 UR6, c[0x0][0x348] ;  /* 0x00006900ff0677ac */ /* 0x000ea20008000a00 */
        /* <DEDUP_REMOVED lines=9> */
[----:B--2---:R-:W-:Y:S04]  /*b490*/  UIADD3 UR4, UP0, UPT, UR6, 0xa80, URZ ;  /* 0x00000a8006047890 */ /* 0x004fe8000ff1e0ff */
[----:B------:R-:W-:Y:S09]  /*b4a0*/  UIADD3.X UR5, UPT, UPT, URZ, UR7, URZ, UP0, !UPT ;  /* 0x00000007ff057290 */ /* 0x000ff200087fe4ff */
[----:B------:R2:W-:Y:S01]  /*b4b0*/  UTMASTG.3D [UR8], [UR4] ;  /* 0x00000008040073b5 */ /* 0x0005e20008010000 */
[----:B------:R2:W-:Y:S02]  /*b4c0*/  UTMASTG.3D [UR12], [UR4] ;  /* 0x0000000c040073b5 */ /* 0x0005e40008010000 */
[----:B--2---:R0:W-:Y:S02]  /*b4d0*/  UTMACMDFLUSH ;  /* 0x00000000000079b7 */ /* 0x0041e40000000000 */
.L_x_159:
[----:B------:R-:W-:Y:S05]  /*b4e0*/  BSYNC.RECONVERGENT B0 ;  /* 0x0000000000007941 */ /* 0x000fea0003800200 */
.L_x_158:
[----:B------:R-:W-:Y:S01]  /*b4f0*/  UISETP.NE.AND UP0, UPT, UR47, URZ, UPT ;  /* 0x000000ff2f00728c */ /* 0x000fe2000bf05270 */
[----:B------:R-:W-:Y:S01]  /*b500*/  BSSY.RECONVERGENT B0, `(.L_x_160) ;  /* 0x0000009000007945 */ /* 0x000fe20003800200 */
[----:B------:R-:W-:Y:S04]  /*b510*/  UIADD3 UR4, UPT, UPT, UR46, 0x1, URZ ;  /* 0x000000012e047890 */ /* 0x000fe8000fffe0ff */
[----:B------:R-:W-:Y:S02]  /*b520*/  UISETP.EQ.XOR UP1, UPT, UR4, 0x3, UP0 ;  /* 0x000000030400788c */ /* 0x000fe40008722a70 */
[----:B------:R-:W-:Y:S02]  /*b530*/  UISETP.NE.AND UP0, UPT, UR4, 0x3, UPT ;  /* 0x000000030400788c */ /* 0x000fe4000bf05270 */
[----:B------:R-:W-:Y:S02]  /*b540*/  USEL UR5, URZ, 0x1, !UP1 ;  /* 0x00000001ff057887 */ /* 0x000fe4000c800000 */
[----:B------:R-:W-:Y:S02]  /*b550*/  USEL UR45, UR4, URZ, UP0 ;  /* 0x000000ff042d7287 */ /* 0x000fe40008000000 */
[----:B------:R-:W-:Y:S01]  /*b560*/  ULOP3.LUT UR57, UR57, UR5, URZ, 0x3c, !UPT ;  /* 0x0000000539397292 */ /* 0x000fe2000f8e3cff */
[----:B------:R-:W-:Y:S11]  /*b570*/  @P0 BRA `(.L_x_161) ;  /* 0x0000000000040947 */ /* 0x000ff60003800000 */
[----:B------:R-:W-:Y:S04]  /*b580*/  DEPBAR.LE SB0, 0x1 ;  /* 0x000080400000791a */ /* 0x000fe80000000000 */
.L_x_161:
[----:B------:R-:W-:Y:S05]  /*b590*/  BSYNC.RECONVERGENT B0 ;  /* 0x0000000000007941 */ /* 0x000fea0003800200 */
.L_x_160:
[----:B------:R-:W-:Y:S01]  /*b5a0*/  BAR.SYNC.DEFER_BLOCKING 0x1, 0x80 ;  /* 0x0042000000007b1d */ /* 0x000fe20000010000 */
[----:B------:R-:W-:Y:S01]  /*b5b0*/  UISETP.NE.AND UP0, UPT, UR56, -0x4, UPT ;  /* 0xfffffffc3800788c */ /* 0x000fe2000bf05270 */
[----:B------:R-:W-:Y:S08]  /*b5c0*/  IADD3 R80, PT, PT, R80, 0x1, RZ ;  /* 0x0000000150507810 */ /* 0x000ff00007ffe0ff */
[----:B------:R-:W-:Y:S05]  /*b5d0*/  BRA.U !UP0, `(.L_x_162) ;  /* 0x0000000108287547 */ /* 0x000fea000b800000 */
[----:B------:R-:W2:Y:S01]  /*b5e0*/  S2R R0, SR_CgaCtaId ;  /* 0x0000000000007919 */ /* 0x000ea20000008800 */
[----:B------:R-:W-:Y:S01]  /*b5f0*/  ISETP.NE.AND P0, PT, R97, RZ, PT ;  /* 0x000000ff6100720c */ /* 0x000fe20003f05270 */
[----:B------:R-:W-:Y:S01]  /*b600*/  IMAD.U32 R2, RZ, RZ, UR52 ;  /* 0x00000034ff027e24 */ /* 0x000fe2000f8e00ff */
[----:B------:R-:W-:Y:S04]  /*b610*/  UIADD3 UR4, UPT, UPT, UR52, 0x1, URZ ;  /* 0x0000000134047890 */ /* 0x000fe8000fffe0ff */
[----:B------:R-:W-:Y:S04]  /*b620*/  UISETP.NE.AND UP0, UPT, UR4, 0x3, UPT ;  /* 0x000000030400788c */ /* 0x000fe8000bf05270 */
[----:B------:R-:W-:Y:S03]  /*b630*/  USEL UR52, UR4, URZ, UP0 ;  /* 0x000000ff04347287 */ /* 0x000fe60008000000 */
[----:B------:R-:W-:Y:S05]  /*b640*/  @P0 LEA R2, R2, UR44, 0x3 ;  /* 0x0000002c02020c11 */ /* 0x000fea000f8e18ff */
[----:B------:R-:W-:Y:S05]  /*b650*/  @P0 VIADD R2, R2, 0x108 ;  /* 0x0000010802020836 */ /* 0x000fea0000000000 */
[----:B--2---:R-:W-:Y:S04]  /*b660*/  @P0 PRMT R0, R0, 0x654, R2 ;  /* 0x0000065400000816 */ /* 0x004fe80000000002 */
[----:B------:R2:W-:Y:S03]  /*b670*/  @P0 SYNCS.ARRIVE.TRANS64.RED.A1T0 RZ, [R0+URZ], RZ ;  /* 0x000000ff00ff09a7 */ /* 0x0005e600081004ff */
.L_x_162:
[----:B------:R-:W-:Y:S01]  /*b680*/  R2UR UR6, R95 ;  /* 0x000000005f0672ca */ /* 0x000fe200000e0000 */
[----:B------:R-:W-:Y:S01]  /*b690*/  UIADD3 UR56, UPT, UPT, UR56, 0x4, URZ ;  /* 0x0000000438387890 */ /* 0x000fe2000fffe0ff */
[----:B------:R-:W-:Y:S02]  /*b6a0*/  R2UR UR5, R91 ;  /* 0x000000005b0572ca */ /* 0x000fe400000e0000 */
[----:B------:R-:W-:Y:S02]  /*b6b0*/  R2UR UR4, R92 ;  /* 0x000000005c0472ca */ /* 0x000fe400000e0000 */
[----:B------:R-:W-:Y:S02]  /*b6c0*/  R2UR UR36, R93 ;  /* 0x000000005d2472ca */ /* 0x000fe400000e0000 */
[----:B------:R-:W-:Y:S02]  /*b6d0*/  ISETP.NE.AND P0, PT, R77, 0x2, PT ;  /* 0x000000024d00780c */ /* 0x000fe40003f05270 */
[----:B------:R-:W-:Y:S02]  /*b6e0*/  ISETP.NE.AND P1, PT, R80, 0x2, PT ;  /* 0x000000025000780c */ /* 0x000fe40003f25270 */
[----:B------:R-:W-:Y:S01]  /*b6f0*/  SEL R2, RZ, 0x1, P0 ;  /* 0x00000001ff027807 */ /* 0x000fe20000000000 */
[----:B------:R-:W-:Y:S01]  /*b700*/  UISETP.NE.AND UP0, UPT, UR6, URZ, UPT ;  /* 0x000000ff0600728c */ /* 0x000fe2000bf05270 */
[----:B--2---:R-:W-:Y:S01]  /*b710*/  SEL R0, RZ, 0x1, P1 ;  /* 0x00000001ff007807 */ /* 0x004fe20000800000 */
[----:B------:R-:W-:Y:S01]  /*b720*/  UIADD3 UR26, UPT, UPT, UR37, UR5, URZ ;  /* 0x00000005251a7290 */ /* 0x000fe2000fffe0ff */
[----:B------:R-:W-:Y:S01]  /*b730*/  LOP3.LUT R78, R78, R2, RZ, 0x3c, !PT ;  /* 0x000000024e4e7212 */ /* 0x000fe200078e3cff */
[----:B------:R-:W-:Y:S01]  /*b740*/  UIADD3 UR20, UPT, UPT, UR38, UR4, URZ ;  /* 0x0000000426147290 */ /* 0x000fe2000fffe0ff */
[----:B------:R-:W-:Y:S02]  /*b750*/  LOP3.LUT R79, R79, R0, RZ, 0x3c, !PT ;  /* 0x000000004f4f7212 */ /* 0x000fe400078e3cff */
[----:B------:R-:W-:Y:S02]  /*b760*/  SEL R77, R77, RZ, P0 ;  /* 0x000000ff4d4d7207 */ /* 0x000fe40000000000 */
[----:B------:R-:W-:Y:S01]  /*b770*/  SEL R80, R80, RZ, P1 ;  /* 0x000000ff50507207 */ /* 0x000fe20000800000 */
[----:B------:R-:W-:Y:S06]  /*b780*/  BRA.U UP0, `(.L_x_163) ;  /* 0xffffffb1001c7547 */ /* 0x000fec000b83ffff */
[----:B------:R-:W-:-:S13]  /*b790*/  R2UR UR4, R96 ;  /* 0x00000000600472ca */ /* 0x000fda00000e0000 */
[----:B------:R-:W-:-:S09]  /*b7a0*/  UISETP.NE.AND UP0, UPT, UR4, URZ, UPT ;  /* 0x000000ff0400728c */ /* 0x000fd2000bf05270 */
[----:B------:R-:W-:Y:S05]  /*b7b0*/  BRA.U !UP0, `(.L_x_164) ;  /* 0x0000000108487547 */ /* 0x000fea000b800000 */
[----:B------:R-:W2:Y:S02]  /*b7c0*/  LDCU.64 UR4, c[0x0][0xc90] ;  /* 0x00019200ff0477ac */ /* 0x000ea40008000a00 */
[----:B--2---:R-:W-:-:S04]  /*b7d0*/  UISETP.NE.U32.AND UP0, UPT, UR4, URZ, UPT ;  /* 0x000000ff0400728c */ /* 0x004fc8000bf05070 */
[----:B------:R-:W-:-:S09]  /*b7e0*/  UISETP.NE.AND.EX UP0, UPT, UR5, URZ, UPT, UP0 ;  /* 0x000000ff0500728c */ /* 0x000fd2000bf05300 */
[----:B------:R-:W-:Y:S05]  /*b7f0*/  BRA.U UP0, `(.L_x_165) ;  /* 0x00000001000c7547 */ /* 0x000fea000b800000 */
[----:B------:R-:W-:-:S13]  /*b800*/  FSETP.NEU.AND P0, PT, R45, RZ, PT ;  /* 0x000000ff2d00720b */ /* 0x000fda0003f0d000 */
[----:B------:R-:W-:Y:S05]  /*b810*/  @!P0 EXIT ;  /* 0x000000000000894d */ /* 0x000fea0003800000 */
[----:B------:R-:W-:Y:S05]  /*b820*/  BRA `(.L_x_164) ;  /* 0x00000000002c7947 */ /* 0x000fea0003800000 */
.L_x_165:
[----:B------:R-:W-:Y:S01]  /*b830*/  ISETP.NE.AND P0, PT, R76, RZ, PT ;  /* 0x000000ff4c00720c */ /* 0x000fe20003f05270 */
[----:B------:R-:W-:-:S12]  /*b840*/  BSSY.RECONVERGENT B0, `(.L_x_164) ;  /* 0x0000009000007945 */ /* 0x000fd80003800200 */
[----:B------:R-:W-:Y:S05]  /*b850*/  @P0 BRA `(.L_x_166) ;  /* 0x0000000000140947 */ /* 0x000fea0003800000 */
[----:B------:R-:W2:Y:S02]  /*b860*/  LDCU.64 UR4, c[0x0][0xc88] ;  /* 0x00019100ff0477ac */ /* 0x000ea40008000a00 */
[----:B--2---:R-:W-:-:S04]  /*b870*/  ISETP.NE.U32.AND P0, PT, RZ, UR4, PT ;  /* 0x00000004ff007c0c */ /* 0x004fc8000bf05070 */
[----:B------:R-:W-:-:S13]  /*b880*/  ISETP.NE.AND.EX P0, PT, RZ, UR5, PT, P0 ;  /* 0x00000005ff007c0c */ /* 0x000fda000bf05300 */
[----:B------:R-:W-:Y:S05]  /*b890*/  @!P0 EXIT ;  /* 0x000000000000894d */ /* 0x000fea0003800000 */
[----:B------:R-:W-:Y:S05]  /*b8a0*/  BRA `(.L_x_167) ;  /* 0x0000000000087947 */ /* 0x000fea0003800000 */
.L_x_166:
[----:B------:R-:W-:-:S13]  /*b8b0*/  FSETP.NEU.AND P0, PT, R45, RZ, PT ;  /* 0x000000ff2d00720b */ /* 0x000fda0003f0d000 */
[----:B------:R-:W-:Y:S05]  /*b8c0*/  @!P0 EXIT ;  /* 0x000000000000894d */ /* 0x000fea0003800000 */
.L_x_167:
[----:B------:R-:W-:Y:S05]  /*b8d0*/  BSYNC.RECONVERGENT B0 ;  /* 0x0000000000007941 */ /* 0x000fea0003800200 */
.L_x_164:
[----:B------:R-:W-:Y:S01]  /*b8e0*/  ULEA UR4, UR52, UR44, 0x3 ;  /* 0x0000002c34047291 */ /* 0x000fe2000f8e18ff */
[----:B------:R-:W-:-:S04]  /*b8f0*/  DEPBAR.LE SB0, 0x0 ;  /* 0x000080000000791a */ /* 0x000fc80000000000 */
[----:B------:R-:W-:-:S04]  /*b900*/  UIADD3 UR4, UPT, UPT, UR4, 0x108, URZ ;  /* 0x0000010804047890 */ /* 0x000fc8000fffe0ff */
[----:B------:R-:W-:-:S09]  /*b910*/  UPRMT UR4, UR54, 0x654, UR4 ;  /* 0x0000065436047896 */ /* 0x000fd20008000004 */
[----:B------:R-:W-:Y:S01]  /*b920*/  SYNCS.ARRIVE.TRANS64.RED.A1T0 RZ, [UR4], RZ ;  /* 0x000000ffffff79a7 */ /* 0x000fe20008100404 */
[----:B------:R-:W-:Y:S05]  /*b930*/  EXIT ;  /* 0x000000000000794d */ /* 0x000fea0003800000 */
.L_x_25:
[----:B--2---:R2:W3:Y:S02]  /*b940*/  SYNCS.PHASECHK.TRANS64.TRYWAIT P0, [R0+URZ+0x180], R2 ;  /* 0x00018002000075a7 */ /* 0x0044e400080011ff */
[----:B---3--:R-:W-:Y:S05]  /*b950*/  @!P0 NANOSLEEP.SYNCS 0x989680 ;  /* 0x009896800000895d */ /* 0x008fea0003900000 */
[----:B------:R-:W3:Y:S02]  /*b960*/  @!P0 SYNCS.PHASECHK.TRANS64 P0, [R0+URZ+0x180], R2 ;  /* 0x00018002000085a7 */ /* 0x000ee400080010ff */
[----:B---3--:R-:W-:Y:S05]  /*b970*/  @!P0 BRA `(.L_x_25) ;  /* 0xfffffffc00f08947 */ /* 0x008fea000383ffff */
[----:B------:R-:W-:Y:S05]  /*b980*/  BRA `(.L_x_168) ;  /* 0xffffff6000547947 */ /* 0x000fea000383ffff */
.L_x_28:
[----:B-1----:R-:W-:-:S07]  /*b990*/  MOV R0, UR33 ;  /* 0x0000002100007c02 */ /* 0x002fce0008000f00 */
.L_x_169:
[----:B-1----:R1:W2:Y:S02]  /*b9a0*/  SYNCS.PHASECHK.TRANS64.TRYWAIT P0, [R0+URZ+0x78], R3 ;  /* 0x00007803000075a7 */ /* 0x0022a400080011ff */
[----:B--2---:R-:W-:Y:S05]  /*b9b0*/  @!P0 NANOSLEEP.SYNCS 0x989680 ;  /* 0x009896800000895d */ /* 0x004fea0003900000 */
[----:B------:R-:W2:Y:S02]  /*b9c0*/  @!P0 SYNCS.PHASECHK.TRANS64 P0, [R0+URZ+0x78], R3 ;  /* 0x00007803000085a7 */ /* 0x000ea400080010ff */
[----:B--2---:R-:W-:Y:S05]  /*b9d0*/  @!P0 BRA `(.L_x_169) ;  /* 0xfffffffc00f08947 */ /* 0x004fea000383ffff */
[----:B------:R-:W-:Y:S05]  /*b9e0*/  BRA `(.L_x_27) ;  /* 0xffffff6000a47947 */ /* 0x000fea000383ffff */
.L_x_37:
[----:B-1----:R-:W-:-:S07]  /*b9f0*/  MOV R0, UR33 ;  /* 0x0000002100007c02 */ /* 0x002fce0008000f00 */
.L_x_170:
[----:B-1----:R1:W2:Y:S02]  /*ba00*/  SYNCS.PHASECHK.TRANS64.TRYWAIT P0, [R0+URZ+0x78], R3 ;  /* 0x00007803000075a7 */ /* 0x0022a400080011ff */
[----:B--2---:R-:W-:Y:S05]  /*ba10*/  @!P0 NANOSLEEP.SYNCS 0x989680 ;  /* 0x009896800000895d */ /* 0x004fea0003900000 */
[----:B------:R-:W2:Y:S02]  /*ba20*/  @!P0 SYNCS.PHASECHK.TRANS64 P0, [R0+URZ+0x78], R3 ;  /* 0x00007803000085a7 */ /* 0x000ea400080010ff */
[----:B--2---:R-:W-:Y:S05]  /*ba30*/  @!P0 BRA `(.L_x_170) ;  /* 0xfffffffc00f08947 */ /* 0x004fea000383ffff */
[----:B------:R-:W-:Y:S05]  /*ba40*/  BRA `(.L_x_36) ;  /* 0xffffff6400b87947 */ /* 0x000fea000383ffff */
.L_x_44:
[----:B-1----:R1:W4:Y:S02]  /*ba50*/  SYNCS.PHASECHK.TRANS64.TRYWAIT P0, [R3+URZ+0x130], R0 ;  /* 0x00013000030075a7 */ /* 0x00232400080011ff */
[----:B----4-:R-:W-:Y:S05]  /*ba60*/  @!P0 NANOSLEEP.SYNCS 0x989680 ;  /* 0x009896800000895d */ /* 0x010fea0003900000 */
[----:B------:R-:W4:Y:S02]  /*ba70*/  @!P0 SYNCS.PHASECHK.TRANS64 P0, [R3+URZ+0x130], R0 ;  /* 0x00013000030085a7 */ /* 0x000f2400080010ff */
[----:B----4-:R-:W-:Y:S05]  /*ba80*/  @!P0 BRA `(.L_x_44) ;  /* 0xfffffffc00f08947 */ /* 0x010fea000383ffff */
[----:B------:R-:W-:Y:S05]  /*ba90*/  BRA `(.L_x_171) ;  /* 0xffffff6800ac7947 */ /* 0x000fea000383ffff */
.L_x_48:
[----:B------:R-:W-:-:S07]  /*baa0*/  MOV R0, UR4 ;  /* 0x0000000400007c02 */ /* 0x000fce0008000f00 */
.L_x_172:
[----:B-1----:R1:W2:Y:S02]  /*bab0*/  SYNCS.PHASECHK.TRANS64.TRYWAIT P0, [R0+URZ], R2 ;  /* 0x00000002000075a7 */ /* 0x0022a400080011ff */
[----:B--2---:R-:W-:Y:S05]  /*bac0*/  @!P0 NANOSLEEP.SYNCS 0x989680 ;  /* 0x009896800000895d */ /* 0x004fea0003900000 */
[----:B------:R-:W2:Y:S02]  /*bad0*/  @!P0 SYNCS.PHASECHK.TRANS64 P0, [R0+URZ], R2 ;  /* 0x00000002000085a7 */ /* 0x000ea400080010ff */
[----:B--2---:R-:W-:Y:S05]  /*bae0*/  @!P0 BRA `(.L_x_172) ;  /* 0xfffffffc00f08947 */ /* 0x004fea000383ffff */
[----:B------:R-:W-:Y:S05]  /*baf0*/  BRA `(.L_x_173) ;  /* 0xffffff7000587947 */ /* 0x000fea000383ffff */
.L_x_49:
[----:B------:R-:W-:-:S07]  /*bb00*/  MOV R0, UR5 ;  /* 0x0000000500007c02 */ /* 0x000fce0008000f00 */
.L_x_174:
[----:B-1----:R1:W2:Y:S02]  /*bb10*/  SYNCS.PHASECHK.TRANS64.TRYWAIT P0, [R0+URZ], R3 ;  /* 0x00000003000075a7 */ /* 0x0022a400080011ff */
[----:B--2---:R-:W-:Y:S05]  /*bb20*/  @!P0 NANOSLEEP.SYNCS 0x989680 ;  /* 0x009896800000895d */ /* 0x004fea0003900000 */
[----:B------:R-:W2:Y:S02]  /*bb30*/  @!P0 SYNCS.PHASECHK.TRANS64 P0, [R0+URZ], R3 ;  /* 0x00000003000085a7 */ /* 0x000ea400080010ff */
[----:B--2---:R-:W-:Y:S05]  /*bb40*/  @!P0 BRA `(.L_x_174) ;  /* 0xfffffffc00f08947 */ /* 0x004fea000383ffff */
[----:B------:R-:W-:Y:S05]  /*bb50*/  BRA `(.L_x_175) ;  /* 0xffffff7000647947 */ /* 0x000fea000383ffff */
.L_x_50:
[----:B------:R-:W-:-:S07]  /*bb60*/  MOV R0, UR5 ;  /* 0x0000000500007c02 */ /* 0x000fce0008000f00 */
.L_x_176:
[----:B-1----:R1:W2:Y:S02]  /*bb70*/  SYNCS.PHASECHK.TRANS64.TRYWAIT P0, [R0+URZ], R3 ;  /* 0x00000003000075a7 */ /* 0x0022a400080011ff */
[----:B--2---:R-:W-:Y:S05]  /*bb80*/  @!P0 NANOSLEEP.SYNCS 0x989680 ;  /* 0x009896800000895d */ /* 0x004fea0003900000 */
[----:B------:R-:W2:Y:S02]  /*bb90*/  @!P0 SYNCS.PHASECHK.TRANS64 P0, [R0+URZ], R3 ;  /* 0x00000003000085a7 */ /* 0x000ea400080010ff */
[----:B--2---:R-:W-:Y:S05]  /*bba0*/  @!P0 BRA `(.L_x_176) ;  /* 0xfffffffc00f08947 */ /* 0x004fea000383ffff */
[----:B------:R-:W-:Y:S05]  /*bbb0*/  BRA `(.L_x_177) ;  /* 0xffffff7000707947 */ /* 0x000fea000383ffff */
.L_x_51:
[----:B------:R-:W-:-:S07]  /*bbc0*/  MOV R0, UR5 ;  /* 0x0000000500007c02 */ /* 0x000fce0008000f00 */
.L_x_178:
[----:B-1----:R1:W2:Y:S02]  /*bbd0*/  SYNCS.PHASECHK.TRANS64.TRYWAIT P0, [R0+URZ], R3 ;  /* 0x00000003000075a7 */ /* 0x0022a400080011ff */
[----:B--2---:R-:W-:Y:S05]  /*bbe0*/  @!P0 NANOSLEEP.SYNCS 0x989680 ;  /* 0x009896800000895d */ /* 0x004fea0003900000 */
[----:B------:R-:W2:Y:S02]  /*bbf0*/  @!P0 SYNCS.PHASECHK.TRANS64 P0, [R0+URZ], R3 ;  /* 0x00000003000085a7 */ /* 0x000ea400080010ff */
[----:B--2---:R-:W-:Y:S05]  /*bc00*/  @!P0 BRA `(.L_x_178) ;  /* 0xfffffffc00f08947 */ /* 0x004fea000383ffff */
[----:B------:R-:W-:Y:S05]  /*bc10*/  BRA `(.L_x_179) ;  /* 0xffffff70007c7947 */ /* 0x000fea000383ffff */
.L_x_52:
[----:B------:R-:W-:-:S07]  /*bc20*/  MOV R0, UR5 ;  /* 0x0000000500007c02 */ /* 0x000fce0008000f00 */
.L_x_180:
[----:B-1----:R1:W2:Y:S02]  /*bc30*/  SYNCS.PHASECHK.TRANS64.TRYWAIT P0, [R0+URZ], R3 ;  /* 0x00000003000075a7 */ /* 0x0022a400080011ff */
[----:B--2---:R-:W-:Y:S05]  /*bc40*/  @!P0 NANOSLEEP.SYNCS 0x989680 ;  /* 0x009896800000895d */ /* 0x004fea0003900000 */
[----:B------:R-:W2:Y:S02]  /*bc50*/  @!P0 SYNCS.PHASECHK.TRANS64 P0, [R0+URZ], R3 ;  /* 0x00000003000085a7 */ /* 0x000ea400080010ff */
[----:B--2---:R-:W-:Y:S05]  /*bc60*/  @!P0 BRA `(.L_x_180) ;  /* 0xfffffffc00f08947 */ /* 0x004fea000383ffff */
[----:B------:R-:W-:Y:S05]  /*bc70*/  BRA `(.L_x_181) ;  /* 0xffffff7000887947 */ /* 0x000fea000383ffff */
.L_x_53:
[----:B------:R-:W-:-:S07]  /*bc80*/  MOV R0, UR5 ;  /* 0x0000000500007c02 */ /* 0x000fce0008000f00 */
.L_x_182:
[----:B-1----:R1:W2:Y:S02]  /*bc90*/  SYNCS.PHASECHK.TRANS64.TRYWAIT P0, [R0+URZ], R3 ;  /* 0x00000003000075a7 */ /* 0x0022a400080011ff */
[----:B--2---:R-:W-:Y:S05]  /*bca0*/  @!P0 NANOSLEEP.SYNCS 0x989680 ;  /* 0x009896800000895d */ /* 0x004fea0003900000 */
[----:B------:R-:W2:Y:S02]  /*bcb0*/  @!P0 SYNCS.PHASECHK.TRANS64 P0, [R0+URZ], R3 ;  /* 0x00000003000085a7 */ /* 0x000ea400080010ff */
[----:B--2---:R-:W-:Y:S05]  /*bcc0*/  @!P0 BRA `(.L_x_182) ;  /* 0xfffffffc00f08947 */ /* 0x004fea000383ffff */
[----:B------:R-:W-:Y:S05]  /*bcd0*/  BRA `(.L_x_183) ;  /* 0xffffff7000947947 */ /* 0x000fea000383ffff */
.L_x_54:
[----:B------:R-:W-:-:S07]  /*bce0*/  MOV R0, UR5 ;  /* 0x0000000500007c02 */ /* 0x000fce0008000f00 */
.L_x_184:
[----:B-1----:R1:W2:Y:S02]  /*bcf0*/  SYNCS.PHASECHK.TRANS64.TRYWAIT P0, [R0+URZ], R3 ;  /* 0x00000003000075a7 */ /* 0x0022a400080011ff */
[----:B--2---:R-:W-:Y:S05]  /*bd00*/  @!P0 NANOSLEEP.SYNCS 0x989680 ;  /* 0x009896800000895d */ /* 0x004fea0003900000 */
[----:B------:R-:W2:Y:S02]  /*bd10*/  @!P0 SYNCS.PHASECHK.TRANS64 P0, [R0+URZ], R3 ;  /* 0x00000003000085a7 */ /* 0x000ea400080010ff */
[----:B--2---:R-:W-:Y:S05]  /*bd20*/  @!P0 BRA `(.L_x_184) ;  /* 0xfffffffc00f08947 */ /* 0x004fea000383ffff */
[----:B------:R-:W-:Y:S05]  /*bd30*/  BRA `(.L_x_185) ;  /* 0xffffff7000a07947 */ /* 0x000fea000383ffff */
.L_x_55:
[----:B------:R-:W-:-:S07]  /*bd40*/  MOV R0, UR5 ;  /* 0x0000000500007c02 */ /* 0x000fce0008000f00 */
.L_x_186:
[----:B-1----:R1:W2:Y:S02]  /*bd50*/  SYNCS.PHASECHK.TRANS64.TRYWAIT P0, [R0+URZ], R3 ;  /* 0x00000003000075a7 */ /* 0x0022a400080011ff */
[----:B--2---:R-:W-:Y:S05]  /*bd60*/  @!P0 NANOSLEEP.SYNCS 0x989680 ;  /* 0x009896800000895d */ /* 0x004fea0003900000 */
[----:B------:R-:W2:Y:S02]  /*bd70*/  @!P0 SYNCS.PHASECHK.TRANS64 P0, [R0+URZ], R3 ;  /* 0x00000003000085a7 */ /* 0x000ea400080010ff */
[----:B--2---:R-:W-:Y:S05]  /*bd80*/  @!P0 BRA `(.L_x_186) ;  /* 0xfffffffc00f08947 */ /* 0x004fea000383ffff */
[----:B------:R-:W-:Y:S05]  /*bd90*/  BRA `(.L_x_187) ;  /* 0xffffff7000ac7947 */ /* 0x000fea000383ffff */
.L_x_56:
[----:B------:R-:W-:-:S07]  /*bda0*/  MOV R0, UR5 ;  /* 0x0000000500007c02 */ /* 0x000fce0008000f00 */
.L_x_188:
[----:B-1----:R1:W2:Y:S02]  /*bdb0*/  SYNCS.PHASECHK.TRANS64.TRYWAIT P0, [R0+URZ], R3 ;  /* 0x00000003000075a7 */ /* 0x0022a400080011ff */
[----:B--2---:R-:W-:Y:S05]  /*bdc0*/  @!P0 NANOSLEEP.SYNCS 0x989680 ;  /* 0x009896800000895d */ /* 0x004fea0003900000 */
[----:B------:R-:W2:Y:S02]  /*bdd0*/  @!P0 SYNCS.PHASECHK.TRANS64 P0, [R0+URZ], R3 ;  /* 0x00000003000085a7 */ /* 0x000ea400080010ff */
[----:B--2---:R-:W-:Y:S05]  /*bde0*/  @!P0 BRA `(.L_x_188) ;  /* 0xfffffffc00f08947 */ /* 0x004fea000383ffff */
[----:B------:R-:W-:Y:S05]  /*bdf0*/  BRA `(.L_x_189) ;  /* 0xffffff7000b87947 */ /* 0x000fea000383ffff */
.L_x_57:
[----:B------:R-:W-:-:S07]  /*be00*/  MOV R0, UR5 ;  /* 0x0000000500007c02 */ /* 0x000fce0008000f00 */
.L_x_190:
[----:B-1----:R1:W2:Y:S02]  /*be10*/  SYNCS.PHASECHK.TRANS64.TRYWAIT P0, [R0+URZ], R3 ;  /* 0x00000003000075a7 */ /* 0x0022a400080011ff */
[----:B--2---:R-:W-:Y:S05]  /*be20*/  @!P0 NANOSLEEP.SYNCS 0x989680 ;  /* 0x009896800000895d */ /* 0x004fea0003900000 */
[----:B------:R-:W2:Y:S02]  /*be30*/  @!P0 SYNCS.PHASECHK.TRANS64 P0, [R0+URZ], R3 ;  /* 0x00000003000085a7 */ /* 0x000ea400080010ff */
[----:B--2---:R-:W-:Y:S05]  /*be40*/  @!P0 BRA `(.L_x_190) ;  /* 0xfffffffc00f08947 */ /* 0x004fea000383ffff */
[----:B------:R-:W-:Y:S05]  /*be50*/  BRA `(.L_x_191) ;  /* 0xffffff7000c47947 */ /* 0x000fea000383ffff */
.L_x_58:
[----:B------:R-:W-:-:S07]  /*be60*/  MOV R0, UR5 ;  /* 0x0000000500007c02 */ /* 0x000fce0008000f00 */
.L_x_192:
[----:B-1----:R1:W2:Y:S02]  /*be70*/  SYNCS.PHASECHK.TRANS64.TRYWAIT P0, [R0+URZ], R3 ;  /* 0x00000003000075a7 */ /* 0x0022a400080011ff */
[----:B--2---:R-:W-:Y:S05]  /*be80*/  @!P0 NANOSLEEP.SYNCS 0x989680 ;  /* 0x009896800000895d */ /* 0x004fea0003900000 */
[----:B------:R-:W2:Y:S02]  /*be90*/  @!P0 SYNCS.PHASECHK.TRANS64 P0, [R0+URZ], R3 ;  /* 0x00000003000085a7 */ /* 0x000ea400080010ff */
[----:B--2---:R-:W-:Y:S05]  /*bea0*/  @!P0 BRA `(.L_x_192) ;  /* 0xfffffffc00f08947 */ /* 0x004fea000383ffff */
[----:B------:R-:W-:Y:S05]  /*beb0*/  BRA `(.L_x_193) ;  /* 0xffffff7000d07947 */ /* 0x000fea000383ffff */
.L_x_59:
[----:B------:R-:W-:-:S07]  /*bec0*/  MOV R0, UR5 ;  /* 0x0000000500007c02 */ /* 0x000fce0008000f00 */
.L_x_194:
[----:B-1----:R1:W2:Y:S02]  /*bed0*/  SYNCS.PHASECHK.TRANS64.TRYWAIT P0, [R0+URZ], R3 ;  /* 0x00000003000075a7 */ /* 0x0022a400080011ff */
[----:B--2---:R-:W-:Y:S05]  /*bee0*/  @!P0 NANOSLEEP.SYNCS 0x989680 ;  /* 0x009896800000895d */ /* 0x004fea0003900000 */
[----:B------:R-:W2:Y:S02]  /*bef0*/  @!P0 SYNCS.PHASECHK.TRANS64 P0, [R0+URZ], R3 ;  /* 0x00000003000085a7 */ /* 0x000ea400080010ff */
[----:B--2---:R-:W-:Y:S05]  /*bf00*/  @!P0 BRA `(.L_x_194) ;  /* 0xfffffffc00f08947 */ /* 0x004fea000383ffff */
[----:B------:R-:W-:Y:S05]  /*bf10*/  BRA `(.L_x_195) ;  /* 0xffffff7000dc7947 */ /* 0x000fea000383ffff */
.L_x_60:
[----:B------:R-:W-:-:S07]  /*bf20*/  MOV R0, UR5 ;  /* 0x0000000500007c02 */ /* 0x000fce0008000f00 */
.L_x_196:
[----:B-1----:R1:W2:Y:S02]  /*bf30*/  SYNCS.PHASECHK.TRANS64.TRYWAIT P0, [R0+URZ], R3 ;  /* 0x00000003000075a7 */ /* 0x0022a400080011ff */
[----:B--2---:R-:W-:Y:S05]  /*bf40*/  @!P0 NANOSLEEP.SYNCS 0x989680 ;  /* 0x009896800000895d */ /* 0x004fea0003900000 */
[----:B------:R-:W2:Y:S02]  /*bf50*/  @!P0 SYNCS.PHASECHK.TRANS64 P0, [R0+URZ], R3 ;  /* 0x00000003000085a7 */ /* 0x000ea400080010ff */
[----:B--2---:R-:W-:Y:S05]  /*bf60*/  @!P0 BRA `(.L_x_196) ;  /* 0xfffffffc00f08947 */ /* 0x004fea000383ffff */
[----:B------:R-:W-:Y:S05]  /*bf70*/  BRA `(.L_x_197) ;  /* 0xffffff7000e87947 */ /* 0x000fea000383ffff */
.L_x_61:
[----:B------:R-:W-:-:S07]  /*bf80*/  MOV R0, UR5 ;  /* 0x0000000500007c02 */ /* 0x000fce0008000f00 */
.L_x_198:
[----:B-1----:R1:W2:Y:S02]  /*bf90*/  SYNCS.PHASECHK.TRANS64.TRYWAIT P0, [R0+URZ], R3 ;  /* 0x00000003000075a7 */ /* 0x0022a400080011ff */
[----:B--2---:R-:W-:Y:S05]  /*bfa0*/  @!P0 NANOSLEEP.SYNCS 0x989680 ;  /* 0x009896800000895d */ /* 0x004fea0003900000 */
[----:B------:R-:W2:Y:S02]  /*bfb0*/  @!P0 SYNCS.PHASECHK.TRANS64 P0, [R0+URZ], R3 ;  /* 0x00000003000085a7 */ /* 0x000ea400080010ff */
[----:B--2---:R-:W-:Y:S05]  /*bfc0*/  @!P0 BRA `(.L_x_198) ;  /* 0xfffffffc00f08947 */ /* 0x004fea000383ffff */
[----:B------:R-:W-:Y:S05]  /*bfd0*/  BRA `(.L_x_199) ;  /* 0xffffff7000f47947 */ /* 0x000fea000383ffff */
.L_x_64:
[----:B--2---:R2:W3:Y:S02]  /*bfe0*/  SYNCS.PHASECHK.TRANS64.TRYWAIT P0, [R2+URZ+0x170], R4 ;  /* 0x00017004020075a7 */ /* 0x0044e400080011ff */
[----:B---3--:R-:W-:Y:S05]  /*bff0*/  @!P0 NANOSLEEP.SYNCS 0x989680 ;  /* 0x009896800000895d */ /* 0x008fea0003900000 */
[----:B------:R-:W3:Y:S02]  /*c000*/  @!P0 SYNCS.PHASECHK.TRANS64 P0, [R2+URZ+0x170], R4 ;  /* 0x00017004020085a7 */ /* 0x000ee400080010ff */
[----:B---3--:R-:W-:Y:S05]  /*c010*/  @!P0 BRA `(.L_x_64) ;  /* 0xfffffffc00f08947 */ /* 0x008fea000383ffff */
[----:B------:R-:W-:Y:S05]  /*c020*/  BRA `(.L_x_200) ;  /* 0xffffff7400507947 */ /* 0x000fea000383ffff */
.L_x_65:
[----:B------:R-:W-:-:S07]  /*c030*/  MOV R2, UR4 ;  /* 0x0000000400027c02 */ /* 0x000fce0008000f00 */
.L_x_201:
[----:B--2---:R2:W3:Y:S02]  /*c040*/  SYNCS.PHASECHK.TRANS64.TRYWAIT P0, [R2+URZ+0x140], R5 ;  /* 0x00014005020075a7 */ /* 0x0044e400080011ff */
[----:B---3--:R-:W-:Y:S05]  /*c050*/  @!P0 NANOSLEEP.SYNCS 0x989680 ;  /* 0x009896800000895d */ /* 0x008fea0003900000 */
[----:B------:R-:W3:Y:S02]  /*c060*/  @!P0 SYNCS.PHASECHK.TRANS64 P0, [R2+URZ+0x140], R5 ;  /* 0x00014005020085a7 */ /* 0x000ee400080010ff */
[----:B---3--:R-:W-:Y:S05]  /*c070*/  @!P0 BRA `(.L_x_201) ;  /* 0xfffffffc00f08947 */ /* 0x008fea000383ffff */
[----:B------:R-:W-:Y:S05]  /*c080*/  BRA `(.L_x_202) ;  /* 0xffffff7400607947 */ /* 0x000fea000383ffff */
.L_x_66:
[----:B--2---:R2:W3:Y:S02]  /*c090*/  SYNCS.PHASECHK.TRANS64.TRYWAIT P1, [R2+URZ+0x130], R4 ;  /* 0x00013004020075a7 */ /* 0x0044e400080211ff */
[----:B---3--:R-:W-:Y:S05]  /*c0a0*/  @!P1 NANOSLEEP.SYNCS 0x989680 ;  /* 0x009896800000995d */ /* 0x008fea0003900000 */
[----:B------:R-:W3:Y:S02]  /*c0b0*/  @!P1 SYNCS.PHASECHK.TRANS64 P1, [R2+URZ+0x130], R4 ;  /* 0x00013004020095a7 */ /* 0x000ee400080210ff */
[----:B---3--:R-:W-:Y:S05]  /*c0c0*/  @!P1 BRA `(.L_x_66) ;  /* 0xfffffffc00f09947 */ /* 0x008fea000383ffff */
[----:B------:R-:W-:Y:S05]  /*c0d0*/  BRA `(.L_x_203) ;  /* 0xffffff7400907947 */ /* 0x000fea000383ffff */
.L_x_69:
[----:B------:R-:W-:-:S07]  /*c0e0*/  MOV R0, UR4 ;  /* 0x0000000400007c02 */ /* 0x000fce0008000f00 */
.L_x_204:
[----:B--2---:R2:W3:Y:S02]  /*c0f0*/  SYNCS.PHASECHK.TRANS64.TRYWAIT P0, [R0+URZ+0x140], R2 ;  /* 0x00014002000075a7 */ /* 0x0044e400080011ff */
[----:B---3--:R-:W-:Y:S05]  /*c100*/  @!P0 NANOSLEEP.SYNCS 0x989680 ;  /* 0x009896800000895d */ /* 0x008fea0003900000 */
[----:B------:R-:W3:Y:S02]  /*c110*/  @!P0 SYNCS.PHASECHK.TRANS64 P0, [R0+URZ+0x140], R2 ;  /* 0x00014002000085a7 */ /* 0x000ee400080010ff */
[----:B---3--:R-:W-:Y:S05]  /*c120*/  @!P0 BRA `(.L_x_204) ;  /* 0xfffffffc00f08947 */ /* 0x008fea000383ffff */
[----:B------:R-:W-:Y:S05]  /*c130*/  BRA `(.L_x_68) ;  /* 0xffffff7400e47947 */ /* 0x000fea000383ffff */
.L_x_76:
[----:B-1----:R1:W2:Y:S02]  /*c140*/  SYNCS.PHASECHK.TRANS64.TRYWAIT P0, [R2+URZ+0x130], R0 ;  /* 0x00013000020075a7 */ /* 0x0022a400080011ff */
[----:B--2---:R-:W-:Y:S05]  /*c150*/  @!P0 NANOSLEEP.SYNCS 0x989680 ;  /* 0x009896800000895d */ /* 0x004fea0003900000 */
[----:B------:R-:W2:Y:S02]  /*c160*/  @!P0 SYNCS.PHASECHK.TRANS64 P0, [R2+URZ+0x130], R0 ;  /* 0x00013000020085a7 */ /* 0x000ea400080010ff */
[----:B--2---:R-:W-:Y:S05]  /*c170*/  @!P0 BRA `(.L_x_76) ;  /* 0xfffffffc00f08947 */ /* 0x004fea000383ffff */
[----:B------:R-:W-:Y:S05]  /*c180*/  BRA `(.L_x_205) ;  /* 0xffffff7c00807947 */ /* 0x000fea000383ffff */
.L_x_79:
[----:B------:R-:W-:-:S07]  /*c190*/  MOV R0, UR44 ;  /* 0x0000002c00007c02 */ /* 0x000fce0008000f00 */
.L_x_206:
[----:B-1----:R1:W2:Y:S02]  /*c1a0*/  SYNCS.PHASECHK.TRANS64.TRYWAIT P0, [R0+URZ+0x160], R2 ;  /* 0x00016002000075a7 */ /* 0x0022a400080011ff */
[----:B--2---:R-:W-:Y:S05]  /*c1b0*/  @!P0 NANOSLEEP.SYNCS 0x989680 ;  /* 0x009896800000895d */ /* 0x004fea0003900000 */
[----:B------:R-:W2:Y:S02]  /*c1c0*/  @!P0 SYNCS.PHASECHK.TRANS64 P0, [R0+URZ+0x160], R2 ;  /* 0x00016002000085a7 */ /* 0x000ea400080010ff */
[----:B--2---:R-:W-:Y:S05]  /*c1d0*/  @!P0 BRA `(.L_x_206) ;  /* 0xfffffffc00f08947 */ /* 0x004fea000383ffff */
[----:B------:R-:W-:Y:S05]  /*c1e0*/  BRA `(.L_x_207) ;  /* 0xffffff8400107947 */ /* 0x000fea000383ffff */
.L_x_82:
[----:B------:R-:W-:Y:S07]  /*c1f0*/  MOV R0, UR7 ;  /* 0x0000000700007c02 */ /* 0x000fee0008000f00 */
.L_x_208:
[----:B-1----:R1:W2:Y:S02]  /*c200*/  SYNCS.PHASECHK.TRANS64.TRYWAIT P0, [R0+URZ], R2 ;  /* 0x00000002000075a7 */ /* 0x0022a400080011ff */
[----:B--2---:R-:W-:Y:S05]  /*c210*/  @!P0 NANOSLEEP.SYNCS 0x989680 ;  /* 0x009896800000895d */ /* 0x004fea0003900000 */
[----:B------:R-:W2:Y:S02]  /*c220*/  @!P0 SYNCS.PHASECHK.TRANS64 P0, [R0+URZ], R2 ;  /* 0x00000002000085a7 */ /* 0x000ea400080010ff */
[----:B--2---:R-:W-:Y:S05]  /*c230*/  @!P0 BRA `(.L_x_208) ;  /* 0xfffffffc00f08947 */ /* 0x004fea000383ffff */
[----:B------:R-:W-:Y:S05]  /*c240*/  BRA `(.L_x_81) ;  /* 0xffffff8400587947 */ /* 0x000fea000383ffff */
.L_x_85:
[----:B------:R-:W-:-:S07]  /*c250*/  MOV R0, UR4 ;  /* 0x0000000400007c02 */ /* 0x000fce0008000f00 */
.L_x_209:
[----:B--2---:R2:W4:Y:S02]  /*c260*/  SYNCS.PHASECHK.TRANS64.TRYWAIT P0, [R0+URZ], R2 ;  /* 0x00000002000075a7 */ /* 0x00452400080011ff */
[----:B----4-:R-:W-:Y:S05]  /*c270*/  @!P0 NANOSLEEP.SYNCS 0x989680 ;  /* 0x009896800000895d */ /* 0x010fea0003900000 */
[----:B------:R-:W4:Y:S02]  /*c280*/  @!P0 SYNCS.PHASECHK.TRANS64 P0, [R0+URZ], R2 ;  /* 0x00000002000085a7 */ /* 0x000f2400080010ff */
[----:B----4-:R-:W-:Y:S05]  /*c290*/  @!P0 BRA `(.L_x_209) ;  /* 0xfffffffc00f08947 */ /* 0x010fea000383ffff */
[----:B------:R-:W-:Y:S05]  /*c2a0*/  BRA `(.L_x_210) ;  /* 0xffffff8800487947 */ /* 0x000fea000383ffff */
.L_x_86:
[----:B------:R-:W-:-:S07]  /*c2b0*/  MOV R0, UR4 ;  /* 0x0000000400007c02 */ /* 0x000fce0008000f00 */
.L_x_211:
[----:B-1----:R1:W2:Y:S02]  /*c2c0*/  SYNCS.PHASECHK.TRANS64.TRYWAIT P0, [R0+URZ], R2 ;  /* 0x00000002000075a7 */ /* 0x0022a400080011ff */
[----:B--2---:R-:W-:Y:S05]  /*c2d0*/  @!P0 NANOSLEEP.SYNCS 0x989680 ;  /* 0x009896800000895d */ /* 0x004fea0003900000 */
[----:B------:R-:W2:Y:S02]  /*c2e0*/  @!P0 SYNCS.PHASECHK.TRANS64 P0, [R0+URZ], R2 ;  /* 0x00000002000085a7 */ /* 0x000ea400080010ff */
[----:B--2---:R-:W-:Y:S05]  /*c2f0*/  @!P0 BRA `(.L_x_211) ;  /* 0xfffffffc00f08947 */ /* 0x004fea000383ffff */
[----:B------:R-:W-:Y:S05]  /*c300*/  BRA `(.L_x_212) ;  /* 0xffffff8800547947 */ /* 0x000fea000383ffff */
.L_x_91:
[----:B--2---:R2:W3:Y:S02]  /*c310*/  SYNCS.PHASECHK.TRANS64.TRYWAIT P0, [R8+URZ+0x130], R0 ;  /* 0x00013000080075a7 */ /* 0x0044e400080011ff */
[----:B---3--:R-:W-:Y:S05]  /*c320*/  @!P0 NANOSLEEP.SYNCS 0x989680 ;  /* 0x009896800000895d */ /* 0x008fea0003900000 */
[----:B------:R-:W3:Y:S02]  /*c330*/  @!P0 SYNCS.PHASECHK.TRANS64 P0, [R8+URZ+0x130], R0 ;  /* 0x00013000080085a7 */ /* 0x000ee400080010ff */
[----:B---3--:R-:W-:Y:S05]  /*c340*/  @!P0 BRA `(.L_x_91) ;  /* 0xfffffffc00f08947 */ /* 0x008fea000383ffff */
[----:B------:R-:W-:Y:S05]  /*c350*/  BRA `(.L_x_213) ;  /* 0xffffff8c00787947 */ /* 0x000fea000383ffff */
.L_x_94:
[----:B--2---:R-:W-:Y:S07]  /*c360*/  MOV R0, UR21 ;  /* 0x0000001500007c02 */ /* 0x004fee0008000f00 */
.L_x_214:
[----:B--2---:R2:W3:Y:S02]  /*c370*/  SYNCS.PHASECHK.TRANS64.TRYWAIT P1, [R0+URZ+0x128], R2 ;  /* 0x00012802000075a7 */ /* 0x0044e400080211ff */
[----:B---3--:R-:W-:Y:S05]  /*c380*/  @!P1 NANOSLEEP.SYNCS 0x989680 ;  /* 0x009896800000995d */ /* 0x008fea0003900000 */
[----:B------:R-:W3:Y:S02]  /*c390*/  @!P1 SYNCS.PHASECHK.TRANS64 P1, [R0+URZ+0x128], R2 ;  /* 0x00012802000095a7 */ /* 0x000ee400080210ff */
[----:B---3--:R-:W-:Y:S05]  /*c3a0*/  @!P1 BRA `(.L_x_214) ;  /* 0xfffffffc00f09947 */ /* 0x008fea000383ffff */
[----:B------:R-:W-:Y:S05]  /*c3b0*/  BRA `(.L_x_93) ;  /* 0xffffff9000f07947 */ /* 0x000fea000383ffff */
.L_x_97:
[----:B------:R-:W-:Y:S07]  /*c3c0*/  MOV R0, UR4 ;  /* 0x0000000400007c02 */ /* 0x000fee0008000f00 */
.L_x_215:
[----:B--2---:R2:W3:Y:S02]  /*c3d0*/  SYNCS.PHASECHK.TRANS64.TRYWAIT P0, [R0+URZ+0x108], R2 ;  /* 0x00010802000075a7 */ /* 0x0044e400080011ff */
[----:B---3--:R-:W-:Y:S05]  /*c3e0*/  @!P0 NANOSLEEP.SYNCS 0x989680 ;  /* 0x009896800000895d */ /* 0x008fea0003900000 */
[----:B------:R-:W3:Y:S02]  /*c3f0*/  @!P0 SYNCS.PHASECHK.TRANS64 P0, [R0+URZ+0x108], R2 ;  /* 0x00010802000085a7 */ /* 0x000ee400080010ff */
[----:B---3--:R-:W-:Y:S05]  /*c400*/  @!P0 BRA `(.L_x_215) ;  /* 0xfffffffc00f08947 */ /* 0x008fea000383ffff */
[----:B------:R-:W-:Y:S05]  /*c410*/  BRA `(.L_x_216) ;  /* 0xffffff94004c7947 */ /* 0x000fea000383ffff */
.L_x_98:
[----:B------:R-:W-:Y:S07]  /*c420*/  MOV R0, UR5 ;  /* 0x0000000500007c02 */ /* 0x000fee0008000f00 */
.L_x_217:
[----:B--2---:R2:W3:Y:S02]  /*c430*/  SYNCS.PHASECHK.TRANS64.TRYWAIT P0, [R0+URZ+0x108], R2 ;  /* 0x00010802000075a7 */ /* 0x0044e400080011ff */
[----:B---3--:R-:W-:Y:S05]  /*c440*/  @!P0 NANOSLEEP.SYNCS 0x989680 ;  /* 0x009896800000895d */ /* 0x008fea0003900000 */
[----:B------:R-:W3:Y:S02]  /*c450*/  @!P0 SYNCS.PHASECHK.TRANS64 P0, [R0+URZ+0x108], R2 ;  /* 0x00010802000085a7 */ /* 0x000ee400080010ff */
[----:B---3--:R-:W-:Y:S05]  /*c460*/  @!P0 BRA `(.L_x_217) ;  /* 0xfffffffc00f08947 */ /* 0x008fea000383ffff */
[----:B------:R-:W-:Y:S05]  /*c470*/  BRA `(.L_x_218) ;  /* 0xffffff9400cc7947 */ /* 0x000fea000383ffff */
.L_x_99:
[----:B------:R-:W-:Y:S07]  /*c480*/  MOV R0, UR4 ;  /* 0x0000000400007c02 */ /* 0x000fee0008000f00 */
.L_x_219:
[----:B--2---:R2:W3:Y:S02]  /*c490*/  SYNCS.PHASECHK.TRANS64.TRYWAIT P0, [R0+URZ+0x108], R2 ;  /* 0x00010802000075a7 */ /* 0x0044e400080011ff */
[----:B---3--:R-:W-:Y:S05]  /*c4a0*/  @!P0 NANOSLEEP.SYNCS 0x989680 ;  /* 0x009896800000895d */ /* 0x008fea0003900000 */
[----:B------:R-:W3:Y:S02]  /*c4b0*/  @!P0 SYNCS.PHASECHK.TRANS64 P0, [R0+URZ+0x108], R2 ;  /* 0x00010802000085a7 */ /* 0x000ee400080010ff */
[----:B---3--:R-:W-:Y:S05]  /*c4c0*/  @!P0 BRA `(.L_x_219) ;  /* 0xfffffffc00f08947 */ /* 0x008fea000383ffff */
[----:B------:R-:W-:Y:S05]  /*c4d0*/  BRA `(.L_x_220) ;  /* 0xffffff9800547947 */ /* 0x000fea000383ffff */
.L_x_100:
[----:B------:R-:W-:Y:S07]  /*c4e0*/  MOV R2, UR5 ;  /* 0x0000000500027c02 */ /* 0x000fee0008000f00 */
.L_x_221:
[----:B--2---:R2:W3:Y:S02]  /*c4f0*/  SYNCS.PHASECHK.TRANS64.TRYWAIT P0, [R2+URZ+0x108], R0 ;  /* 0x00010800020075a7 */ /* 0x0044e400080011ff */
[----:B---3--:R-:W-:Y:S05]  /*c500*/  @!P0 NANOSLEEP.SYNCS 0x989680 ;  /* 0x009896800000895d */ /* 0x008fea0003900000 */
[----:B------:R-:W3:Y:S02]  /*c510*/  @!P0 SYNCS.PHASECHK.TRANS64 P0, [R2+URZ+0x108], R0 ;  /* 0x00010800020085a7 */ /* 0x000ee400080010ff */
[----:B---3--:R-:W-:Y:S05]  /*c520*/  @!P0 BRA `(.L_x_221) ;  /* 0xfffffffc00f08947 */ /* 0x008fea000383ffff */
[----:B------:R-:W-:Y:S05]  /*c530*/  BRA `(.L_x_222) ;  /* 0xffffff9800e07947 */ /* 0x000fea000383ffff */
.L_x_102:
[----:B------:R-:W-:-:S07]  /*c540*/  MOV R0, UR4 ;  /* 0x0000000400007c02 */ /* 0x000fce0008000f00 */
.L_x_223:
[----:B--2---:R2:W3:Y:S02]  /*c550*/  SYNCS.PHASECHK.TRANS64.TRYWAIT P0, [R0+URZ], R2 ;  /* 0x00000002000075a7 */ /* 0x0044e400080011ff */
[----:B---3--:R-:W-:Y:S05]  /*c560*/  @!P0 NANOSLEEP.SYNCS 0x989680 ;  /* 0x009896800000895d */ /* 0x008fea0003900000 */
[----:B------:R-:W3:Y:S02]  /*c570*/  @!P0 SYNCS.PHASECHK.TRANS64 P0, [R0+URZ], R2 ;  /* 0x00000002000085a7 */ /* 0x000ee400080010ff */
[----:B---3--:R-:W-:Y:S05]  /*c580*/  @!P0 BRA `(.L_x_223) ;  /* 0xfffffffc00f08947 */ /* 0x008fea000383ffff */
[----:B------:R-:W-:Y:S05]  /*c590*/  BRA `(.L_x_224) ;  /* 0xffffff9c00907947 */ /* 0x000fea000383ffff */
.L_x_103:
[----:B------:R-:W-:-:S07]  /*c5a0*/  MOV R0, UR5 ;  /* 0x0000000500007c02 */ /* 0x000fce0008000f00 */
.L_x_225:
[----:B--2---:R2:W3:Y:S02]  /*c5b0*/  SYNCS.PHASECHK.TRANS64.TRYWAIT P0, [R0+URZ], R2 ;  /* 0x00000002000075a7 */ /* 0x0044e400080011ff */
[----:B---3--:R-:W-:Y:S05]  /*c5c0*/  @!P0 NANOSLEEP.SYNCS 0x989680 ;  /* 0x009896800000895d */ /* 0x008fea0003900000 */
[----:B------:R-:W3:Y:S02]  /*c5d0*/  @!P0 SYNCS.PHASECHK.TRANS64 P0, [R0+URZ], R2 ;  /* 0x00000002000085a7 */ /* 0x000ee400080010ff */
[----:B---3--:R-:W-:Y:S05]  /*c5e0*/  @!P0 BRA `(.L_x_225) ;  /* 0xfffffffc00f08947 */ /* 0x008fea000383ffff */
[----:B------:R-:W-:Y:S05]  /*c5f0*/  BRA `(.L_x_226) ;  /* 0xffffff9c009c7947 */ /* 0x000fea000383ffff */
.L_x_105:
[----:B-1----:R1:W2:Y:S02]  /*c600*/  SYNCS.PHASECHK.TRANS64.TRYWAIT P0, [R0+URZ+0x130], R2 ;  /* 0x00013002000075a7 */ /* 0x0022a400080011ff */
[----:B--2---:R-:W-:Y:S05]  /*c610*/  @!P0 NANOSLEEP.SYNCS 0x989680 ;  /* 0x009896800000895d */ /* 0x004fea0003900000 */
[----:B------:R-:W2:Y:S02]  /*c620*/  @!P0 SYNCS.PHASECHK.TRANS64 P0, [R0+URZ+0x130], R2 ;  /* 0x00013002000085a7 */ /* 0x000ea400080010ff */
[----:B--2---:R-:W-:Y:S05]  /*c630*/  @!P0 BRA `(.L_x_105) ;  /* 0xfffffffc00f08947 */ /* 0x004fea000383ffff */
[----:B------:R-:W-:Y:S05]  /*c640*/  BRA `(.L_x_227) ;  /* 0xffffffa0008c7947 */ /* 0x000fea000383ffff */
.L_x_115:
[----:B-1----:R1:W3:Y:S02]  /*c650*/  SYNCS.PHASECHK.TRANS64.TRYWAIT P1, [R0+URZ+0xf0], R3 ;  /* 0x0000f003000075a7 */ /* 0x0022e400080211ff */
[----:B---3--:R-:W-:Y:S05]  /*c660*/  @!P1 NANOSLEEP.SYNCS 0x989680 ;  /* 0x009896800000995d */ /* 0x008fea0003900000 */
[----:B------:R-:W3:Y:S02]  /*c670*/  @!P1 SYNCS.PHASECHK.TRANS64 P1, [R0+URZ+0xf0], R3 ;  /* 0x0000f003000095a7 */ /* 0x000ee400080210ff */
[----:B---3--:R-:W-:Y:S05]  /*c680*/  @!P1 BRA `(.L_x_115) ;  /* 0xfffffffc00f09947 */ /* 0x008fea000383ffff */
[----:B------:R-:W-:Y:S05]  /*c690*/  BRA `(.L_x_114) ;  /* 0xffffffb000347947 */ /* 0x000fea000383ffff */
.L_x_117:
[----:B-1----:R1:W4:Y:S02]  /*c6a0*/  SYNCS.PHASECHK.TRANS64.TRYWAIT P0, [R104+URZ+0x150], R2 ;  /* 0x00015002680075a7 */ /* 0x00232400080011ff */
[----:B----4-:R-:W-:Y:S05]  /*c6b0*/  @!P0 NANOSLEEP.SYNCS 0x989680 ;  /* 0x009896800000895d */ /* 0x010fea0003900000 */
[----:B------:R-:W4:Y:S02]  /*c6c0*/  @!P0 SYNCS.PHASECHK.TRANS64 P0, [R104+URZ+0x150], R2 ;  /* 0x00015002680085a7 */ /* 0x000f2400080010ff */
[----:B----4-:R-:W-:Y:S05]  /*c6d0*/  @!P0 BRA `(.L_x_117) ;  /* 0xfffffffc00f08947 */ /* 0x010fea000383ffff */
[----:B------:R-:W-:Y:S05]  /*c6e0*/  BRA `(.L_x_116) ;  /* 0xffffffb000687947 */ /* 0x000fea000383ffff */
.L_x_130:
[----:B-1----:R1:W2:Y:S02]  /*c6f0*/  SYNCS.PHASECHK.TRANS64.TRYWAIT P0, [R20+URZ+0xf0], R0 ;  /* 0x0000f000140075a7 */ /* 0x0022a400080011ff */
[----:B--2---:R-:W-:Y:S05]  /*c700*/  @!P0 NANOSLEEP.SYNCS 0x989680 ;  /* 0x009896800000895d */ /* 0x004fea0003900000 */
[----:B------:R-:W2:Y:S02]  /*c710*/  @!P0 SYNCS.PHASECHK.TRANS64 P0, [R20+URZ+0xf0], R0 ;  /* 0x0000f000140085a7 */ /* 0x000ea400080010ff */
[----:B--2---:R-:W-:Y:S05]  /*c720*/  @!P0 BRA `(.L_x_130) ;  /* 0xfffffffc00f08947 */ /* 0x004fea000383ffff */
[----:B------:R-:W-:Y:S05]  /*c730*/  BRA `(.L_x_129) ;  /* 0xffffffc000287947 */ /* 0x000fea000383ffff */
.L_x_142:
[----:B-1----:R1:W3:Y:S02]  /*c740*/  SYNCS.PHASECHK.TRANS64.TRYWAIT P0, [R21+URZ+0xf0], R20 ;  /* 0x0000f014150075a7 */ /* 0x0022e400080011ff */
[----:B---3--:R-:W-:Y:S05]  /*c750*/  @!P0 NANOSLEEP.SYNCS 0x989680 ;  /* 0x009896800000895d */ /* 0x008fea0003900000 */
[----:B------:R-:W3:Y:S02]  /*c760*/  @!P0 SYNCS.PHASECHK.TRANS64 P0, [R21+URZ+0xf0], R20 ;  /* 0x0000f014150085a7 */ /* 0x000ee400080010ff */
[----:B---3--:R-:W-:Y:S05]  /*c770*/  @!P0 BRA `(.L_x_142) ;  /* 0xfffffffc00f08947 */ /* 0x008fea000383ffff */
[----:B------:R-:W-:Y:S05]  /*c780*/  BRA `(.L_x_141) ;  /* 0xffffffd000107947 */ /* 0x000fea000383ffff */
.L_x_154:
[----:B-1----:R1:W3:Y:S02]  /*c790*/  SYNCS.PHASECHK.TRANS64.TRYWAIT P0, [R2+URZ+0xf0], R112 ;  /* 0x0000f070020075a7 */ /* 0x0022e400080011ff */
[----:B---3--:R-:W-:Y:S05]  /*c7a0*/  @!P0 NANOSLEEP.SYNCS 0x989680 ;  /* 0x009896800000895d */ /* 0x008fea0003900000 */
[----:B------:R-:W3:Y:S02]  /*c7b0*/  @!P0 SYNCS.PHASECHK.TRANS64 P0, [R2+URZ+0xf0], R112 ;  /* 0x0000f070020085a7 */ /* 0x000ee400080010ff */
[----:B---3--:R-:W-:Y:S05]  /*c7c0*/  @!P0 BRA `(.L_x_154) ;  /* 0xfffffffc00f08947 */ /* 0x008fea000383ffff */
[----:B------:R-:W-:Y:S05]  /*c7d0*/  BRA `(.L_x_153) ;  /* 0xffffffdc00ec7947 */ /* 0x000fea000383ffff */
        .weak           $__internal_0_$__cuda_sm10x_tcgen05_guardrail_trap_col_being_dealloced_not_returned_by_alloc
        .type           $__internal_0_$__cuda_sm10x_tcgen05_guardrail_trap_col_being_dealloced_not_returned_by_alloc,@function
        .size           $__internal_0_$__cuda_sm10x_tcgen05_guardrail_trap_col_being_dealloced_not_returned_by_alloc,($__internal_1_$__cuda_sm10x_tcgen05_guardrail_trap_phase_invalid_during_alloc - $__internal_0_$__cuda_sm10x_tcgen05_guardrail_trap_col_being_dealloced_not_returned_by_alloc)
$__internal_0_$__cuda_sm10x_tcgen05_guardrail_trap_col_being_dealloced_not_returned_by_alloc:
[----:B------:R-:W-:Y:S05]  /*c7e0*/  BPT.TRAP 0x1 ;  /* 0x000000040000795c */ /* 0x000fea0000300000 */
[----:B------:R-:W-:-:S04]  /*c7f0*/  HFMA2 R3, -RZ, RZ, 0, 0 ;  /* 0x00000000ff037431 */ /* 0x000fc800000001ff */
[----:B------:R-:W-:Y:S05]  /*c800*/  RET.REL.NODEC R2 `(_ZN7cutlass13device_kernelINS_4gemm6kernel13GemmUniversalIN4cute5tupleIJiiiiEEENS1_10collective13CollectiveMmaINS1_46MainloopSm100TmaUmmaWarpSpecializedBlockScaledILi15ELi2ELi2ENS5_IJNS4_1CILi4EEENSA_ILi1EEESC_EEEEENS5_IJNSA_ILi128EEENSA_ILi64EEESF_EEENS5_IJNS_12float_e2m1_tENS_13float_ue4m3_tEEEENS5_IJNS5_IJlSC_lEEENS4_6LayoutINS5_IJNS5_IJNS5_IJNSA_ILi32EEESB_EEEiEEENS5_IJNS5_IJNSA_ILi16EEESB_EEEiEEENS5_IJSC_iEEEEEENS5_IJSS_NS5_IJNS5_IJNSA_ILi0EEESC_EEENSA_ILi512EEEEEENS5_IJSV_iEEEEEEEEEEESK_S12_NS4_8TiledMMAINS4_8MMA_AtomIJNS4_17SM100_MMA_MXF4_SSISI_SI_fSJ_Li128ELi64ELi16ELNS4_4UMMA5MajorE0ELS17_0ELNS16_7ScaleInE0ELS18_0EEEEEENSM_INS5_IJSC_SC_SC_EEENS5_IJSV_SV_SV_EEEEENS5_IJNS4_10UnderscoreES1E_S1E_EEEEENS5_IJNS4_13SM90_TMA_LOADES1H_EEENS5_IJNS4_14ComposedLayoutINS4_7SwizzleILi2ELi4ELi3EEENS4_18smem_ptr_flag_bitsILi4EEENSM_INS5_IJNSA_ILi8EEESF_EEENS5_IJSF_SC_EEEEEEENSM_INS5_IJNS5_IJNS5_IJSO_SC_EEESR_EEESC_NS5_IJSC_NSA_ILi2EEEEEEEEENS5_IJNS5_IJNS5_IJSR_SX_EEESW_EEESV_NS5_IJSB_SX_EEEEEEEEEEEvNS4_8identityENS5_IJNS4_23SM90_TMA_LOAD_MULTICASTES25_EEES23_vS24_EENS_8epilogue10collective18CollectiveEpilogueINS28_23Sm100TmaWarpSpecializedILi3ELi2ELi16ELb1ELb0EEEJNS5_IJSG_SG_SF_EEENS5_IJNSM_ISG_SC_EENSM_INS5_IJSQ_S1V_EEENS5_IJSC_SN_EEEEEEEENS_10bfloat16_tESL_S2J_SL_NS28_6fusion15FusionCallbacksIS2C_NS2K_17LinearCombinationIS2J_fS2J_fLNS_15FloatRoundStyleE2EEES2D_S2I_JEEENS4_5SM1004TMEM4LOAD26SM100_TMEM_LOAD_32dp32b16xES1H_NS1J_INS1K_ILi1ELi4ELi3EEENS1M_ILi16EEENSM_INS5_IJS1O_SQ_EEENS5_IJSQ_SC_EEEEEEENS4_39AutoVectorizingCopyWithAssumedAlignmentILi128EEENS4_14SM90_TMA_STOREES2Z_S31_S31_EEEvvEEEEvNT_6ParamsE) ;  /* 0xffffff3402fc7950 */ /* 0x000fea0003c3ffff */
        .weak           $__internal_1_$__cuda_sm10x_tcgen05_guardrail_trap_phase_invalid_during_alloc
        .type           $__internal_1_$__cuda_sm10x_tcgen05_guardrail_trap_phase_invalid_during_alloc,@function
        .size           $__internal_1_$__cuda_sm10x_tcgen05_guardrail_trap_phase_invalid_during_alloc,($__internal_2_$__cuda_sm10x_tcgen05_guardrail_trap_unallocated_columns_being_dealloced - $__internal_1_$__cuda_sm10x_tcgen05_guardrail_trap_phase_invalid_during_alloc)
$__internal_1_$__cuda_sm10x_tcgen05_guardrail_trap_phase_invalid_during_alloc:
[----:B------:R-:W-:Y:S05]  /*c810*/  BPT.TRAP 0x1 ;  /* 0x000000040000795c */ /* 0x000fea0000300000 */
[----:B------:R-:W-:-:S04]  /*c820*/  MOV R5, 0x0 ;  /* 0x0000000000057802 */ /* 0x000fc80000000f00 */
[----:B------:R-:W-:Y:S05]  /*c830*/  RET.REL.NODEC R4 `(_ZN7cutlass13device_kernelINS_4gemm6kernel13GemmUniversalIN4cute5tupleIJiiiiEEENS1_10collective13CollectiveMmaINS1_46MainloopSm100TmaUmmaWarpSpecializedBlockScaledILi15ELi2ELi2ENS5_IJNS4_1CILi4EEENSA_ILi1EEESC_EEEEENS5_IJNSA_ILi128EEENSA_ILi64EEESF_EEENS5_IJNS_12float_e2m1_tENS_13float_ue4m3_tEEEENS5_IJNS5_IJlSC_lEEENS4_6LayoutINS5_IJNS5_IJNS5_IJNSA_ILi32EEESB_EEEiEEENS5_IJNS5_IJNSA_ILi16EEESB_EEEiEEENS5_IJSC_iEEEEEENS5_IJSS_NS5_IJNS5_IJNSA_ILi0EEESC_EEENSA_ILi512EEEEEENS5_IJSV_iEEEEEEEEEEESK_S12_NS4_8TiledMMAINS4_8MMA_AtomIJNS4_17SM100_MMA_MXF4_SSISI_SI_fSJ_Li128ELi64ELi16ELNS4_4UMMA5MajorE0ELS17_0ELNS16_7ScaleInE0ELS18_0EEEEEENSM_INS5_IJSC_SC_SC_EEENS5_IJSV_SV_SV_EEEEENS5_IJNS4_10UnderscoreES1E_S1E_EEEEENS5_IJNS4_13SM90_TMA_LOADES1H_EEENS5_IJNS4_14ComposedLayoutINS4_7SwizzleILi2ELi4ELi3EEENS4_18smem_ptr_flag_bitsILi4EEENSM_INS5_IJNSA_ILi8EEESF_EEENS5_IJSF_SC_EEEEEEENSM_INS5_IJNS5_IJNS5_IJSO_SC_EEESR_EEESC_NS5_IJSC_NSA_ILi2EEEEEEEEENS5_IJNS5_IJNS5_IJSR_SX_EEESW_EEESV_NS5_IJSB_SX_EEEEEEEEEEEvNS4_8identityENS5_IJNS4_23SM90_TMA_LOAD_MULTICASTES25_EEES23_vS24_EENS_8epilogue10collective18CollectiveEpilogueINS28_23Sm100TmaWarpSpecializedILi3ELi2ELi16ELb1ELb0EEEJNS5_IJSG_SG_SF_EEENS5_IJNSM_ISG_SC_EENSM_INS5_IJSQ_S1V_EEENS5_IJSC_SN_EEEEEEEENS_10bfloat16_tESL_S2J_SL_NS28_6fusion15FusionCallbacksIS2C_NS2K_17LinearCombinationIS2J_fS2J_fLNS_15FloatRoundStyleE2EEES2D_S2I_JEEENS4_5SM1004TMEM4LOAD26SM100_TMEM_LOAD_32dp32b16xES1H_NS1J_INS1K_ILi1ELi4ELi3EEENS1M_ILi16EEENSM_INS5_IJS1O_SQ_EEENS5_IJSQ_SC_EEEEEEENS4_39AutoVectorizingCopyWithAssumedAlignmentILi128EEENS4_14SM90_TMA_STOREES2Z_S31_S31_EEEvvEEEEvNT_6ParamsE) ;  /* 0xffffff3404f07950 */ /* 0x000fea0003c3ffff */
        .weak           $__internal_2_$__cuda_sm10x_tcgen05_guardrail_trap_unallocated_columns_being_dealloced
        .type           $__internal_2_$__cuda_sm10x_tcgen05_guardrail_trap_unallocated_columns_being_dealloced,@function
        .size           $__internal_2_$__cuda_sm10x_tcgen05_guardrail_trap_unallocated_columns_being_dealloced,(.L_x_229 - $__internal_2_$__cuda_sm10x_tcgen05_guardrail_trap_unallocated_columns_being_dealloced)
$__internal_2_$__cuda_sm10x_tcgen05_guardrail_trap_unallocated_columns_being_dealloced:
[----:B------:R-:W-:Y:S05]  /*c840*/  BPT.TRAP 0x1 ;  /* 0x000000040000795c */ /* 0x000fea0000300000 */
[----:B------:R-:W-:-:S04]  /*c850*/  HFMA2 R3, -RZ, RZ, 0, 0 ;  /* 0x00000000ff037431 */ /* 0x000fc800000001ff */
[----:B------:R-:W-:Y:S05]  /*c860*/  RET.REL.NODEC R2 `(_ZN7cutlass13device_kernelINS_4gemm6kernel13GemmUniversalIN4cute5tupleIJiiiiEEENS1_10collective13CollectiveMmaINS1_46MainloopSm100TmaUmmaWarpSpecializedBlockScaledILi15ELi2ELi2ENS5_IJNS4_1CILi4EEENSA_ILi1EEESC_EEEEENS5_IJNSA_ILi128EEENSA_ILi64EEESF_EEENS5_IJNS_12float_e2m1_tENS_13float_ue4m3_tEEEENS5_IJNS5_IJlSC_lEEENS4_6LayoutINS5_IJNS5_IJNS5_IJNSA_ILi32EEESB_EEEiEEENS5_IJNS5_IJNSA_ILi16EEESB_EEEiEEENS5_IJSC_iEEEEEENS5_IJSS_NS5_IJNS5_IJNSA_ILi0EEESC_EEENSA_ILi512EEEEEENS5_IJSV_iEEEEEEEEEEESK_S12_NS4_8TiledMMAINS4_8MMA_AtomIJNS4_17SM100_MMA_MXF4_SSISI_SI_fSJ_Li128ELi64ELi16ELNS4_4UMMA5MajorE0ELS17_0ELNS16_7ScaleInE0ELS18_0EEEEEENSM_INS5_IJSC_SC_SC_EEENS5_IJSV_SV_SV_EEEEENS5_IJNS4_10UnderscoreES1E_S1E_EEEEENS5_IJNS4_13SM90_TMA_LOADES1H_EEENS5_IJNS4_14ComposedLayoutINS4_7SwizzleILi2ELi4ELi3EEENS4_18smem_ptr_flag_bitsILi4EEENSM_INS5_IJNSA_ILi8EEESF_EEENS5_IJSF_SC_EEEEEEENSM_INS5_IJNS5_IJNS5_IJSO_SC_EEESR_EEESC_NS5_IJSC_NSA_ILi2EEEEEEEEENS5_IJNS5_IJNS5_IJSR_SX_EEESW_EEESV_NS5_IJSB_SX_EEEEEEEEEEEvNS4_8identityENS5_IJNS4_23SM90_TMA_LOAD_MULTICASTES25_EEES23_vS24_EENS_8epilogue10collective18CollectiveEpilogueINS28_23Sm100TmaWarpSpecializedILi3ELi2ELi16ELb1ELb0EEEJNS5_IJSG_SG_SF_EEENS5_IJNSM_ISG_SC_EENSM_INS5_IJSQ_S1V_EEENS5_IJSC_SN_EEEEEEEENS_10bfloat16_tESL_S2J_SL_NS28_6fusion15FusionCallbacksIS2C_NS2K_17LinearCombinationIS2J_fS2J_fLNS_15FloatRoundStyleE2EEES2D_S2I_JEEENS4_5SM1004TMEM4LOAD26SM100_TMEM_LOAD_32dp32b16xES1H_NS1J_INS1K_ILi1ELi4ELi3EEENS1M_ILi16EEENSM_INS5_IJS1O_SQ_EEENS5_IJSQ_SC_EEEEEEENS4_39AutoVectorizingCopyWithAssumedAlignmentILi128EEENS4_14SM90_TMA_STOREES2Z_S31_S31_EEEvvEEEEvNT_6ParamsE) ;  /* 0xffffff3402e47950 */ /* 0x000fea0003c3ffff */
.L_x_228:
[----:B------:R-:W-:-:S00]  /*c870*/  BRA `(.L_x_228) ;  /* 0xfffffffc00fc7947 */ /* 0x000fc0000383ffff */
[----:B------:R-:W-:-:S00]  /*c880*/  NOP ;  /* 0x0000000000007918 */ /* 0x000fc00000000000 */
[----:B------:R-:W-:-:S00]  /*c890*/  NOP ;  /* 0x0000000000007918 */ /* 0x000fc00000000000 */
[----:B------:R-:W-:-:S00]  /*c8a0*/  NOP ;  /* 0x0000000000007918 */ /* 0x000fc00000000000 */
[----:B------:R-:W-:-:S00]  /*c8b0*/  NOP ;  /* 0x0000000000007918 */ /* 0x000fc00000000000 */
[----:B------:R-:W-:-:S00]  /*c8c0*/  NOP ;  /* 0x0000000000007918 */ /* 0x000fc00000000000 */
[----:B------:R-:W-:-:S00]  /*c8d0*/  NOP ;  /* 0x0000000000007918 */ /* 0x000fc00000000000 */
[----:B------:R-:W-:-:S00]  /*c8e0*/  NOP ;  /* 0x0000000000007918 */ /* 0x000fc00000000000 */
[----:B------:R-:W-:-:S00]  /*c8f0*/  NOP ;  /* 0x0000000000007918 */ /* 0x000fc00000000000 */
.L_x_229:


//--------------------- .nv.global.init           --------------------------
	.section	.nv.global.init,"aw",@progbits
.nv.global.init:
	.type		$str$29,@object
	.size		$str$29,($str$30 - $str$29)
$str$29:
        /*0000*/ 	.byte	0x28, 0x61, 0x64, 0x64, 0x72, 0x65, 0x73, 0x73, 0x20, 0x26, 0x20, 0x6d, 0x61, 0x73, 0x6b, 0x29
        /*0010*/ 	.byte	0x20, 0x3d, 0x3d, 0x20, 0x30, 0x00
	.type		$str$30,@object
	.size		$str$30,($str$26 - $str$30)
$str$30:
        /*0016*/ 	.byte	0x2f, 0x74, 0x6d, 0x70, 0x2f, 0x63, 0x75, 0x74, 0x6c, 0x61, 0x73, 0x73, 0x5f, 0x73, 0x77, 0x65
        /*0026*/ 	.byte	0x65, 0x70, 0x5f, 0x73, 0x72, 0x63, 0x2f, 0x69, 0x6e, 0x63, 0x6c, 0x75, 0x64, 0x65, 0x2f, 0x63
        /*0036*/ 	.byte	0x75, 0x74, 0x65, 0x2f, 0x70, 0x6f, 0x69, 0x6e, 0x74, 0x65, 0x72, 0x5f, 0x66, 0x6c, 0x61, 0x67
        /*0046*/ 	.byte	0x67, 0x65, 0x64, 0x2e, 0x68, 0x70, 0x70, 0x00
	.type		$str$26,@object
	.size		$str$26,($str$25 - $str$26)
$str$26:
        /*004e*/ 	.byte	0x2f, 0x74, 0x6d, 0x70, 0x2f, 0x63, 0x75, 0x74, 0x6c, 0x61, 0x73, 0x73, 0x5f, 0x73, 0x77, 0x65
        /*005e*/ 	.byte	0x65, 0x70, 0x5f, 0x73, 0x72, 0x63, 0x2f, 0x69, 0x6e, 0x63, 0x6c, 0x75, 0x64, 0x65, 0x2f, 0x63
        /*006e*/ 	.byte	0x75, 0x74, 0x65, 0x2f, 0x61, 0x74, 0x6f, 0x6d, 0x2f, 0x63, 0x6f, 0x70, 0x79, 0x5f, 0x74, 0x72
        /*007e*/ 	.byte	0x61, 0x69, 0x74, 0x73, 0x5f, 0x73, 0x6d, 0x31, 0x30, 0x30, 0x2e, 0x68, 0x70, 0x70, 0x00
	.type		$str$25,@object
	.size		$str$25,(__unnamed_1 - $str$25)
$str$25:
        /*008d*/ 	.byte	0x28, 0x28, 0x75, 0x69, 0x6e, 0x74, 0x33, 0x32, 0x5f, 0x74, 0x28, 0x74, 0x68, 0x72, 0x65, 0x61
        /*009d*/ 	.byte	0x64, 0x49, 0x64, 0x78, 0x2e, 0x78, 0x29, 0x20, 0x2f, 0x20, 0x33, 0x32, 0x29, 0x20, 0x25, 0x20
        /*00ad*/ 	.byte	0x34, 0x29, 0x20, 0x3d, 0x3d, 0x20, 0x28, 0x28, 0x28, 0x74, 0x6d, 0x65, 0x6d, 0x5f, 0x61, 0x64
        /*00bd*/ 	.byte	0x64, 0x72, 0x20, 0x3e, 0x3e, 0x20, 0x31, 0x36, 0x29, 0x20, 0x2f, 0x20, 0x33, 0x32, 0x29, 0x20
        /*00cd*/ 	.byte	0x25, 0x20, 0x34, 0x29, 0x00
	.type		__unnamed_1,@object
	.size		__unnamed_1,(__unnamed_2 - __unnamed_1)
__unnamed_1:
        /*00d2*/ 	.byte	0x61, 0x75, 0x74, 0x6f, 0x20, 0x63, 0x75, 0x74, 0x65, 0x3a, 0x3a, 0x61, 0x73, 0x5f, 0x70, 0x6f
        /* <DEDUP_REMOVED lines=24> */
        /*0262*/ 	.byte	0x43, 0x3c, 0x32, 0x30, 0x34, 0x38, 0x3e, 0x3e, 0x3e, 0x3e, 0x5d, 0x00
	.type		__unnamed_2,@object
	.size		__unnamed_2,(.L_2 - __unnamed_2)
__unnamed_2:
        /* <DEDUP_REMOVED lines=40> */
        /*04ee*/ 	.byte	0x3a, 0x3a, 0x43, 0x3c, 0x30, 0x3e, 0x3e, 0x3e, 0x3e, 0x5d, 0x00
.L_2:


//--------------------- .nv.shared._ZN7cutlass13device_kernelINS_4gemm6kernel13GemmUniversalIN4cute5tupleIJiiiiEEENS1_10collective13CollectiveMmaINS1_46MainloopSm100TmaUmmaWarpSpecializedBlockScaledILi15ELi2ELi2ENS5_IJNS4_1CILi4EEENSA_ILi1EEESC_EEEEENS5_IJNSA_ILi128EEENSA_ILi64EEESF_EEENS5_IJNS_12float_e2m1_tENS_13float_ue4m3_tEEEENS5_IJNS5_IJlSC_lEEENS4_6LayoutINS5_IJNS5_IJNS5_IJNSA_ILi32EEESB_EEEiEEENS5_IJNS5_IJNSA_ILi16EEESB_EEEiEEENS5_IJSC_iEEEEEENS5_IJSS_NS5_IJNS5_IJNSA_ILi0EEESC_EEENSA_ILi512EEEEEENS5_IJSV_iEEEEEEEEEEESK_S12_NS4_8TiledMMAINS4_8MMA_AtomIJNS4_17SM100_MMA_MXF4_SSISI_SI_fSJ_Li128ELi64ELi16ELNS4_4UMMA5MajorE0ELS17_0ELNS16_7ScaleInE0ELS18_0EEEEEENSM_INS5_IJSC_SC_SC_EEENS5_IJSV_SV_SV_EEEEENS5_IJNS4_10UnderscoreES1E_S1E_EEEEENS5_IJNS4_13SM90_TMA_LOADES1H_EEENS5_IJNS4_14ComposedLayoutINS4_7SwizzleILi2ELi4ELi3EEENS4_18smem_ptr_flag_bitsILi4EEENSM_INS5_IJNSA_ILi8EEESF_EEENS5_IJSF_SC_EEEEEEENSM_INS5_IJNS5_IJNS5_IJSO_SC_EEESR_EEESC_NS5_IJSC_NSA_ILi2EEEEEEEEENS5_IJNS5_IJNS5_IJSR_SX_EEESW_EEESV_NS5_IJSB_SX_EEEEEEEEEEEvNS4_8identityENS5_IJNS4_23SM90_TMA_LOAD_MULTICASTES25_EEES23_vS24_EENS_8epilogue10collective18CollectiveEpilogueINS28_23Sm100TmaWarpSpecializedILi3ELi2ELi16ELb1ELb0EEEJNS5_IJSG_SG_SF_EEENS5_IJNSM_ISG_SC_EENSM_INS5_IJSQ_S1V_EEENS5_IJSC_SN_EEEEEEEENS_10bfloat16_tESL_S2J_SL_NS28_6fusion15FusionCallbacksIS2C_NS2K_17LinearCombinationIS2J_fS2J_fLNS_15FloatRoundStyleE2EEES2D_S2I_JEEENS4_5SM1004TMEM4LOAD26SM100_TMEM_LOAD_32dp32b16xES1H_NS1J_INS1K_ILi1ELi4ELi3EEENS1M_ILi16EEENSM_INS5_IJS1O_SQ_EEENS5_IJSQ_SC_EEEEEEENS4_39AutoVectorizingCopyWithAssumedAlignmentILi128EEENS4_14SM90_TMA_STOREES2Z_S31_S31_EEEvvEEEEvNT_6ParamsE --------------------------
	.section	.nv.shared._ZN7cutlass13device_kernelINS_4gemm6kernel13GemmUniversalIN4cute5tupleIJiiiiEEENS1_10collective13CollectiveMmaINS1_46MainloopSm100TmaUmmaWarpSpecializedBlockScaledILi15ELi2ELi2ENS5_IJNS4_1CILi4EEENSA_ILi1EEESC_EEEEENS5_IJNSA_ILi128EEENSA_ILi64EEESF_EEENS5_IJNS_12float_e2m1_tENS_13float_ue4m3_tEEEENS5_IJNS5_IJlSC_lEEENS4_6LayoutINS5_IJNS5_IJNS5_IJNSA_ILi32EEESB_EEEiEEENS5_IJNS5_IJNSA_ILi16EEESB_EEEiEEENS5_IJSC_iEEEEEENS5_IJSS_NS5_IJNS5_IJNSA_ILi0EEESC_EEENSA_ILi512EEEEEENS5_IJSV_iEEEEEEEEEEESK_S12_NS4_8TiledMMAINS4_8MMA_AtomIJNS4_17SM100_MMA_MXF4_SSISI_SI_fSJ_Li128ELi64ELi16ELNS4_4UMMA5MajorE0ELS17_0ELNS16_7ScaleInE0ELS18_0EEEEEENSM_INS5_IJSC_SC_SC_EEENS5_IJSV_SV_SV_EEEEENS5_IJNS4_10UnderscoreES1E_S1E_EEEEENS5_IJNS4_13SM90_TMA_LOADES1H_EEENS5_IJNS4_14ComposedLayoutINS4_7SwizzleILi2ELi4ELi3EEENS4_18smem_ptr_flag_bitsILi4EEENSM_INS5_IJNSA_ILi8EEESF_EEENS5_IJSF_SC_EEEEEEENSM_INS5_IJNS5_IJNS5_IJSO_SC_EEESR_EEESC_NS5_IJSC_NSA_ILi2EEEEEEEEENS5_IJNS5_IJNS5_IJSR_SX_EEESW_EEESV_NS5_IJSB_SX_EEEEEEEEEEEvNS4_8identityENS5_IJNS4_23SM90_TMA_LOAD_MULTICASTES25_EEES23_vS24_EENS_8epilogue10collective18CollectiveEpilogueINS28_23Sm100TmaWarpSpecializedILi3ELi2ELi16ELb1ELb0EEEJNS5_IJSG_SG_SF_EEENS5_IJNSM_ISG_SC_EENSM_INS5_IJSQ_S1V_EEENS5_IJSC_SN_EEEEEEEENS_10bfloat16_tESL_S2J_SL_NS28_6fusion15FusionCallbacksIS2C_NS2K_17LinearCombinationIS2J_fS2J_fLNS_15FloatRoundStyleE2EEES2D_S2I_JEEENS4_5SM1004TMEM4LOAD26SM100_TMEM_LOAD_32dp32b16xES1H_NS1J_INS1K_ILi1ELi4ELi3EEENS1M_ILi16EEENSM_INS5_IJS1O_SQ_EEENS5_IJSQ_SC_EEEEEEENS4_39AutoVectorizingCopyWithAssumedAlignmentILi128EEENS4_14SM90_TMA_STOREES2Z_S31_S31_EEEvvEEEEvNT_6ParamsE,"aw",@nobits
	.sectionflags	@""
	.align	16
	.zero		1024


//--------------------- .nv.shared.reserved.0     --------------------------
	.section	.nv.shared.reserved.0,"aw",@nobits
	.weak		__nv_reservedSMEM_offset_0_alias
	.size		__nv_reservedSMEM_offset_0_alias, 0, 64
	.other		__nv_reservedSMEM_offset_0_alias,@"STO_CUDA_RESERVED_SHARED STV_DEFAULT"
__nv_reservedSMEM_offset_0_alias:
	.zero		0
.nv.shared.reserved.0:
	.zero		64
	.weak		__nv_reservedSMEM_tcgen05_partition
	.type		__nv_reservedSMEM_tcgen05_partition,@object
	.size		__nv_reservedSMEM_tcgen05_partition,(.L_0 - __nv_reservedSMEM_tcgen05_partition)
__nv_reservedSMEM_tcgen05_partition:
	.zero		32
.L_0:


//--------------------- .nv.global                --------------------------
	.section	.nv.global,"aw",@nobits
.nv.global:
	.type		_ZN40_INTERNAL_9d27ec89_4_k_cu_2f859303_368794cute1_E,@object
	.size		_ZN40_INTERNAL_9d27ec89_4_k_cu_2f859303_368794cute1_E,(_ZN40_INTERNAL_9d27ec89_4_k_cu_2f859303_368794cuda3std3__45__cpo6cbeginE - _ZN40_INTERNAL_9d27ec89_4_k_cu_2f859303_368794cute1_E)
_ZN40_INTERNAL_9d27ec89_4_k_cu_2f859303_368794cute1_E:
	.zero		1
	.type		_ZN40_INTERNAL_9d27ec89_4_k_cu_2f859303_368794cuda3std3__45__cpo6cbeginE,@object
	.size		_ZN40_INTERNAL_9d27ec89_4_k_cu_2f859303_368794cuda3std3__45__cpo6cbeginE,(_ZN40_INTERNAL_9d27ec89_4_k_cu_2f859303_368794cuda3std3__48in_placeE - _ZN40_INTERNAL_9d27ec89_4_k_cu_2f859303_368794cuda3std3__45__cpo6cbeginE)
_ZN40_INTERNAL_9d27ec89_4_k_cu_2f859303_368794cuda3std3__45__cpo6cbeginE:
	.zero		1
	.type		_ZN40_INTERNAL_9d27ec89_4_k_cu_2f859303_368794cuda3std3__48in_placeE,@object
	.size		_ZN40_INTERNAL_9d27ec89_4_k_cu_2f859303_368794cuda3std3__48in_placeE,(_ZN40_INTERNAL_9d27ec89_4_k_cu_2f859303_368794cuda3std6ranges3__45__cpo9iter_moveE - _ZN40_INTERNAL_9d27ec89_4_k_cu_2f859303_368794cuda3std3__48in_placeE)
_ZN40_INTERNAL_9d27ec89_4_k_cu_2f859303_368794cuda3std3__48in_placeE:
	.zero		1
	.type		_ZN40_INTERNAL_9d27ec89_4_k_cu_2f859303_368794cuda3std6ranges3__45__cpo9iter_moveE,@object
	.size		_ZN40_INTERNAL_9d27ec89_4_k_cu_2f859303_368794cuda3std6ranges3__45__cpo9iter_moveE,(_ZN40_INTERNAL_9d27ec89_4_k_cu_2f859303_368794cuda3std3__45__cpo5beginE - _ZN40_INTERNAL_9d27ec89_4_k_cu_2f859303_368794cuda3std6ranges3__45__cpo9iter_moveE)
_ZN40_INTERNAL_9d27ec89_4_k_cu_2f859303_368794cuda3std6ranges3__45__cpo9iter_moveE:
	.zero		1
	.type		_ZN40_INTERNAL_9d27ec89_4_k_cu_2f859303_368794cuda3std3__45__cpo5beginE,@object
	.size		_ZN40_INTERNAL_9d27ec89_4_k_cu_2f859303_368794cuda3std3__45__cpo5beginE,(_ZN40_INTERNAL_9d27ec89_4_k_cu_2f859303_368794cuda3std3__442_GLOBAL__N__9d27ec89_4_k_cu_2f859303_368796ignoreE - _ZN40_INTERNAL_9d27ec89_4_k_cu_2f859303_368794cuda3std3__45__cpo5beginE)
_ZN40_INTERNAL_9d27ec89_4_k_cu_2f859303_368794cuda3std3__45__cpo5beginE:
	.zero		1
	.type		_ZN40_INTERNAL_9d27ec89_4_k_cu_2f859303_368794cuda3std3__442_GLOBAL__N__9d27ec89_4_k_cu_2f859303_368796ignoreE,@object
	.size		_ZN40_INTERNAL_9d27ec89_4_k_cu_2f859303_368794cuda3std3__442_GLOBAL__N__9d27ec89_4_k_cu_2f859303_368796ignoreE,(_ZN40_INTERNAL_9d27ec89_4_k_cu_2f859303_368794cute7productE - _ZN40_INTERNAL_9d27ec89_4_k_cu_2f859303_368794cuda3std3__442_GLOBAL__N__9d27ec89_4_k_cu_2f859303_368796ignoreE)
_ZN40_INTERNAL_9d27ec89_4_k_cu_2f859303_368794cuda3std3__442_GLOBAL__N__9d27ec89_4_k_cu_2f859303_368796ignoreE:
	.zero		1
	.type		_ZN40_INTERNAL_9d27ec89_4_k_cu_2f859303_368794cute7productE,@object
	.size		_ZN40_INTERNAL_9d27ec89_4_k_cu_2f859303_368794cute7productE,(_ZN40_INTERNAL_9d27ec89_4_k_cu_2f859303_368794cuda3std3__45__cpo3endE - _ZN40_INTERNAL_9d27ec89_4_k_cu_2f859303_368794cute7productE)
_ZN40_INTERNAL_9d27ec89_4_k_cu_2f859303_368794cute7productE:
	.zero		1
	.type		_ZN40_INTERNAL_9d27ec89_4_k_cu_2f859303_368794cuda3std3__45__cpo3endE,@object
	.size		_ZN40_INTERNAL_9d27ec89_4_k_cu_2f859303_368794cuda3std3__45__cpo3endE,(_ZN40_INTERNAL_9d27ec89_4_k_cu_2f859303_368794cuda3std3__419piecewise_constructE - _ZN40_INTERNAL_9d27ec89_4_k_cu_2f859303_368794cuda3std3__45__cpo3endE)
_ZN40_INTERNAL_9d27ec89_4_k_cu_2f859303_368794cuda3std3__45__cpo3endE:
	.zero		1
	.type		_ZN40_INTERNAL_9d27ec89_4_k_cu_2f859303_368794cuda3std3__419piecewise_constructE,@object
	.size		_ZN40_INTERNAL_9d27ec89_4_k_cu_2f859303_368794cuda3std3__419piecewise_constructE,(_ZN40_INTERNAL_9d27ec89_4_k_cu_2f859303_368794cuda3std3__45__cpo4cendE - _ZN40_INTERNAL_9d27ec89_4_k_cu_2f859303_368794cuda3std3__419piecewise_constructE)
_ZN40_INTERNAL_9d27ec89_4_k_cu_2f859303_368794cuda3std3__419piecewise_constructE:
	.zero		1
	.type		_ZN40_INTERNAL_9d27ec89_4_k_cu_2f859303_368794cuda3std3__45__cpo4cendE,@object
	.size		_ZN40_INTERNAL_9d27ec89_4_k_cu_2f859303_368794cuda3std3__45__cpo4cendE,(_ZN40_INTERNAL_9d27ec89_4_k_cu_2f859303_368794cuda3std6ranges3__45__cpo4swapE - _ZN40_INTERNAL_9d27ec89_4_k_cu_2f859303_368794cuda3std3__45__cpo4cendE)
_ZN40_INTERNAL_9d27ec89_4_k_cu_2f859303_368794cuda3std3__45__cpo4cendE:
	.zero		1
	.type		_ZN40_INTERNAL_9d27ec89_4_k_cu_2f859303_368794cuda3std6ranges3__45__cpo4swapE,@object
	.size		_ZN40_INTERNAL_9d27ec89_4_k_cu_2f859303_368794cuda3std6ranges3__45__cpo4swapE,(.L_10 - _ZN40_INTERNAL_9d27ec89_4_k_cu_2f859303_368794cuda3std6ranges3__45__cpo4swapE)
_ZN40_INTERNAL_9d27ec89_4_k_cu_2f859303_368794cuda3std6ranges3__45__cpo4swapE:
	.zero		1
.L_10:


//--------------------- .nv.constant0._ZN7cutlass13device_kernelINS_4gemm6kernel13GemmUniversalIN4cute5tupleIJiiiiEEENS1_10collective13CollectiveMmaINS1_46MainloopSm100TmaUmmaWarpSpecializedBlockScaledILi15ELi2ELi2ENS5_IJNS4_1CILi4EEENSA_ILi1EEESC_EEEEENS5_IJNSA_ILi128EEENSA_ILi64EEESF_EEENS5_IJNS_12float_e2m1_tENS_13float_ue4m3_tEEEENS5_IJNS5_IJlSC_lEEENS4_6LayoutINS5_IJNS5_IJNS5_IJNSA_ILi32EEESB_EEEiEEENS5_IJNS5_IJNSA_ILi16EEESB_EEEiEEENS5_IJSC_iEEEEEENS5_IJSS_NS5_IJNS5_IJNSA_ILi0EEESC_EEENSA_ILi512EEEEEENS5_IJSV_iEEEEEEEEEEESK_S12_NS4_8TiledMMAINS4_8MMA_AtomIJNS4_17SM100_MMA_MXF4_SSISI_SI_fSJ_Li128ELi64ELi16ELNS4_4UMMA5MajorE0ELS17_0ELNS16_7ScaleInE0ELS18_0EEEEEENSM_INS5_IJSC_SC_SC_EEENS5_IJSV_SV_SV_EEEEENS5_IJNS4_10UnderscoreES1E_S1E_EEEEENS5_IJNS4_13SM90_TMA_LOADES1H_EEENS5_IJNS4_14ComposedLayoutINS4_7SwizzleILi2ELi4ELi3EEENS4_18smem_ptr_flag_bitsILi4EEENSM_INS5_IJNSA_ILi8EEESF_EEENS5_IJSF_SC_EEEEEEENSM_INS5_IJNS5_IJNS5_IJSO_SC_EEESR_EEESC_NS5_IJSC_NSA_ILi2EEEEEEEEENS5_IJNS5_IJNS5_IJSR_SX_EEESW_EEESV_NS5_IJSB_SX_EEEEEEEEEEEvNS4_8identityENS5_IJNS4_23SM90_TMA_LOAD_MULTICASTES25_EEES23_vS24_EENS_8epilogue10collective18CollectiveEpilogueINS28_23Sm100TmaWarpSpecializedILi3ELi2ELi16ELb1ELb0EEEJNS5_IJSG_SG_SF_EEENS5_IJNSM_ISG_SC_EENSM_INS5_IJSQ_S1V_EEENS5_IJSC_SN_EEEEEEEENS_10bfloat16_tESL_S2J_SL_NS28_6fusion15FusionCallbacksIS2C_NS2K_17LinearCombinationIS2J_fS2J_fLNS_15FloatRoundStyleE2EEES2D_S2I_JEEENS4_5SM1004TMEM4LOAD26SM100_TMEM_LOAD_32dp32b16xES1H_NS1J_INS1K_ILi1ELi4ELi3EEENS1M_ILi16EEENSM_INS5_IJS1O_SQ_EEENS5_IJSQ_SC_EEEEEEENS4_39AutoVectorizingCopyWithAssumedAlignmentILi128EEENS4_14SM90_TMA_STOREES2Z_S31_S31_EEEvvEEEEvNT_6ParamsE --------------------------
	.section	.nv.constant0._ZN7cutlass13device_kernelINS_4gemm6kernel13GemmUniversalIN4cute5tupleIJiiiiEEENS1_10collective13CollectiveMmaINS1_46MainloopSm100TmaUmmaWarpSpecializedBlockScaledILi15ELi2ELi2ENS5_IJNS4_1CILi4EEENSA_ILi1EEESC_EEEEENS5_IJNSA_ILi128EEENSA_ILi64EEESF_EEENS5_IJNS_12float_e2m1_tENS_13float_ue4m3_tEEEENS5_IJNS5_IJlSC_lEEENS4_6LayoutINS5_IJNS5_IJNS5_IJNSA_ILi32EEESB_EEEiEEENS5_IJNS5_IJNSA_ILi16EEESB_EEEiEEENS5_IJSC_iEEEEEENS5_IJSS_NS5_IJNS5_IJNSA_ILi0EEESC_EEENSA_ILi512EEEEEENS5_IJSV_iEEEEEEEEEEESK_S12_NS4_8TiledMMAINS4_8MMA_AtomIJNS4_17SM100_MMA_MXF4_SSISI_SI_fSJ_Li128ELi64ELi16ELNS4_4UMMA5MajorE0ELS17_0ELNS16_7ScaleInE0ELS18_0EEEEEENSM_INS5_IJSC_SC_SC_EEENS5_IJSV_SV_SV_EEEEENS5_IJNS4_10UnderscoreES1E_S1E_EEEEENS5_IJNS4_13SM90_TMA_LOADES1H_EEENS5_IJNS4_14ComposedLayoutINS4_7SwizzleILi2ELi4ELi3EEENS4_18smem_ptr_flag_bitsILi4EEENSM_INS5_IJNSA_ILi8EEESF_EEENS5_IJSF_SC_EEEEEEENSM_INS5_IJNS5_IJNS5_IJSO_SC_EEESR_EEESC_NS5_IJSC_NSA_ILi2EEEEEEEEENS5_IJNS5_IJNS5_IJSR_SX_EEESW_EEESV_NS5_IJSB_SX_EEEEEEEEEEEvNS4_8identityENS5_IJNS4_23SM90_TMA_LOAD_MULTICASTES25_EEES23_vS24_EENS_8epilogue10collective18CollectiveEpilogueINS28_23Sm100TmaWarpSpecializedILi3ELi2ELi16ELb1ELb0EEEJNS5_IJSG_SG_SF_EEENS5_IJNSM_ISG_SC_EENSM_INS5_IJSQ_S1V_EEENS5_IJSC_SN_EEEEEEEENS_10bfloat16_tESL_S2J_SL_NS28_6fusion15FusionCallbacksIS2C_NS2K_17LinearCombinationIS2J_fS2J_fLNS_15FloatRoundStyleE2EEES2D_S2I_JEEENS4_5SM1004TMEM4LOAD26SM100_TMEM_LOAD_32dp32b16xES1H_NS1J_INS1K_ILi1ELi4ELi3EEENS1M_ILi16EEENSM_INS5_IJS1O_SQ_EEENS5_IJSQ_SC_EEEEEEENS4_39AutoVectorizingCopyWithAssumedAlignmentILi128EEENS4_14SM90_TMA_STOREES2Z_S31_S31_EEEvvEEEEvNT_6ParamsE,"a",@progbits
	.sectionflags	@""
	.align	4
.nv.constant0._ZN7cutlass13device_kernelINS_4gemm6kernel13GemmUniversalIN4cute5tupleIJiiiiEEENS1_10collective13CollectiveMmaINS1_46MainloopSm100TmaUmmaWarpSpecializedBlockScaledILi15ELi2ELi2ENS5_IJNS4_1CILi4EEENSA_ILi1EEESC_EEEEENS5_IJNSA_ILi128EEENSA_ILi64EEESF_EEENS5_IJNS_12float_e2m1_tENS_13float_ue4m3_tEEEENS5_IJNS5_IJlSC_lEEENS4_6LayoutINS5_IJNS5_IJNS5_IJNSA_ILi32EEESB_EEEiEEENS5_IJNS5_IJNSA_ILi16EEESB_EEEiEEENS5_IJSC_iEEEEEENS5_IJSS_NS5_IJNS5_IJNSA_ILi0EEESC_EEENSA_ILi512EEEEEENS5_IJSV_iEEEEEEEEEEESK_S12_NS4_8TiledMMAINS4_8MMA_AtomIJNS4_17SM100_MMA_MXF4_SSISI_SI_fSJ_Li128ELi64ELi16ELNS4_4UMMA5MajorE0ELS17_0ELNS16_7ScaleInE0ELS18_0EEEEEENSM_INS5_IJSC_SC_SC_EEENS5_IJSV_SV_SV_EEEEENS5_IJNS4_10UnderscoreES1E_S1E_EEEEENS5_IJNS4_13SM90_TMA_LOADES1H_EEENS5_IJNS4_14ComposedLayoutINS4_7SwizzleILi2ELi4ELi3EEENS4_18smem_ptr_flag_bitsILi4EEENSM_INS5_IJNSA_ILi8EEESF_EEENS5_IJSF_SC_EEEEEEENSM_INS5_IJNS5_IJNS5_IJSO_SC_EEESR_EEESC_NS5_IJSC_NSA_ILi2EEEEEEEEENS5_IJNS5_IJNS5_IJSR_SX_EEESW_EEESV_NS5_IJSB_SX_EEEEEEEEEEEvNS4_8identityENS5_IJNS4_23SM90_TMA_LOAD_MULTICASTES25_EEES23_vS24_EENS_8epilogue10collective18CollectiveEpilogueINS28_23Sm100TmaWarpSpecializedILi3ELi2ELi16ELb1ELb0EEEJNS5_IJSG_SG_SF_EEENS5_IJNSM_ISG_SC_EENSM_INS5_IJSQ_S1V_EEENS5_IJSC_SN_EEEEEEEENS_10bfloat16_tESL_S2J_SL_NS28_6fusion15FusionCallbacksIS2C_NS2K_17LinearCombinationIS2J_fS2J_fLNS_15FloatRoundStyleE2EEES2D_S2I_JEEENS4_5SM1004TMEM4LOAD26SM100_TMEM_LOAD_32dp32b16xES1H_NS1J_INS1K_ILi1ELi4ELi3EEENS1M_ILi16EEENSM_INS5_IJS1O_SQ_EEENS5_IJSQ_SC_EEEEEEENS4_39AutoVectorizingCopyWithAssumedAlignmentILi128EEENS4_14SM90_TMA_STOREES2Z_S31_S31_EEEvvEEEEvNT_6ParamsE:
	.zero		3968


//--------------------- SYMBOLS --------------------------

	.type		.nv.reservedSmem.offset0,@object
	.size		.nv.reservedSmem.offset0,0x4
	.type		.nv.reservedSmem.cap,@object
	.size		.nv.reservedSmem.cap,0x4
	.type		__assertfail,@function
